	.target	sm_90a

	.elftype	@"ET_EXEC"


//--------------------- .note.nv.tkinfo           --------------------------
	.section	.note.nv.tkinfo,"",@"SHT_NOTE"
	.sectionflags	@"SHF_NOTE_NV_TKINFO"
	.tkinfo
        /*0018*/ 	.word	0x00000002
        /*0030*/ 	.string	""
        /*0030*/ 	.string	"ptxas"
        /*0030*/ 	.string	"Cuda compilation tools, release 13.0, V13.0.88"
        /*0030*/ 	.string	"Build cuda_13.0.r13.0/compiler.36424714_0"
        /*0030*/ 	.string	"-v  -suppress-debug-info  -lineinfo  -arch sm_90a "



//--------------------- .note.nv.cuinfo           --------------------------
	.section	.note.nv.cuinfo,"",@"SHT_NOTE"
	.sectionflags	@"SHF_NOTE_NV_CUINFO"
        /*0018*/ 	.short	0x0002
        /*001a*/ 	.short	0x005a
        /*001c*/ 	.short	0x0082
	.zero		2


//--------------------- .nv.info                  --------------------------
	.section	.nv.info,"",@"SHT_CUDA_INFO"
	.align	4


	//----- nvinfo : EIATTR_REGCOUNT
	.align		4
        /*0000*/ 	.byte	0x04, 0x2f
        /*0002*/ 	.short	(.L_1 - .L_0)
	.align		4
.L_0:
        /*0004*/ 	.word	index@(matmul_kernel)
        /*0008*/ 	.word	0x00000020


	//----- nvinfo : EIATTR_FRAME_SIZE
	.align		4
.L_1:
        /*000c*/ 	.byte	0x04, 0x11
        /*000e*/ 	.short	(.L_3 - .L_2)
	.align		4
.L_2:
        /*0010*/ 	.word	index@(matmul_kernel)
        /*0014*/ 	.word	0x00004030


	//----- nvinfo : EIATTR_MIN_STACK_SIZE
	.align		4
.L_3:
        /*0018*/ 	.byte	0x04, 0x12
        /*001a*/ 	.short	(.L_5 - .L_4)
	.align		4
.L_4:
        /*001c*/ 	.word	index@(matmul_kernel)
        /*0020*/ 	.word	0x00004030
.L_5:


//--------------------- .nv.compat                --------------------------
	.section	.nv.compat,"",@"SHT_CUDA_COMPAT_INFO"
	.align	4
        /*0000*/ 	.byte	0x02, 0x09, 0x01, 0x00, 0x02, 0x02, 0x01, 0x00, 0x02, 0x05, 0x05, 0x00, 0x03, 0x07, 0x01, 0x01
        /*0010*/ 	.byte	0x02, 0x03, 0x00, 0x00, 0x02, 0x06, 0x01, 0x00, 0x04, 0x0b, 0x08, 0x00, 0x00, 0x00, 0x00, 0x00
        /*0020*/ 	.byte	0x00, 0x00, 0x00, 0x00


//--------------------- .nv.info.matmul_kernel    --------------------------
	.section	.nv.info.matmul_kernel,"",@"SHT_CUDA_INFO"
	.sectionflags	@""
	.align	4


	//----- nvinfo : EIATTR_CUDA_API_VERSION
	.align		4
        /*0000*/ 	.byte	0x04, 0x37
        /*0002*/ 	.short	(.L_7 - .L_6)
.L_6:
        /*0004*/ 	.word	0x00000082


	//----- nvinfo : EIATTR_KPARAM_INFO
	.align		4
.L_7:
        /*0008*/ 	.byte	0x04, 0x17
        /*000a*/ 	.short	(.L_9 - .L_8)
.L_8:
        /*000c*/ 	.word	0x00000000
        /*0010*/ 	.short	0x000d
        /*0012*/ 	.short	0x0048
        /*0014*/ 	.byte	0x00, 0xf4, 0x21, 0x00


	//----- nvinfo : EIATTR_KPARAM_INFO
	.align		4
.L_9:
        /*0018*/ 	.byte	0x04, 0x17
        /*001a*/ 	.short	(.L_11 - .L_10)
.L_10:
        /*001c*/ 	.word	0x00000000
        /*0020*/ 	.short	0x000c
        /*0022*/ 	.short	0x0040
        /*0024*/ 	.byte	0x00, 0xf4, 0x21, 0x00


	//----- nvinfo : EIATTR_KPARAM_INFO
	.align		4
.L_11:
        /*0028*/ 	.byte	0x04, 0x17
        /*002a*/ 	.short	(.L_13 - .L_12)
.L_12:
        /*002c*/ 	.word	0x00000000
        /*0030*/ 	.short	0x000b
        /*0032*/ 	.short	0x0038
        /*0034*/ 	.byte	0x00, 0xf0, 0x11, 0x00


	//----- nvinfo : EIATTR_KPARAM_INFO
	.align		4
.L_13:
        /*0038*/ 	.byte	0x04, 0x17
        /*003a*/ 	.short	(.L_15 - .L_14)
.L_14:
        /*003c*/ 	.word	0x00000000
        /*0040*/ 	.short	0x000a
        /*0042*/ 	.short	0x0034
        /*0044*/ 	.byte	0x00, 0xf0, 0x11, 0x00


	//----- nvinfo : EIATTR_KPARAM_INFO
	.align		4
.L_15:
        /*0048*/ 	.byte	0x04, 0x17
        /*004a*/ 	.short	(.L_17 - .L_16)
.L_16:
        /*004c*/ 	.word	0x00000000
        /*0050*/ 	.short	0x0009
        /*0052*/ 	.short	0x0030
        /*0054*/ 	.byte	0x00, 0xf0, 0x11, 0x00


	//----- nvinfo : EIATTR_KPARAM_INFO
	.align		4
.L_17:
        /*0058*/ 	.byte	0x04, 0x17
        /*005a*/ 	.short	(.L_19 - .L_18)
.L_18:
        /*005c*/ 	.word	0x00000000
        /*0060*/ 	.short	0x0008
        /*0062*/ 	.short	0x002c
        /*0064*/ 	.byte	0x00, 0xf0, 0x11, 0x00


	//----- nvinfo : EIATTR_KPARAM_INFO
	.align		4
.L_19:
        /*0068*/ 	.byte	0x04, 0x17
        /*006a*/ 	.short	(.L_21 - .L_20)
.L_20:
        /*006c*/ 	.word	0x00000000
        /*0070*/ 	.short	0x0007
        /*0072*/ 	.short	0x0028
        /*0074*/ 	.byte	0x00, 0xf0, 0x11, 0x00


	//----- nvinfo : EIATTR_KPARAM_INFO
	.align		4
.L_21:
        /*0078*/ 	.byte	0x04, 0x17
        /*007a*/ 	.short	(.L_23 - .L_22)
.L_22:
        /*007c*/ 	.word	0x00000000
        /*0080*/ 	.short	0x0006
        /*0082*/ 	.short	0x0024
        /*0084*/ 	.byte	0x00, 0xf0, 0x11, 0x00


	//----- nvinfo : EIATTR_KPARAM_INFO
	.align		4
.L_23:
        /*0088*/ 	.byte	0x04, 0x17
        /*008a*/ 	.short	(.L_25 - .L_24)
.L_24:
        /*008c*/ 	.word	0x00000000
        /*0090*/ 	.short	0x0005
        /*0092*/ 	.short	0x0020
        /*0094*/ 	.byte	0x00, 0xf0, 0x11, 0x00


	//----- nvinfo : EIATTR_KPARAM_INFO
	.align		4
.L_25:
        /*0098*/ 	.byte	0x04, 0x17
        /*009a*/ 	.short	(.L_27 - .L_26)
.L_26:
        /*009c*/ 	.word	0x00000000
        /*00a0*/ 	.short	0x0004
        /*00a2*/ 	.short	0x001c
        /*00a4*/ 	.byte	0x00, 0xf0, 0x11, 0x00


	//----- nvinfo : EIATTR_KPARAM_INFO
	.align		4
.L_27:
        /*00a8*/ 	.byte	0x04, 0x17
        /*00aa*/ 	.short	(.L_29 - .L_28)
.L_28:
        /*00ac*/ 	.word	0x00000000
        /*00b0*/ 	.short	0x0003
        /*00b2*/ 	.short	0x0018
        /*00b4*/ 	.byte	0x00, 0xf0, 0x11, 0x00


	//----- nvinfo : EIATTR_KPARAM_INFO
	.align		4
.L_29:
        /*00b8*/ 	.byte	0x04, 0x17
        /*00ba*/ 	.short	(.L_31 - .L_30)
.L_30:
        /*00bc*/ 	.word	0x00000000
        /*00c0*/ 	.short	0x0002
        /*00c2*/ 	.short	0x0010
        /*00c4*/ 	.byte	0x00, 0xf4, 0x21, 0x00


	//----- nvinfo : EIATTR_KPARAM_INFO
	.align		4
.L_31:
        /*00c8*/ 	.byte	0x04, 0x17
        /*00ca*/ 	.short	(.L_33 - .L_32)
.L_32:
        /*00cc*/ 	.word	0x00000000
        /*00d0*/ 	.short	0x0001
        /*00d2*/ 	.short	0x0008
        /*00d4*/ 	.byte	0x00, 0xf4, 0x21, 0x00


	//----- nvinfo : EIATTR_KPARAM_INFO
	.align		4
.L_33:
        /*00d8*/ 	.byte	0x04, 0x17
        /*00da*/ 	.short	(.L_35 - .L_34)
.L_34:
        /*00dc*/ 	.word	0x00000000
        /*00e0*/ 	.short	0x0000
        /*00e2*/ 	.short	0x0000
        /*00e4*/ 	.byte	0x00, 0xf4, 0x21, 0x00


	//----- nvinfo : EIATTR_SPARSE_MMA_MASK
	.align		4
.L_35:
        /*00e8*/ 	.byte	0x03, 0x50
        /*00ea*/ 	.short	0x0000


	//----- nvinfo : EIATTR_MAXREG_COUNT
	.align		4
        /*00ec*/ 	.byte	0x03, 0x1b
        /*00ee*/ 	.short	0x00ff


	//----- nvinfo : EIATTR_NUM_BARRIERS
	.align		4
        /*00f0*/ 	.byte	0x02, 0x4c
        /*00f2*/ 	.byte	0x01
	.zero		1


	//----- nvinfo : EIATTR_ANNOTATIONS
	.align		4
        /*00f4*/ 	.byte	0x04, 0x55
        /*00f6*/ 	.short	(.L_37 - .L_36)


	//   ....[0]....
.L_36:
        /*00f8*/ 	.word	0x00000001
        /*00fc*/ 	.byte	0xc0, 0x00, 0x00, 0x00, 0x01, 0x00, 0x00, 0x00, 0xe0, 0x00, 0x00, 0x00, 0x01, 0x00, 0x00, 0x00
        /* <DEDUP_REMOVED lines=3277> */
        /*cddc*/ 	.byte	0x80, 0xc9, 0x02, 0x00, 0x01, 0x00, 0x00, 0x00, 0x90, 0xc9, 0x02, 0x00


	//----- nvinfo : EIATTR_MERCURY_ISA_VERSION
	.align		4
.L_37:
        /*cde8*/ 	.byte	0x03, 0x5f
        /*cdea*/ 	.short	0x0101


	//----- nvinfo : EIATTR_EXIT_INSTR_OFFSETS
	.align		4
        /*cdec*/ 	.byte	0x04, 0x1c
        /*cdee*/ 	.short	(.L_39 - .L_38)


	//   ....[0]....
.L_38:
        /*cdf0*/ 	.word	0x0006ace0


	//   ....[1]....
        /*cdf4*/ 	.word	0x0006ad10


	//----- nvinfo : EIATTR_REQNTID
	.align		4
.L_39:
        /*cdf8*/ 	.byte	0x04, 0x10
        /*cdfa*/ 	.short	(.L_41 - .L_40)
.L_40:
        /*cdfc*/ 	.word	0x00000040
        /*ce00*/ 	.word	0x00000001
        /*ce04*/ 	.word	0x00000001


	//----- nvinfo : EIATTR_CBANK_PARAM_SIZE
	.align		4
.L_41:
        /*ce08*/ 	.byte	0x03, 0x19
        /*ce0a*/ 	.short	0x0050


	//----- nvinfo : EIATTR_PARAM_CBANK
	.align		4
        /*ce0c*/ 	.byte	0x04, 0x0a
        /*ce0e*/ 	.short	(.L_43 - .L_42)
	.align		4
.L_42:
        /*ce10*/ 	.word	index@(.nv.constant0.matmul_kernel)
        /*ce14*/ 	.short	0x0210
        /*ce16*/ 	.short	0x0050


	//----- nvinfo : EIATTR_SW_WAR
	.align		4
.L_43:
        /*ce18*/ 	.byte	0x04, 0x36
        /*ce1a*/ 	.short	(.L_45 - .L_44)
.L_44:
        /*ce1c*/ 	.word	0x00000008
.L_45:


//--------------------- .nv.callgraph             --------------------------
	.section	.nv.callgraph,"",@"SHT_CUDA_CALLGRAPH"
	.align	4
	.sectionentsize	8
	.align		4
        /*0000*/ 	.word	0x00000000
	.align		4
        /*0004*/ 	.word	0xffffffff
	.align		4
        /*0008*/ 	.word	0x00000000
	.align		4
        /*000c*/ 	.word	0xfffffffe
	.align		4
        /*0010*/ 	.word	0x00000000
	.align		4
        /*0014*/ 	.word	0xfffffffd
	.align		4
        /*0018*/ 	.word	0x00000000
	.align		4
        /*001c*/ 	.word	0xfffffffc


//--------------------- .text.matmul_kernel       --------------------------
	.section	.text.matmul_kernel,"ax",@progbits
	.align	128
        .global         matmul_kernel
        .type           matmul_kernel,@function
        .size           matmul_kernel,(.L_x_3 - matmul_kernel)
        .other          matmul_kernel,@"STO_CUDA_ENTRY STV_DEFAULT"
matmul_kernel:
.text.matmul_kernel:
[----:B------:R-:W0:Y:S08]  /*0000*/  LDC R1, c[0x0][0x28] ;  /* 0x00000a00ff017b82 */ /* 0x000e300000000800 */
[----:B------:R-:W1:Y:S01]  /*0010*/  LDC.64 R2, c[0x0][0x228] ;  /* 0x00008a00ff027b82 */ /* 0x000e620000000a00 */
[----:B0-----:R-:W-:Y:S01]  /*0020*/  VIADD R1, R1, 0xffffbfd0 ;  /* 0xffffbfd001017836 */ /* 0x001fe20000000000 */
[----:B------:R-:W0:Y:S01]  /*0030*/  S2R R14, SR_TID.X ;  /* 0x00000000000e7919 */ /* 0x000e220000002100 */
[----:B------:R-:W-:Y:S01]  /*0040*/  UMOV UR5, 0x400 ;  /* 0x0000040000057882 */ /* 0x000fe20000000000 */
[----:B------:R-:W-:-:S02]  /*0050*/  CS2R R24, SRZ ;  /* 0x0000000000187805 */ /* 0x000fc4000001ff00 */
[----:B------:R-:W-:Y:S02]  /*0060*/  CS2R R26, SRZ ;  /* 0x00000000001a7805 */ /* 0x000fe4000001ff00 */
[----:B------:R-:W-:Y:S02]  /*0070*/  CS2R R20, SRZ ;  /* 0x0000000000147805 */ /* 0x000fe4000001ff00 */
[----:B------:R-:W-:Y:S01]  /*0080*/  CS2R R22, SRZ ;  /* 0x0000000000167805 */ /* 0x000fe2000001ff00 */
[----:B------:R-:W2:Y:S01]  /*0090*/  S2UR UR6, SR_CgaCtaId ;  /* 0x00000000000679c3 */ /* 0x000ea20000008800 */
[----:B------:R-:W-:Y:S02]  /*00a0*/  CS2R R16, SRZ ;  /* 0x0000000000107805 */ /* 0x000fe4000001ff00 */
[----:B------:R-:W-:Y:S01]  /*00b0*/  CS2R R18, SRZ ;  /* 0x0000000000127805 */ /* 0x000fe2000001ff00 */
[----:B-1----:R1:W-:Y:S01]  /*00c0*/  STL [R1+0x1a7c], R3 ;  /* 0x001a7c0301007387 */ /* 0x0023e20000100800 */
[----:B------:R-:W-:-:S03]  /*00d0*/  VIADD R0, R3, 0xff ;  /* 0x000000ff03007836 */ /* 0x000fc60000000000 */
[----:B------:R-:W-:Y:S02]  /*00e0*/  STL [R1+0x30], RZ ;  /* 0x000030ff01007387 */ /* 0x000fe40000100800 */
[----:B------:R-:W-:Y:S02]  /*00f0*/  SHF.R.S32.HI R5, RZ, 0x1f, R0 ;  /* 0x0000001fff057819 */ /* 0x000fe40000011400 */
[----:B------:R-:W-:Y:S01]  /*0100*/  STL [R1+0x34], RZ ;  /* 0x000034ff01007387 */ /* 0x000fe20000100800 */
[----:B--2---:R-:W-:Y:S01]  /*0110*/  ULEA UR5, UR6, UR5, 0x18 ;  /* 0x0000000506057291 */ /* 0x004fe2000f8ec03f */
[----:B------:R-:W-:Y:S02]  /*0120*/  LEA.HI R5, R5, R0, RZ, 0x8 ;  /* 0x0000000005057211 */ /* 0x000fe400078f40ff */
[----:B------:R-:W-:Y:S02]  /*0130*/  STL [R1+0x38], RZ ;  /* 0x000038ff01007387 */ /* 0x000fe40000100800 */
[----:B------:R-:W-:-:S02]  /*0140*/  SHF.R.S32.HI R0, RZ, 0x8, R5 ;  /* 0x00000008ff007819 */ /* 0x000fc40000011405 */
[----:B------:R-:W-:Y:S03]  /*0150*/  STL [R1+0x3c], RZ ;  /* 0x00003cff01007387 */ /* 0x000fe60000100800 */
[----:B------:R-:W-:Y:S01]  /*0160*/  IMAD.SHL.U32 R0, R0, 0x8, RZ ;  /* 0x0000000800007824 */ /* 0x000fe200078e00ff */
[----:B------:R-:W-:Y:S04]  /*0170*/  STL [R1+0x20], RZ ;  /* 0x000020ff01007387 */ /* 0x000fe80000100800 */
[----:B------:R-:W-:Y:S01]  /*0180*/  STL [R1+0x24], RZ ;  /* 0x000024ff01007387 */ /* 0x000fe20000100800 */
[-C--:B------:R-:W-:Y:S02]  /*0190*/  IABS R9, R0.reuse ;  /* 0x0000000000097213 */ /* 0x080fe40000000000 */
[----:B------:R-:W-:Y:S01]  /*01a0*/  IABS R12, R0 ;  /* 0x00000000000c7213 */ /* 0x000fe20000000000 */
[----:B------:R-:W-:Y:S01]  /*01b0*/  STL [R1+0x28], RZ ;  /* 0x000028ff01007387 */ /* 0x000fe20000100800 */
[----:B------:R-:W2:Y:S03]  /*01c0*/  I2F.RP R4, R9 ;  /* 0x0000000900047306 */ /* 0x000ea60000209400 */
[----:B------:R-:W-:Y:S04]  /*01d0*/  STL [R1+0x2c], RZ ;  /* 0x00002cff01007387 */ /* 0x000fe80000100800 */
[----:B------:R-:W-:Y:S04]  /*01e0*/  STL [R1+0x10], RZ ;  /* 0x000010ff01007387 */ /* 0x000fe80000100800 */
[----:B------:R-:W-:Y:S04]  /*01f0*/  STL [R1+0x14], RZ ;  /* 0x000014ff01007387 */ /* 0x000fe80000100800 */
[----:B------:R-:W-:Y:S01]  /*0200*/  STL [R1+0x18], RZ ;  /* 0x000018ff01007387 */ /* 0x000fe20000100800 */
[----:B--2---:R-:W2:Y:S03]  /*0210*/  MUFU.RCP R4, R4 ;  /* 0x0000000400047308 */ /* 0x004ea60000001000 */
[----:B------:R-:W-:Y:S04]  /*0220*/  STL [R1+0x1c], RZ ;  /* 0x00001cff01007387 */ /* 0x000fe80000100800 */
[----:B------:R-:W-:Y:S04]  /*0230*/  STL [R1], RZ ;  /* 0x000000ff01007387 */ /* 0x000fe80000100800 */
[----:B------:R-:W-:Y:S04]  /*0240*/  STL [R1+0x4], RZ ;  /* 0x000004ff01007387 */ /* 0x000fe80000100800 */
[----:B------:R-:W-:Y:S01]  /*0250*/  STL [R1+0x8], RZ ;  /* 0x000008ff01007387 */ /* 0x000fe20000100800 */
[----:B--2---:R-:W-:-:S03]  /*0260*/  VIADD R6, R4, 0xffffffe ;  /* 0x0ffffffe04067836 */ /* 0x004fc60000000000 */
[----:B------:R-:W-:Y:S01]  /*0270*/  STL [R1+0xc], RZ ;  /* 0x00000cff01007387 */ /* 0x000fe20000100800 */
[----:B------:R-:W-:Y:S01]  /*0280*/  IMAD.MOV R4, RZ, RZ, -R12 ;  /* 0x000000ffff047224 */ /* 0x000fe200078e0a0c */
[----:B------:R2:W3:Y:S02]  /*0290*/  F2I.FTZ.U32.TRUNC.NTZ R7, R6 ;  /* 0x0000000600077305 */ /* 0x0004e4000021f000 */
[----:B------:R-:W-:Y:S04]  /*02a0*/  STL [R1+0x40], RZ ;  /* 0x000040ff01007387 */ /* 0x000fe80000100800 */
[----:B------:R-:W-:Y:S01]  /*02b0*/  STL [R1+0x44], RZ ;  /* 0x000044ff01007387 */ /* 0x000fe20000100800 */
[----:B--2---:R-:W-:-:S03]  /*02c0*/  IMAD.MOV.U32 R6, RZ, RZ, RZ ;  /* 0x000000ffff067224 */ /* 0x004fc600078e00ff */
[----:B------:R-:W-:Y:S04]  /*02d0*/  STL [R1+0x48], RZ ;  /* 0x000048ff01007387 */ /* 0x000fe80000100800 */
[----:B------:R-:W-:Y:S01]  /*02e0*/  STL [R1+0x4c], RZ ;  /* 0x00004cff01007387 */ /* 0x000fe20000100800 */
[----:B---3--:R-:W-:-:S03]  /*02f0*/  IMAD.MOV R8, RZ, RZ, -R7 ;  /* 0x000000ffff087224 */ /* 0x008fc600078e0a07 */
[----:B------:R-:W-:Y:S01]  /*0300*/  STL [R1+0x50], RZ ;  /* 0x000050ff01007387 */ /* 0x000fe20000100800 */
[----:B------:R-:W-:-:S03]  /*0310*/  IMAD R11, R8, R9, RZ ;  /* 0x00000009080b7224 */ /* 0x000fc600078e02ff */
[----:B------:R-:W-:Y:S01]  /*0320*/  STL [R1+0x54], RZ ;  /* 0x000054ff01007387 */ /* 0x000fe20000100800 */
[----:B------:R-:W-:-:S03]  /*0330*/  IMAD.HI.U32 R7, R7, R11, R6 ;  /* 0x0000000b07077227 */ /* 0x000fc600078e0006 */
[----:B------:R-:W-:Y:S04]  /*0340*/  STL [R1+0x58], RZ ;  /* 0x000058ff01007387 */ /* 0x000fe80000100800 */
        /* <DEDUP_REMOVED lines=171> */
[----:B------:R-:W-:Y:S01]  /*0e00*/  STL [R1+0x448], RZ ;  /* 0x000448ff01007387 */ /* 0x000fe20000100800 */
[----:B------:R-:W2:Y:S03]  /*0e10*/  S2R R5, SR_CTAID.X ;  /* 0x0000000000057919 */ /* 0x000ea60000002500 */
        /* <DEDUP_REMOVED lines=8> */
[----:B--2---:R-:W-:-:S03]  /*0ea0*/  IABS R10, R5 ;  /* 0x00000005000a7213 */ /* 0x004fc60000000000 */
[----:B------:R-:W-:Y:S02]  /*0eb0*/  STL [R1+0x47c], RZ ;  /* 0x00047cff01007387 */ /* 0x000fe40000100800 */
[----:B------:R-:W-:Y:S02]  /*0ec0*/  IMAD.MOV.U32 R8, RZ, RZ, R10 ;  /* 0x000000ffff087224 */ /* 0x000fe400078e000a */
[----:B------:R-:W-:Y:S02]  /*0ed0*/  STL [R1+0x480], RZ ;  /* 0x000480ff01007387 */ /* 0x000fe40000100800 */
[----:B------:R-:W-:Y:S02]  /*0ee0*/  IMAD.HI.U32 R7, R7, R8, RZ ;  /* 0x0000000807077227 */ /* 0x000fe400078e00ff */
[----:B------:R-:W-:Y:S02]  /*0ef0*/  STL [R1+0x484], RZ ;  /* 0x000484ff01007387 */ /* 0x000fe40000100800 */
[----:B------:R-:W-:-:S02]  /*0f00*/  IMAD R4, R7, R4, R8 ;  /* 0x0000000407047224 */ /* 0x000fc400078e0208 */
[----:B------:R-:W-:Y:S03]  /*0f10*/  STL [R1+0x488], RZ ;  /* 0x000488ff01007387 */ /* 0x000fe60000100800 */
[----:B------:R-:W-:Y:S01]  /*0f20*/  ISETP.GT.U32.AND P1, PT, R9, R4, PT ;  /* 0x000000040900720c */ /* 0x000fe20003f24070 */
[----:B------:R-:W-:Y:S04]  /*0f30*/  STL [R1+0x48c], RZ ;  /* 0x00048cff01007387 */ /* 0x000fe80000100800 */
[----:B------:R-:W-:Y:S04]  /*0f40*/  STL [R1+0x490], RZ ;  /* 0x000490ff01007387 */ /* 0x000fe80000100800 */
[----:B------:R-:W-:Y:S04]  /*0f50*/  STL [R1+0x494], RZ ;  /* 0x000494ff01007387 */ /* 0x000fe80000100800 */
[----:B------:R-:W-:Y:S01]  /*0f60*/  STL [R1+0x498], RZ ;  /* 0x000498ff01007387 */ /* 0x000fe20000100800 */
[----:B------:R-:W-:-:S02]  /*0f70*/  @!P1 IMAD.IADD R4, R4, 0x1, -R9 ;  /* 0x0000000104049824 */ /* 0x000fc400078e0a09 */
[----:B------:R-:W-:Y:S01]  /*0f80*/  @!P1 VIADD R7, R7, 0x1 ;  /* 0x0000000107079836 */ /* 0x000fe20000000000 */
[----:B------:R-:W-:Y:S01]  /*0f90*/  STL [R1+0x49c], RZ ;  /* 0x00049cff01007387 */ /* 0x000fe20000100800 */
[----:B------:R-:W-:Y:S02]  /*0fa0*/  ISETP.NE.AND P1, PT, R0, RZ, PT ;  /* 0x000000ff0000720c */ /* 0x000fe40003f25270 */
[----:B------:R-:W-:Y:S01]  /*0fb0*/  ISETP.GE.U32.AND P0, PT, R4, R9, PT ;  /* 0x000000090400720c */ /* 0x000fe20003f06070 */
[----:B------:R-:W-:Y:S01]  /*0fc0*/  STL [R1+0x500], RZ ;  /* 0x000500ff01007387 */ /* 0x000fe20000100800 */
[----:B------:R-:W-:-:S03]  /*0fd0*/  LOP3.LUT R4, R5, R0, RZ, 0x3c, !PT ;  /* 0x0000000005047212 */ /* 0x000fc600078e3cff */
[----:B------:R-:W-:Y:S01]  /*0fe0*/  STL [R1+0x504], RZ ;  /* 0x000504ff01007387 */ /* 0x000fe20000100800 */
[----:B------:R-:W-:Y:S01]  /*0ff0*/  ISETP.GE.AND P2, PT, R4, RZ, PT ;  /* 0x000000ff0400720c */ /* 0x000fe20003f46270 */
[----:B------:R-:W-:Y:S02]  /*1000*/  VIADD R4, R2, 0xff ;  /* 0x000000ff02047836 */ /* 0x000fe40000000000 */
[----:B------:R-:W-:Y:S04]  /*1010*/  STL [R1+0x508], RZ ;  /* 0x000508ff01007387 */ /* 0x000fe80000100800 */
[----:B------:R-:W-:Y:S01]  /*1020*/  STL [R1+0x50c], RZ ;  /* 0x00050cff01007387 */ /* 0x000fe20000100800 */
[----:B------:R-:W-:-:S03]  /*1030*/  @P0 VIADD R7, R7, 0x1 ;  /* 0x0000000107070836 */ /* 0x000fc60000000000 */
[----:B------:R-:W-:Y:S01]  /*1040*/  STL [R1+0x540], RZ ;  /* 0x000540ff01007387 */ /* 0x000fe20000100800 */
[----:B------:R-:W-:Y:S01]  /*1050*/  IMAD.MOV.U32 R6, RZ, RZ, R7 ;  /* 0x000000ffff067224 */ /* 0x000fe200078e0007 */
[----:B------:R-:W-:Y:S02]  /*1060*/  SHF.R.S32.HI R7, RZ, 0x1f, R4 ;  /* 0x0000001fff077819 */ /* 0x000fe40000011404 */
[----:B------:R-:W-:Y:S01]  /*1070*/  STL [R1+0x544], RZ ;  /* 0x000544ff01007387 */ /* 0x000fe20000100800 */
[----:B------:R-:W-:Y:S01]  /*1080*/  @!P2 IMAD.MOV R6, RZ, RZ, -R6 ;  /* 0x000000ffff06a224 */ /* 0x000fe200078e0a06 */
[----:B------:R-:W-:Y:S02]  /*1090*/  @!P1 LOP3.LUT R6, RZ, R0, RZ, 0x33, !PT ;  /* 0x00000000ff069212 */ /* 0x000fe400078e33ff */
[----:B------:R-:W-:Y:S01]  /*10a0*/  STL [R1+0x548], RZ ;  /* 0x000548ff01007387 */ /* 0x000fe20000100800 */
[----:B------:R-:W-:Y:S02]  /*10b0*/  LEA.HI R4, R7, R4, RZ, 0x8 ;  /* 0x0000000407047211 */ /* 0x000fe400078f40ff */
[----:B------:R-:W-:Y:S01]  /*10c0*/  IMAD.SHL.U32 R29, R6, 0x8, RZ ;  /* 0x00000008061d7824 */ /* 0x000fe200078e00ff */
[----:B------:R-:W-:Y:S01]  /*10d0*/  STL [R1+0x54c], RZ ;  /* 0x00054cff01007387 */ /* 0x000fe20000100800 */
[----:B------:R-:W-:-:S03]  /*10e0*/  IMAD.MOV R6, RZ, RZ, -R6 ;  /* 0x000000ffff067224 */ /* 0x000fc600078e0a06 */
[----:B------:R-:W-:Y:S01]  /*10f0*/  STL [R1+0x530], RZ ;  /* 0x000530ff01007387 */ /* 0x000fe20000100800 */
[----:B------:R-:W-:Y:S01]  /*1100*/  LEA.HI.SX32 R4, R4, -R29, 0x18 ;  /* 0x8000001d04047211 */ /* 0x000fe200078fc2ff */
[----:B------:R-:W-:Y:S02]  /*1110*/  IMAD R13, R0, R6, R5 ;  /* 0x00000006000d7224 */ /* 0x000fe400078e0205 */
[----:B------:R-:W-:Y:S01]  /*1120*/  STL [R1+0x534], RZ ;  /* 0x000534ff01007387 */ /* 0x000fe20000100800 */
[----:B------:R-:W-:Y:S01]  /*1130*/  VIMNMX R4, R4, 0x8, PT ;  /* 0x0000000804047848 */ /* 0x000fe20003fe0100 */
[----:B------:R-:W-:Y:S01]  /*1140*/  IMAD.MOV.U32 R6, RZ, RZ, RZ ;  /* 0x000000ffff067224 */ /* 0x000fe200078e00ff */
[----:B------:R-:W-:Y:S01]  /*1150*/  IABS R11, R13 ;  /* 0x0000000d000b7213 */ /* 0x000fe20000000000 */
[----:B------:R-:W-:Y:S01]  /*1160*/  STL [R1+0x538], RZ ;  /* 0x000538ff01007387 */ /* 0x000fe20000100800 */
[----:B------:R-:W-:-:S03]  /*1170*/  IABS R9, R4 ;  /* 0x0000000400097213 */ /* 0x000fc60000000000 */
        /* <DEDUP_REMOVED lines=8> */
[----:B------:R-:W-:Y:S04]  /*1200*/  STL [R1+0x514], RZ ;  /* 0x000514ff01007387 */ /* 0x000fe80000100800 */
[----:B------:R-:W-:Y:S04]  /*1210*/  STL [R1+0x518], RZ ;  /* 0x000518ff01007387 */ /* 0x000fe80000100800 */
[----:B------:R-:W-:Y:S01]  /*1220*/  STL [R1+0x51c], RZ ;  /* 0x00051cff01007387 */ /* 0x000fe20000100800 */
[----:B--2---:R-:W-:-:S03]  /*1230*/  VIADD R7, R8, 0xffffffe ;  /* 0x0ffffffe08077836 */ /* 0x004fc60000000000 */
[----:B------:R-:W-:Y:S04]  /*1240*/  STL [R1+0x550], RZ ;  /* 0x000550ff01007387 */ /* 0x000fe80000100800 */
[----:B------:R-:W-:Y:S01]  /*1250*/  STL [R1+0x554], RZ ;  /* 0x000554ff01007387 */ /* 0x000fe20000100800 */
[----:B------:R-:W2:Y:S03]  /*1260*/  F2I.FTZ.U32.TRUNC.NTZ R7, R7 ;  /* 0x0000000700077305 */ /* 0x000ea6000021f000 */
[----:B------:R-:W-:Y:S04]  /*1270*/  STL [R1+0x558], RZ ;  /* 0x000558ff01007387 */ /* 0x000fe80000100800 */
[----:B------:R-:W-:Y:S04]  /*1280*/  STL [R1+0x55c], RZ ;  /* 0x00055cff01007387 */ /* 0x000fe80000100800 */
[----:B------:R-:W-:Y:S04]  /*1290*/  STL [R1+0x560], RZ ;  /* 0x000560ff01007387 */ /* 0x000fe80000100800 */
[----:B------:R-:W-:Y:S01]  /*12a0*/  STL [R1+0x564], RZ ;  /* 0x000564ff01007387 */ /* 0x000fe20000100800 */
[----:B--2---:R-:W-:-:S03]  /*12b0*/  IMAD.MOV R10, RZ, RZ, -R7 ;  /* 0x000000ffff0a7224 */ /* 0x004fc600078e0a07 */
[----:B------:R-:W-:Y:S01]  /*12c0*/  STL [R1+0x568], RZ ;  /* 0x000568ff01007387 */ /* 0x000fe20000100800 */
[----:B------:R-:W-:-:S03]  /*12d0*/  IMAD.MOV.U32 R0, RZ, RZ, R10 ;  /* 0x000000ffff007224 */ /* 0x000fc600078e000a */
[----:B------:R-:W-:Y:S01]  /*12e0*/  STL [R1+0x56c], RZ ;  /* 0x00056cff01007387 */ /* 0x000fe20000100800 */
[----:B------:R-:W-:Y:S01]  /*12f0*/  IMAD R5, R0, R9, RZ ;  /* 0x0000000900057224 */ /* 0x000fe200078e02ff */
[----:B------:R-:W-:Y:S02]  /*1300*/  IABS R0, R4 ;  /* 0x0000000400007213 */ /* 0x000fe40000000000 */
[----:B------:R-:W-:Y:S01]  /*1310*/  STL [R1+0x5e0], RZ ;  /* 0x0005e0ff01007387 */ /* 0x000fe20000100800 */
[----:B------:R-:W-:-:S03]  /*1320*/  IMAD.HI.U32 R6, R7, R5, R6 ;  /* 0x0000000507067227 */ /* 0x000fc600078e0006 */
[----:B------:R-:W-:Y:S01]  /*1330*/  STL [R1+0x5e4], RZ ;  /* 0x0005e4ff01007387 */ /* 0x000fe20000100800 */
[----:B------:R-:W-:Y:S02]  /*1340*/  IMAD.MOV R0, RZ, RZ, -R0 ;  /* 0x000000ffff007224 */ /* 0x000fe400078e0a00 */
[----:B------:R-:W-:Y:S01]  /*1350*/  IMAD.HI.U32 R28, R6, R11, RZ ;  /* 0x0000000b061c7227 */ /* 0x000fe200078e00ff */
[----:B------:R-:W-:Y:S01]  /*1360*/  STL [R1+0x5e8], RZ ;  /* 0x0005e8ff01007387 */ /* 0x000fe20000100800 */
[----:B------:R-:W-:Y:S01]  /*1370*/  ULDC.64 UR8, c[0x0][0x208] ;  /* 0x0000820000087ab9 */ /* 0x000fe20000000a00 */
[----:B------:R-:W-:Y:S01]  /*1380*/  CS2R R6, SRZ ;  /* 0x0000000000067805 */ /* 0x000fe2000001ff00 */
[----:B------:R-:W-:Y:S01]  /*1390*/  IMAD R0, R28, R0, R11 ;  /* 0x000000001c007224 */ /* 0x000fe200078e020b */
[----:B------:R-:W-:Y:S01]  /*13a0*/  STL [R1+0x5ec], RZ ;  /* 0x0005ecff01007387 */ /* 0x000fe20000100800 */
[----:B------:R-:W-:-:S03]  /*13b0*/  CS2R R10, SRZ ;  /* 0x00000000000a7805 */ /* 0x000fc6000001ff00 */
[----:B------:R-:W-:Y:S01]  /*13c0*/  STL [R1+0x5f0], RZ ;  /* 0x0005f0ff01007387 */ /* 0x000fe20000100800 */
[----:B------:R-:W-:-:S03]  /*13d0*/  ISETP.GT.U32.AND P1, PT, R9, R0, PT ;  /* 0x000000000900720c */ /* 0x000fc60003f24070 */
[----:B------:R-:W-:Y:S04]  /*13e0*/  STL [R1+0x5f4], RZ ;  /* 0x0005f4ff01007387 */ /* 0x000fe80000100800 */
[----:B------:R-:W-:Y:S04]  /*13f0*/  STL [R1+0x5f8], RZ ;  /* 0x0005f8ff01007387 */ /* 0x000fe80000100800 */
[----:B------:R-:W-:Y:S02]  /*1400*/  STL [R1+0x5fc], RZ ;  /* 0x0005fcff01007387 */ /* 0x000fe40000100800 */
[----:B------:R-:W-:-:S02]  /*1410*/  @!P1 IMAD.IADD R0, R0, 0x1, -R9 ;  /* 0x0000000100009824 */ /* 0x000fc400078e0a09 */
[----:B------:R-:W-:Y:S01]  /*1420*/  STL [R1+0x630], RZ ;  /* 0x000630ff01007387 */ /* 0x000fe20000100800 */
[----:B------:R-:W-:Y:S01]  /*1430*/  @!P1 VIADD R28, R28, 0x1 ;  /* 0x000000011c1c9836 */ /* 0x000fe20000000000 */
[----:B------:R-:W-:Y:S02]  /*1440*/  ISETP.NE.AND P1, PT, R4, RZ, PT ;  /* 0x000000ff0400720c */ /* 0x000fe40003f25270 */
[----:B------:R-:W-:Y:S01]  /*1450*/  STL [R1+0x634], RZ ;  /* 0x000634ff01007387 */ /* 0x000fe20000100800 */
[----:B------:R-:W-:Y:S02]  /*1460*/  ISETP.GE.U32.AND P0, PT, R0, R9, PT ;  /* 0x000000090000720c */ /* 0x000fe40003f06070 */
[----:B------:R-:W-:Y:S02]  /*1470*/  CS2R R8, SRZ ;  /* 0x0000000000087805 */ /* 0x000fe4000001ff00 */
[----:B------:R-:W-:Y:S01]  /*1480*/  LOP3.LUT R0, R13, R4, RZ, 0x3c, !PT ;  /* 0x000000040d007212 */ /* 0x000fe200078e3cff */
[----:B------:R-:W-:Y:S03]  /*1490*/  STL [R1+0x638], RZ ;  /* 0x000638ff01007387 */ /* 0x000fe60000100800 */
[----:B------:R-:W-:Y:S01]  /*14a0*/  ISETP.GE.AND P2, PT, R0, RZ, PT ;  /* 0x000000ff0000720c */ /* 0x000fe20003f46270 */
[----:B------:R-:W-:Y:S01]  /*14b0*/  STL [R1+0x63c], RZ ;  /* 0x00063cff01007387 */ /* 0x000fe20000100800 */
[----:B0-----:R-:W-:-:S02]  /*14c0*/  LOP3.LUT R0, R14, 0x20, RZ, 0xc0, !PT ;  /* 0x000000200e007812 */ /* 0x001fc400078ec0ff */
[----:B------:R-:W-:Y:S01]  /*14d0*/  CS2R R14, SRZ ;  /* 0x00000000000e7805 */ /* 0x000fe2000001ff00 */
[----:B------:R-:W-:Y:S01]  /*14e0*/  STL [R1+0x620], RZ ;  /* 0x000620ff01007387 */ /* 0x000fe20000100800 */
[----:B------:R-:W-:Y:S01]  /*14f0*/  R2UR UR4, R0 ;  /* 0x00000000000472ca */ /* 0x000fe200000e0000 */
[----:B------:R-:W-:Y:S01]  /*1500*/  @P0 VIADD R28, R28, 0x1 ;  /* 0x000000011c1c0836 */ /* 0x000fe20000000000 */
[----:B------:R-:W1:Y:S01]  /*1510*/  LDC R0, c[0x0][0x230] ;  /* 0x00008c00ff007b82 */ /* 0x000e620000000800 */
[----:B------:R-:W-:Y:S04]  /*1520*/  STL [R1+0x624], RZ ;  /* 0x000624ff01007387 */ /* 0x000fe80000100800 */
[----:B------:R-:W-:Y:S01]  /*1530*/  STL [R1+0x628], RZ ;  /* 0x000628ff01007387 */ /* 0x000fe20000100800 */
[----:B------:R-:W-:Y:S01]  /*1540*/  @!P2 IMAD.MOV R28, RZ, RZ, -R28 ;  /* 0x000000ffff1ca224 */ /* 0x000fe200078e0a1c */
[----:B------:R-:W-:-:S02]  /*1550*/  @!P1 LOP3.LUT R28, RZ, R4, RZ, 0x33, !PT ;  /* 0x00000004ff1c9212 */ /* 0x000fc400078e33ff */
[----:B------:R-:W-:Y:S03]  /*1560*/  STL [R1+0x62c], RZ ;  /* 0x00062cff01007387 */ /* 0x000fe60000100800 */
[----:B------:R-:W-:Y:S01]  /*1570*/  IMAD.MOV R5, RZ, RZ, -R28 ;  /* 0x000000ffff057224 */ /* 0x000fe200078e0a1c */
[----:B------:R-:W-:Y:S01]  /*1580*/  STL [R1+0x610], RZ ;  /* 0x000610ff01007387 */ /* 0x000fe20000100800 */
[----:B------:R-:W-:Y:S02]  /*1590*/  IMAD.SHL.U32 R28, R28, 0x100, RZ ;  /* 0x000001001c1c7824 */ /* 0x000fe400078e00ff */
[----:B------:R-:W-:Y:S01]  /*15a0*/  IMAD R4, R4, R5, R13 ;  /* 0x0000000504047224 */ /* 0x000fe200078e020d */
[----:B------:R-:W-:Y:S01]  /*15b0*/  STL [R1+0x614], RZ ;  /* 0x000614ff01007387 */ /* 0x000fe20000100800 */
[----:B------:R-:W-:Y:S02]  /*15c0*/  CS2R R12, SRZ ;  /* 0x00000000000c7805 */ /* 0x000fe4000001ff00 */
[----:B------:R-:W-:Y:S01]  /*15d0*/  IMAD.IADD R29, R29, 0x1, R4 ;  /* 0x000000011d1d7824 */ /* 0x000fe200078e0204 */
[----:B------:R-:W-:Y:S01]  /*15e0*/  STL [R1+0x618], RZ ;  /* 0x000618ff01007387 */ /* 0x000fe20000100800 */
[----:B------:R-:W-:Y:S01]  /*15f0*/  CS2R R4, SRZ ;  /* 0x0000000000047805 */ /* 0x000fe2000001ff00 */
[----:B-1----:R-:W-:-:S02]  /*1600*/  VIADD R3, R0, 0x1f ;  /* 0x0000001f00037836 */ /* 0x002fc40000000000 */
[----:B------:R-:W-:Y:S04]  /*1610*/  STL [R1+0x61c], RZ ;  /* 0x00061cff01007387 */ /* 0x000fe80000100800 */
[----:B------:R-:W-:Y:S01]  /*1620*/  STL [R1+0x600], RZ ;  /* 0x000600ff01007387 */ /* 0x000fe20000100800 */
[----:B------:R-:W-:-:S03]  /*1630*/  ISETP.GE.AND P0, PT, R3, 0x20, PT ;  /* 0x000000200300780c */ /* 0x000fc60003f06270 */
        /* <DEDUP_REMOVED lines=182> */
[----:B------:R-:W0:Y:S03]  /*21a0*/  S2R R0, SR_TID.X ;  /* 0x0000000000007919 */ /* 0x000e260000002100 */
        /* <DEDUP_REMOVED lines=8> */
[----:B0-----:R-:W-:-:S03]  /*2230*/  LOP3.LUT R0, R0, 0x3f, RZ, 0xc0, !PT ;  /* 0x0000003f00007812 */ /* 0x001fc600078ec0ff */
[----:B------:R-:W-:Y:S02]  /*2240*/  STL [R1+0x11ac], RZ ;  /* 0x0011acff01007387 */ /* 0x000fe40000100800 */
[----:B------:R-:W-:Y:S02]  /*2250*/  IMAD R29, R29, 0x100, R0 ;  /* 0x000001001d1d7824 */ /* 0x000fe400078e0200 */
[----:B------:R-:W-:Y:S02]  /*2260*/  STL [R1+0x1190], RZ ;  /* 0x001190ff01007387 */ /* 0x000fe40000100800 */
[C---:B------:R-:W-:Y:S02]  /*2270*/  VIADD R3, R29.reuse, 0x80 ;  /* 0x000000801d037836 */ /* 0x040fe40000000000 */
[----:B------:R-:W-:Y:S01]  /*2280*/  STL [R1+0x1194], RZ ;  /* 0x001194ff01007387 */ /* 0x000fe20000100800 */
[----:B------:R-:W-:-:S03]  /*2290*/  VIADD R0, R29, 0x40 ;  /* 0x000000401d007836 */ /* 0x000fc60000000000 */
        /* <DEDUP_REMOVED lines=34> */
[----:B------:R0:W-:Y:S02]  /*24c0*/  STL [R1+0x10f8], R3 ;  /* 0x0010f80301007387 */ /* 0x0001e40000100800 */
[----:B0-----:R-:W-:-:S05]  /*24d0*/  VIADD R3, R29, 0xc0 ;  /* 0x000000c01d037836 */ /* 0x001fca0000000000 */
[----:B------:R0:W-:Y:S04]  /*24e0*/  STL [R1+0x10fc], R3 ;  /* 0x0010fc0301007387 */ /* 0x0001e80000100800 */
[----:B0-----:R0:W5:Y:S04]  /*24f0*/  LDL.LU R3, [R1+0x1a7c] ;  /* 0x001a7c0001037983 */ /* 0x0011680000300800 */
[----:B------:R0:W-:Y:S01]  /*2500*/  STL [R1+0x10d8], R0 ;  /* 0x0010d80001007387 */ /* 0x0001e20000100800 */
[----:B------:R-:W-:Y:S05]  /*2510*/  @!P0 BRA `(.L_x_0) ;  /* 0x000004a400908947 */ /* 0x000fea0003800000 */
[----:B------:R-:W2:Y:S04]  /*2520*/  LDL R22, [R1+0x10f8] ;  /* 0x0010f80001167983 */ /* 0x000ea80000100800 */
[----:B------:R-:W3:Y:S01]  /*2530*/  LDL R21, [R1+0x10fc] ;  /* 0x0010fc0001157983 */ /* 0x000ee20000100800 */
[----:B------:R-:W-:Y:S01]  /*2540*/  IABS R6, R2 ;  /* 0x0000000200067213 */ /* 0x000fe20000000000 */
[----:B------:R-:W-:Y:S01]  /*2550*/  IMAD.MOV.U32 R23, RZ, RZ, R0 ;  /* 0x000000ffff177224 */ /* 0x000fe200078e0000 */
[----:B------:R-:W1:Y:S01]  /*2560*/  LDC R15, c[0x0][0x230] ;  /* 0x00008c00ff0f7b82 */ /* 0x000e620000000800 */
[----:B------:R-:W4:Y:S01]  /*2570*/  S2R R18, SR_TID.X ;  /* 0x0000000000127919 */ /* 0x000f220000002100 */
[----:B------:R-:W0:Y:S02]  /*2580*/  I2F.RP R10, R6 ;  /* 0x00000006000a7306 */ /* 0x000e240000209400 */
[----:B0----5:R-:W-:Y:S01]  /*2590*/  IABS R0, R3 ;  /* 0x0000000300007213 */ /* 0x021fe20000000000 */
[----:B------:R-:W-:Y:S01]  /*25a0*/  ULDC UR6, c[0x0][0x23c] ;  /* 0x00008f0000067ab9 */ /* 0x000fe20000000800 */
[----:B------:R-:W-:Y:S01]  /*25b0*/  ULDC.64 UR10, c[0x0][0x218] ;  /* 0x00008600000a7ab9 */ /* 0x000fe20000000a00 */
[----:B------:R-:W-:Y:S01]  /*25c0*/  ULDC UR7, c[0x0][0x240] ;  /* 0x0000900000077ab9 */ /* 0x000fe20000000800 */
[----:B------:R-:W-:-:S02]  /*25d0*/  ULDC.64 UR12, c[0x0][0x210] ;  /* 0x00008400000c7ab9 */ /* 0x000fc40000000a00 */
[----:B------:R-:W0:Y:S08]  /*25e0*/  I2F.RP R7, R0 ;  /* 0x0000000000077306 */ /* 0x000e300000209400 */
[----:B------:R-:W4:Y:S08]  /*25f0*/  MUFU.RCP R10, R10 ;  /* 0x0000000a000a7308 */ /* 0x000f300000001000 */
[----:B0-----:R-:W0:Y:S01]  /*2600*/  MUFU.RCP R7, R7 ;  /* 0x0000000700077308 */ /* 0x001e220000001000 */
[----:B----4-:R-:W-:-:S07]  /*2610*/  VIADD R5, R10, 0xffffffe ;  /* 0x0ffffffe0a057836 */ /* 0x010fce0000000000 */
[----:B------:R-:W4:Y:S01]  /*2620*/  F2I.FTZ.U32.TRUNC.NTZ R5, R5 ;  /* 0x0000000500057305 */ /* 0x000f22000021f000 */
[----:B-1----:R-:W-:Y:S02]  /*2630*/  VIADD R15, R15, 0x1f ;  /* 0x0000001f0f0f7836 */ /* 0x002fe40000000000 */
[----:B0-----:R-:W-:-:S03]  /*2640*/  VIADD R8, R7, 0xffffffe ;  /* 0x0ffffffe07087836 */ /* 0x001fc60000000000 */
[----:B------:R-:W-:Y:S02]  /*2650*/  SHF.R.S32.HI R4, RZ, 0x1f, R15 ;  /* 0x0000001fff047819 */ /* 0x000fe4000001140f */
[----:B------:R-:W0:Y:S01]  /*2660*/  F2I.FTZ.U32.TRUNC.NTZ R9, R8 ;  /* 0x0000000800097305 */ /* 0x000e22000021f000 */
[----:B------:R1:W-:Y:S01]  /*2670*/  STL [R1+0x1ba0], R3 ;  /* 0x001ba00301007387 */ /* 0x0003e20000100800 */
[----:B----4-:R-:W-:Y:S01]  /*2680*/  IMAD.MOV R11, RZ, RZ, -R5 ;  /* 0x000000ffff0b7224 */ /* 0x010fe200078e0a05 */
[----:B-1----:R-:W-:-:S03]  /*2690*/  LEA.HI R3, R4, R15, RZ, 0x5 ;  /* 0x0000000f04037211 */ /* 0x002fc600078f28ff */
[----:B------:R-:W-:Y:S02]  /*26a0*/  IMAD R11, R11, R6, RZ ;  /* 0x000000060b0b7224 */ /* 0x000fe400078e02ff */
[----:B------:R-:W-:-:S04]  /*26b0*/  IMAD.MOV.U32 R4, RZ, RZ, RZ ;  /* 0x000000ffff047224 */ /* 0x000fc800078e00ff */
[----:B------:R-:W-:Y:S01]  /*26c0*/  IMAD.HI.U32 R4, R5, R11, R4 ;  /* 0x0000000b05047227 */ /* 0x000fe200078e0004 */
[----:B------:R-:W-:-:S03]  /*26d0*/  IABS R5, R23 ;  /* 0x0000001700057213 */ /* 0x000fc60000000000 */
[----:B0-----:R-:W-:Y:S01]  /*26e0*/  IMAD.MOV R19, RZ, RZ, -R9 ;  /* 0x000000ffff137224 */ /* 0x001fe200078e0a09 */
[----:B------:R-:W-:Y:S01]  /*26f0*/  IABS R11, R29 ;  /* 0x0000001d000b7213 */ /* 0x000fe20000000000 */
[----:B------:R-:W-:Y:S02]  /*2700*/  IMAD.MOV.U32 R8, RZ, RZ, RZ ;  /* 0x000000ffff087224 */ /* 0x000fe400078e00ff */
[----:B------:R-:W-:Y:S02]  /*2710*/  IMAD R19, R19, R0, RZ ;  /* 0x0000000013137224 */ /* 0x000fe400078e02ff */
[----:B------:R-:W-:-:S04]  /*2720*/  IMAD.HI.U32 R14, R4, R5, RZ ;  /* 0x00000005040e7227 */ /* 0x000fc800078e00ff */
[----:B------:R-:W-:-:S04]  /*2730*/  IMAD.HI.U32 R19, R9, R19, R8 ;  /* 0x0000001309137227 */ /* 0x000fc800078e0008 */
[----:B------:R-:W-:Y:S02]  /*2740*/  IMAD.MOV R14, RZ, RZ, -R14 ;  /* 0x000000ffff0e7224 */ /* 0x000fe400078e0a0e */
[----:B------:R-:W-:Y:S01]  /*2750*/  IMAD.SHL.U32 R3, R18, 0x2, RZ ;  /* 0x0000000212037824 */ /* 0x000fe200078e00ff */
[----:B------:R-:W-:Y:S01]  /*2760*/  STL [R1+0x1a7c], R28 ;  /* 0x001a7c1c01007387 */ /* 0x000fe20000100800 */
[----:B--2---:R-:W-:Y:S02]  /*2770*/  IABS R7, R22 ;  /* 0x0000001600077213 */ /* 0x004fe40000000000 */
[----:B---3--:R-:W-:-:S03]  /*2780*/  IABS R13, R21 ;  /* 0x00000015000d7213 */ /* 0x008fc60000000000 */
[----:B------:R-:W-:-:S04]  /*2790*/  IMAD.HI.U32 R12, R4, R7, RZ ;  /* 0x00000007040c7227 */ /* 0x000fc800078e00ff */
[----:B------:R-:W-:-:S04]  /*27a0*/  IMAD.HI.U32 R10, R4, R13, RZ ;  /* 0x0000000d040a7227 */ /* 0x000fc800078e00ff */
[----:B------:R-:W-:Y:S02]  /*27b0*/  IMAD.MOV R15, RZ, RZ, -R12 ;  /* 0x000000ffff0f7224 */ /* 0x000fe400078e0a0c */
[----:B------:R-:W-:Y:S02]  /*27c0*/  IMAD.MOV R10, RZ, RZ, -R10 ;  /* 0x000000ffff0a7224 */ /* 0x000fe400078e0a0a */
[----:B------:R-:W-:Y:S02]  /*27d0*/  IMAD R8, R6, R15, R7 ;  /* 0x0000000f06087224 */ /* 0x000fe400078e0207 */
[----:B------:R-:W-:-:S04]  /*27e0*/  IMAD.HI.U32 R4, R4, R11, RZ ;  /* 0x0000000b04047227 */ /* 0x000fc800078e00ff */
[----:B------:R-:W-:Y:S02]  /*27f0*/  IMAD.U32 R7, RZ, RZ, UR4 ;  /* 0x00000004ff077e24 */ /* 0x000fe4000f8e00ff */
[C---:B------:R-:W-:Y:S02]  /*2800*/  IMAD R12, R6.reuse, R10, R13 ;  /* 0x0000000a060c7224 */ /* 0x040fe400078e020d */
[----:B------:R-:W-:Y:S01]  /*2810*/  IMAD.MOV R4, RZ, RZ, -R4 ;  /* 0x000000ffff047224 */ /* 0x000fe200078e0a04 */
[----:B------:R-:W-:Y:S01]  /*2820*/  LEA.HI R20, R7, R28, RZ, 0x1b ;  /* 0x0000001c07147211 */ /* 0x000fe200078fd8ff */
[C---:B------:R-:W-:Y:S01]  /*2830*/  IMAD R10, R6.reuse, R14, R5 ;  /* 0x0000000e060a7224 */ /* 0x040fe200078e0205 */
[C---:B------:R-:W-:Y:S01]  /*2840*/  ISETP.GT.U32.AND P1, PT, R6.reuse, R8, PT ;  /* 0x000000080600720c */ /* 0x040fe20003f24070 */
[C---:B------:R-:W-:Y:S01]  /*2850*/  IMAD R11, R6.reuse, R4, R11 ;  /* 0x00000004060b7224 */ /* 0x040fe200078e020b */
[----:B------:R-:W-:Y:S02]  /*2860*/  IABS R13, R20 ;  /* 0x00000014000d7213 */ /* 0x000fe40000000000 */
[----:B------:R-:W-:-:S02]  /*2870*/  ISETP.GT.U32.AND P0, PT, R6, R12, PT ;  /* 0x0000000c0600720c */ /* 0x000fc40003f04070 */
[C---:B------:R-:W-:Y:S01]  /*2880*/  ISETP.GT.U32.AND P2, PT, R6.reuse, R10, PT ;  /* 0x0000000a0600720c */ /* 0x040fe20003f44070 */
[----:B------:R-:W-:Y:S01]  /*2890*/  IMAD.HI.U32 R14, R19, R13, RZ ;  /* 0x0000000d130e7227 */ /* 0x000fe200078e00ff */
[----:B------:R-:W-:-:S03]  /*28a0*/  ISETP.GT.U32.AND P3, PT, R6, R11, PT ;  /* 0x0000000b0600720c */ /* 0x000fc60003f64070 */
[----:B------:R-:W-:Y:S02]  /*28b0*/  IMAD.MOV R14, RZ, RZ, -R14 ;  /* 0x000000ffff0e7224 */ /* 0x000fe400078e0a0e */
[----:B------:R-:W-:Y:S02]  /*28c0*/  IMAD.SHL.U32 R5, R18, 0x8, RZ ;  /* 0x0000000812057824 */ /* 0x000fe400078e00ff */
[--C-:B------:R-:W-:Y:S02]  /*28d0*/  @!P1 IMAD.IADD R8, R8, 0x1, -R6.reuse ;  /* 0x0000000108089824 */ /* 0x100fe400078e0a06 */
[----:B------:R-:W-:Y:S02]  /*28e0*/  IMAD R13, R0, R14, R13 ;  /* 0x0000000e000d7224 */ /* 0x000fe400078e020d */
[--C-:B------:R-:W-:Y:S02]  /*28f0*/  @!P0 IMAD.IADD R12, R12, 0x1, -R6.reuse ;  /* 0x000000010c0c8824 */ /* 0x100fe400078e0a06 */
[--C-:B------:R-:W-:Y:S01]  /*2900*/  @!P2 IMAD.IADD R10, R10, 0x1, -R6.reuse ;  /* 0x000000010a0aa824 */ /* 0x100fe200078e0a06 */
[----:B------:R-:W-:Y:S01]  /*2910*/  LOP3.LUT R4, R18, 0x7, RZ, 0xc0, !PT ;  /* 0x0000000712047812 */ /* 0x000fe200078ec0ff */
[----:B------:R-:W-:Y:S01]  /*2920*/  @!P3 IMAD.IADD R11, R11, 0x1, -R6 ;  /* 0x000000010b0bb824 */ /* 0x000fe200078e0a06 */
[----:B------:R-:W-:-:S02]  /*2930*/  LOP3.LUT R5, R5, 0x30, RZ, 0xc0, !PT ;  /* 0x0000003005057812 */ /* 0x000fc400078ec0ff */
[C---:B------:R-:W-:Y:S02]  /*2940*/  ISETP.GT.U32.AND P0, PT, R6.reuse, R8, PT ;  /* 0x000000080600720c */ /* 0x040fe40003f04070 */
[C---:B------:R-:W-:Y:S02]  /*2950*/  ISETP.GT.U32.AND P2, PT, R6.reuse, R12, PT ;  /* 0x0000000c0600720c */ /* 0x040fe40003f44070 */
[----:B------:R-:W-:Y:S02]  /*2960*/  ISETP.GT.U32.AND P1, PT, R6, R10, PT ;  /* 0x0000000a0600720c */ /* 0x000fe40003f24070 */
[----:B------:R-:W-:Y:S01]  /*2970*/  ISETP.GT.U32.AND P3, PT, R0, R13, PT ;  /* 0x0000000d0000720c */ /* 0x000fe20003f64070 */
[----:B------:R-:W-:Y:S02]  /*2980*/  IMAD.SHL.U32 R15, R18, 0x100, RZ ;  /* 0x00000100120f7824 */ /* 0x000fe400078e00ff */
[C---:B------:R-:W-:Y:S02]  /*2990*/  IMAD R5, R4.reuse, 0x40, R5 ;  /* 0x0000004004057824 */ /* 0x040fe400078e0205 */
[----:B------:R-:W-:-:S02]  /*29a0*/  IMAD R18, R4, 0x210, RZ ;  /* 0x0000021004127824 */ /* 0x000fc400078e02ff */
[C---:B------:R-:W-:Y:S02]  /*29b0*/  VIADD R17, R20.reuse, 0xfc ;  /* 0x000000fc14117836 */ /* 0x040fe40000000000 */
[C---:B------:R-:W-:Y:S02]  /*29c0*/  VIADD R9, R20.reuse, 0xfa ;  /* 0x000000fa14097836 */ /* 0x040fe40000000000 */
[----:B------:R-:W-:Y:S01]  /*29d0*/  VIADD R7, R20, 0xfe ;  /* 0x000000fe14077836 */ /* 0x000fe20000000000 */
[----:B------:R0:W-:Y:S01]  /*29e0*/  STL [R1+0x1e0], R5 ;  /* 0x0001e00501007387 */ /* 0x0001e20000100800 */
[----:B------:R-:W-:Y:S02]  /*29f0*/  LOP3.LUT R18, R18, 0x10, R3, 0x78, !PT ;  /* 0x0000001012127812 */ /* 0x000fe400078e7803 */
[----:B------:R-:W-:Y:S02]  /*2a00*/  IABS R4, R9 ;  /* 0x0000000900047213 */ /* 0x000fe40000000000 */
[----:B------:R-:W-:-:S02]  /*2a10*/  IABS R16, R7 ;  /* 0x0000000700107213 */ /* 0x000fc40000000000 */
[----:B------:R-:W-:Y:S02]  /*2a20*/  ISETP.GT.U32.AND P6, PT, R6, R11, PT ;  /* 0x0000000b0600720c */ /* 0x000fe40003fc4070 */
[----:B0-----:R-:W-:Y:S01]  /*2a30*/  IABS R5, R17 ;  /* 0x0000001100057213 */ /* 0x001fe20000000000 */
[--C-:B------:R-:W-:Y:S01]  /*2a40*/  @!P0 IMAD.IADD R8, R8, 0x1, -R6.reuse ;  /* 0x0000000108088824 */ /* 0x100fe200078e0a06 */
[----:B------:R-:W-:Y:S01]  /*2a50*/  LOP3.LUT R3, R18, 0x1000, R15, 0xf8, !PT ;  /* 0x0000100012037812 */ /* 0x000fe200078ef80f */
[--C-:B------:R-:W-:Y:S01]  /*2a60*/  @!P2 IMAD.IADD R12, R12, 0x1, -R6.reuse ;  /* 0x000000010c0ca824 */ /* 0x100fe200078e0a06 */
[----:B------:R-:W-:Y:S01]  /*2a70*/  ISETP.GE.AND P0, PT, R23, RZ, PT ;  /* 0x000000ff1700720c */ /* 0x000fe20003f06270 */
[----:B------:R-:W-:Y:S01]  /*2a80*/  @!P1 IMAD.IADD R10, R10, 0x1, -R6 ;  /* 0x000000010a0a9824 */ /* 0x000fe200078e0a06 */
[----:B------:R-:W-:Y:S01]  /*2a90*/  ISETP.GE.AND P2, PT, R21, RZ, PT ;  /* 0x000000ff1500720c */ /* 0x000fe20003f46270 */
[----:B------:R-:W-:Y:S01]  /*2aa0*/  @!P3 IMAD.IADD R13, R13, 0x1, -R0 ;  /* 0x000000010d0db824 */ /* 0x000fe200078e0a00 */
[----:B------:R-:W-:Y:S01]  /*2ab0*/  ISETP.GE.AND P1, PT, R22, RZ, PT ;  /* 0x000000ff1600720c */ /* 0x000fe20003f26270 */
[----:B------:R-:W-:Y:S01]  /*2ac0*/  IMAD.HI.U32 R15, R19, R5, RZ ;  /* 0x00000005130f7227 */ /* 0x000fe200078e00ff */
[----:B------:R-:W-:-:S03]  /*2ad0*/  ISETP.GE.AND P3, PT, R29, RZ, PT ;  /* 0x000000ff1d00720c */ /* 0x000fc60003f66270 */
[----:B------:R-:W-:-:S04]  /*2ae0*/  IMAD.HI.U32 R14, R19, R4, RZ ;  /* 0x00000004130e7227 */ /* 0x000fc800078e00ff */
[----:B------:R-:W-:-:S04]  /*2af0*/  IMAD.HI.U32 R18, R19, R16, RZ ;  /* 0x0000001013127227 */ /* 0x000fc800078e00ff */
[----:B------:R-:W-:Y:S02]  /*2b00*/  IMAD.MOV R15, RZ, RZ, -R15 ;  /* 0x000000ffff0f7224 */ /* 0x000fe400078e0a0f */
[----:B------:R-:W-:Y:S02]  /*2b10*/  IMAD.MOV R14, RZ, RZ, -R14 ;  /* 0x000000ffff0e7224 */ /* 0x000fe400078e0a0e */
[----:B------:R-:W-:Y:S01]  /*2b20*/  IMAD.MOV R18, RZ, RZ, -R18 ;  /* 0x000000ffff127224 */ /* 0x000fe200078e0a12 */
[----:B------:R-:W-:Y:S01]  /*2b30*/  ISETP.GE.AND P5, PT, R7, RZ, PT ;  /* 0x000000ff0700720c */ /* 0x000fe20003fa6270 */
[C---:B------:R-:W-:Y:S02]  /*2b40*/  IMAD R5, R0.reuse, R15, R5 ;  /* 0x0000000f00057224 */ /* 0x040fe400078e0205 */
[C---:B------:R-:W-:Y:S02]  /*2b50*/  IMAD R4, R0.reuse, R14, R4 ;  /* 0x0000000e00047224 */ /* 0x040fe400078e0204 */
[----:B------:R-:W-:-:S02]  /*2b60*/  IMAD R7, R0, R18, R16 ;  /* 0x0000001200077224 */ /* 0x000fc400078e0210 */
[----:B------:R-:W-:Y:S02]  /*2b70*/  @!P6 IMAD.IADD R11, R11, 0x1, -R6 ;  /* 0x000000010b0be824 */ /* 0x000fe400078e0a06 */
[----:B------:R-:W-:Y:S02]  /*2b80*/  IMAD.MOV.U32 R14, RZ, RZ, R12 ;  /* 0x000000ffff0e7224 */ /* 0x000fe400078e000c */
[----:B------:R-:W-:Y:S01]  /*2b90*/  @!P0 IMAD.MOV R10, RZ, RZ, -R10 ;  /* 0x000000ffff0a8224 */ /* 0x000fe200078e0a0a */
[----:B------:R-:W-:Y:S01]  /*2ba0*/  ISETP.GT.U32.AND P0, PT, R0, R5, PT ;  /* 0x000000050000720c */ /* 0x000fe20003f04070 */
[----:B------:R-:W-:Y:S01]  /*2bb0*/  @!P2 IMAD.MOV R14, RZ, RZ, -R14 ;  /* 0x000000ffff0ea224 */ /* 0x000fe200078e0a0e */
[----:B------:R-:W-:Y:S01]  /*2bc0*/  ISETP.NE.AND P6, PT, R2, RZ, PT ;  /* 0x000000ff0200720c */ /* 0x000fe20003fc5270 */
[----:B------:R-:W-:Y:S01]  /*2bd0*/  @!P1 IMAD.MOV R8, RZ, RZ, -R8 ;  /* 0x000000ffff089224 */ /* 0x000fe200078e0a08 */
[----:B------:R-:W-:Y:S01]  /*2be0*/  LOP3.LUT R12, RZ, R2, RZ, 0x33, !PT ;  /* 0x00000002ff0c7212 */ /* 0x000fe200078e33ff */
[----:B------:R-:W-:Y:S01]  /*2bf0*/  @!P3 IMAD.MOV R11, RZ, RZ, -R11 ;  /* 0x000000ffff0bb224 */ /* 0x000fe200078e0a0b */
[C---:B------:R-:W-:Y:S01]  /*2c00*/  ISETP.GT.U32.AND P2, PT, R0.reuse, R7, PT ;  /* 0x000000070000720c */ /* 0x040fe20003f44070 */
[----:B------:R0:W-:Y:S01]  /*2c10*/  STL [R1+0x10d0], R3 ;  /* 0x0010d00301007387 */ /* 0x0001e20000100800 */
[----:B------:R-:W-:Y:S01]  /*2c20*/  ISETP.GT.U32.AND P1, PT, R0, R13, PT ;  /* 0x0000000d0000720c */ /* 0x000fe20003f24070 */
[----:B------:R-:W-:Y:S01]  /*2c30*/  VIADD R6, R20, 0xf8 ;  /* 0x000000f814067836 */ /* 0x000fe20000000000 */
[C---:B------:R-:W-:Y:S01]  /*2c40*/  SEL R14, R12.reuse, R14, !P6 ;  /* 0x0000000e0c0e7207 */ /* 0x040fe20007000000 */
[----:B------:R1:W-:Y:S01]  /*2c50*/  STL [R1+0x1a80], R29 ;  /* 0x001a801d01007387 */ /* 0x0003e20000100800 */
[----:B------:R-:W-:-:S02]  /*2c60*/  SEL R28, R12, R11, !P6 ;  /* 0x0000000b0c1c7207 */ /* 0x000fc40007000000 */
[C---:B0-----:R-:W-:Y:S02]  /*2c70*/  SEL R3, R12.reuse, R8, !P6 ;  /* 0x000000080c037207 */ /* 0x041fe40007000000 */
[----:B-1----:R-:W-:Y:S02]  /*2c80*/  SEL R29, R12, R10, !P6 ;  /* 0x0000000a0c1d7207 */ /* 0x002fe40007000000 */
[----:B------:R-:W-:Y:S02]  /*2c90*/  ISETP.GT.U32.AND P6, PT, R0, R4, PT ;  /* 0x000000040000720c */ /* 0x000fe40003fc4070 */
[----:B------:R-:W-:Y:S02]  /*2ca0*/  IABS R2, R6 ;  /* 0x0000000600027213 */ /* 0x000fe40000000000 */
[----:B------:R-:W-:Y:S01]  /*2cb0*/  ISETP.GE.AND P3, PT, R20, RZ, PT ;  /* 0x000000ff1400720c */ /* 0x000fe20003f66270 */
[----:B------:R-:W-:Y:S02]  /*2cc0*/  @!P0 IMAD.IADD R5, R5, 0x1, -R0 ;  /* 0x0000000105058824 */ /* 0x000fe400078e0a00 */
[----:B------:R-:W-:-:S02]  /*2cd0*/  IMAD.MOV.U32 R11, RZ, RZ, R2 ;  /* 0x000000ffff0b7224 */ /* 0x000fc400078e0002 */
[--C-:B------:R-:W-:Y:S02]  /*2ce0*/  @!P2 IMAD.IADD R7, R7, 0x1, -R0.reuse ;  /* 0x000000010707a824 */ /* 0x100fe400078e0a00 */
[C---:B------:R-:W-:Y:S02]  /*2cf0*/  VIADD R8, R20.reuse, 0xf4 ;  /* 0x000000f414087836 */ /* 0x040fe40000000000 */
[----:B------:R-:W-:Y:S02]  /*2d00*/  VIADD R2, R20, 0xf6 ;  /* 0x000000f614027836 */ /* 0x000fe40000000000 */
[--C-:B------:R-:W-:Y:S01]  /*2d10*/  @!P1 IMAD.IADD R13, R13, 0x1, -R0.reuse ;  /* 0x000000010d0d9824 */ /* 0x100fe200078e0a00 */
[C---:B------:R-:W-:Y:S01]  /*2d20*/  ISETP.GT.U32.AND P0, PT, R0.reuse, R5, PT ;  /* 0x000000050000720c */ /* 0x040fe20003f04070 */
[----:B------:R0:W-:Y:S01]  /*2d30*/  STL [R1+0x200], R14 ;  /* 0x0002000e01007387 */ /* 0x0001e20000100800 */
[----:B------:R-:W-:Y:S01]  /*2d40*/  ISETP.GT.U32.AND P2, PT, R0, R7, PT ;  /* 0x000000070000720c */ /* 0x000fe20003f44070 */
[----:B------:R-:W-:Y:S01]  /*2d50*/  IMAD.MOV.U32 R15, RZ, RZ, R13 ;  /* 0x000000ffff0f7224 */ /* 0x000fe200078e000d */
[----:B------:R-:W-:Y:S01]  /*2d60*/  IABS R12, R8 ;  /* 0x00000008000c7213 */ /* 0x000fe20000000000 */
[----:B------:R-:W-:Y:S01]  /*2d70*/  @!P6 IMAD.IADD R4, R4, 0x1, -R0 ;  /* 0x000000010404e824 */ /* 0x000fe200078e0a00 */
[----:B------:R-:W-:Y:S01]  /*2d80*/  IABS R10, R2 ;  /* 0x00000002000a7213 */ /* 0x000fe20000000000 */
[----:B------:R-:W-:Y:S01]  /*2d90*/  @!P3 IMAD.MOV R15, RZ, RZ, -R15 ;  /* 0x000000ffff0fb224 */ /* 0x000fe200078e0a0f */
[----:B------:R-:W-:Y:S01]  /*2da0*/  ISETP.GE.AND P1, PT, R9, RZ, PT ;  /* 0x000000ff0900720c */ /* 0x000fe20003f26270 */
[----:B0-----:R-:W-:Y:S01]  /*2db0*/  IMAD.HI.U32 R14, R19, R11, RZ ;  /* 0x0000000b130e7227 */ /* 0x001fe200078e00ff */
[----:B------:R-:W-:-:S03]  /*2dc0*/  ISETP.GT.U32.AND P3, PT, R0, R4, PT ;  /* 0x000000040000720c */ /* 0x000fc60003f64070 */
[----:B------:R-:W-:Y:S02]  /*2dd0*/  IMAD.MOV R14, RZ, RZ, -R14 ;  /* 0x000000ffff0e7224 */ /* 0x000fe400078e0a0e */
[----:B------:R-:W-:Y:S02]  /*2de0*/  IMAD.MOV.U32 R9, RZ, RZ, R12 ;  /* 0x000000ffff097224 */ /* 0x000fe400078e000c */
[----:B------:R-:W-:-:S04]  /*2df0*/  IMAD.HI.U32 R12, R19, R10, RZ ;  /* 0x0000000a130c7227 */ /* 0x000fc800078e00ff */
[----:B------:R-:W-:Y:S02]  /*2e00*/  IMAD R11, R0, R14, R11 ;  /* 0x0000000e000b7224 */ /* 0x000fe400078e020b */
[----:B------:R-:W-:Y:S02]  /*2e10*/  IMAD.MOV R12, RZ, RZ, -R12 ;  /* 0x000000ffff0c7224 */ /* 0x000fe400078e0a0c */
[--C-:B------:R-:W-:Y:S01]  /*2e20*/  @!P0 IMAD.IADD R5, R5, 0x1, -R0.reuse ;  /* 0x0000000105058824 */ /* 0x100fe200078e0a00 */
[----:B------:R-:W-:Y:S01]  /*2e30*/  ISETP.GE.AND P0, PT, R8, RZ, PT ;  /* 0x000000ff0800720c */ /* 0x000fe20003f06270 */
[----:B------:R-:W-:Y:S01]  /*2e40*/  @!P2 IMAD.IADD R7, R7, 0x1, -R0 ;  /* 0x000000010707a824 */ /* 0x000fe200078e0a00 */
[C---:B------:R-:W-:Y:S01]  /*2e50*/  ISETP.GT.U32.AND P2, PT, R0.reuse, R11, PT ;  /* 0x0000000b0000720c */ /* 0x040fe20003f44070 */
[----:B------:R-:W-:Y:S01]  /*2e60*/  IMAD R8, R0, R12, R10 ;  /* 0x0000000c00087224 */ /* 0x000fe200078e020a */
[----:B------:R-:W-:Y:S01]  /*2e70*/  ISETP.GE.AND P4, PT, R17, RZ, PT ;  /* 0x000000ff1100720c */ /* 0x000fe20003f86270 */
[----:B------:R-:W-:Y:S01]  /*2e80*/  @!P3 IMAD.IADD R4, R4, 0x1, -R0 ;  /* 0x000000010404b824 */ /* 0x000fe200078e0a00 */
[----:B------:R-:W-:Y:S02]  /*2e90*/  STL [R1+0x1b08], R29 ;  /* 0x001b081d01007387 */ /* 0x000fe40000100800 */
[----:B------:R-:W-:-:S02]  /*2ea0*/  ISETP.GT.U32.AND P3, PT, R0, R8, PT ;  /* 0x000000080000720c */ /* 0x000fc40003f64070 */
[----:B------:R0:W-:Y:S01]  /*2eb0*/  STL [R1+0x204], R3 ;  /* 0x0002040301007387 */ /* 0x0001e20000100800 */
[----:B------:R-:W-:Y:S01]  /*2ec0*/  ISETP.GE.AND P6, PT, R6, RZ, PT ;  /* 0x000000ff0600720c */ /* 0x000fe20003fc6270 */
[----:B------:R-:W-:-:S03]  /*2ed0*/  IMAD.MOV.U32 R6, RZ, RZ, R5 ;  /* 0x000000ffff067224 */ /* 0x000fc600078e0005 */
[----:B------:R-:W-:Y:S02]  /*2ee0*/  @!P2 IMAD.IADD R11, R11, 0x1, -R0 ;  /* 0x000000010b0ba824 */ /* 0x000fe400078e0a00 */
[----:B0-----:R-:W-:-:S04]  /*2ef0*/  IMAD.MOV.U32 R3, RZ, RZ, R7 ;  /* 0x000000ffff037224 */ /* 0x001fc800078e0007 */
[----:B------:R-:W-:Y:S01]  /*2f00*/  @!P5 IMAD.MOV R3, RZ, RZ, -R3 ;  /* 0x000000ffff03d224 */ /* 0x000fe200078e0a03 */
[----:B------:R-:W-:Y:S01]  /*2f10*/  ISETP.GE.AND P5, PT, R2, RZ, PT ;  /* 0x000000ff0200720c */ /* 0x000fe20003fa6270 */
[----:B------:R-:W-:Y:S01]  /*2f20*/  VIADD R2, R20, 0xf2 ;  /* 0x000000f214027836 */ /* 0x000fe20000000000 */
[----:B------:R-:W-:Y:S01]  /*2f30*/  ISETP.GT.U32.AND P2, PT, R0, R11, PT ;  /* 0x0000000b0000720c */ /* 0x000fe20003f44070 */
[----:B------:R-:W-:Y:S02]  /*2f40*/  @!P4 IMAD.MOV R6, RZ, RZ, -R6 ;  /* 0x000000ffff06c224 */ /* 0x000fe400078e0a06 */
[----:B------:R-:W-:Y:S01]  /*2f50*/  @!P3 IMAD.IADD R8, R8, 0x1, -R0 ;  /* 0x000000010808b824 */ /* 0x000fe200078e0a00 */
[----:B------:R-:W-:Y:S01]  /*2f60*/  IABS R7, R2 ;  /* 0x0000000200077213 */ /* 0x000fe20000000000 */
[----:B------:R-:W-:Y:S01]  /*2f70*/  IMAD.HI.U32 R13, R19, R9, RZ ;  /* 0x00000009130d7227 */ /* 0x000fe200078e00ff */
[----:B------:R-:W-:Y:S02]  /*2f80*/  STL [R1+0x1b0c], R28 ;  /* 0x001b0c1c01007387 */ /* 0x000fe40000100800 */
[----:B------:R-:W-:-:S02]  /*2f90*/  ISETP.GT.U32.AND P3, PT, R0, R8, PT ;  /* 0x000000080000720c */ /* 0x000fc40003f64070 */
[----:B------:R-:W-:Y:S01]  /*2fa0*/  STL [R1+0x1c8], R15 ;  /* 0x0001c80f01007387 */ /* 0x000fe20000100800 */
[----:B------:R-:W-:-:S03]  /*2fb0*/  IMAD.MOV R13, RZ, RZ, -R13 ;  /* 0x000000ffff0d7224 */ /* 0x000fc600078e0a0d */
[----:B------:R-:W-:Y:S01]  /*2fc0*/  STL [R1+0x1cc], R3 ;  /* 0x0001cc0301007387 */ /* 0x000fe20000100800 */
[----:B------:R-:W-:-:S03]  /*2fd0*/  VIADD R5, R20, 0xf0 ;  /* 0x000000f014057836 */ /* 0x000fc60000000000 */
[----:B------:R0:W-:Y:S01]  /*2fe0*/  STL [R1+0x1d0], R6 ;  /* 0x0001d00601007387 */ /* 0x0001e20000100800 */
[----:B------:R-:W-:Y:S01]  /*2ff0*/  IMAD R9, R0, R13, R9 ;  /* 0x0000000d00097224 */ /* 0x000fe200078e0209 */
[----:B------:R-:W-:Y:S01]  /*3000*/  IABS R21, R5 ;  /* 0x0000000500157213 */ /* 0x000fe20000000000 */
[----:B------:R-:W-:Y:S02]  /*3010*/  @!P2 IMAD.IADD R11, R11, 0x1, -R0 ;  /* 0x000000010b0ba824 */ /* 0x000fe400078e0a00 */
[----:B0-----:R-:W-:-:S04]  /*3020*/  IMAD.HI.U32 R6, R19, R7, RZ ;  /* 0x0000000713067227 */ /* 0x001fc800078e00ff */
[----:B------:R-:W-:Y:S01]  /*3030*/  IMAD.MOV R6, RZ, RZ, -R6 ;  /* 0x000000ffff067224 */ /* 0x000fe200078e0a06 */
[----:B------:R-:W-:Y:S02]  /*3040*/  ISETP.GT.U32.AND P2, PT, R0, R9, PT ;  /* 0x000000090000720c */ /* 0x000fe40003f44070 */
[----:B------:R-:W-:Y:S01]  /*3050*/  ISETP.GE.AND P4, PT, R2, RZ, PT ;  /* 0x000000ff0200720c */ /* 0x000fe20003f86270 */
[----:B------:R-:W-:Y:S02]  /*3060*/  IMAD R7, R0, R6, R7 ;  /* 0x0000000600077224 */ /* 0x000fe400078e0207 */
[----:B------:R-:W-:-:S04]  /*3070*/  IMAD.HI.U32 R2, R19, R21, RZ ;  /* 0x0000001513027227 */ /* 0x000fc800078e00ff */
[----:B------:R-:W-:Y:S01]  /*3080*/  @!P3 IMAD.IADD R8, R8, 0x1, -R0 ;  /* 0x000000010808b824 */ /* 0x000fe200078e0a00 */
[C---:B------:R-:W-:Y:S01]  /*3090*/  ISETP.GT.U32.AND P3, PT, R0.reuse, R7, PT ;  /* 0x000000070000720c */ /* 0x040fe20003f64070 */
[----:B------:R-:W-:Y:S02]  /*30a0*/  IMAD.MOV R2, RZ, RZ, -R2 ;  /* 0x000000ffff027224 */ /* 0x000fe400078e0a02 */
[----:B------:R-:W-:Y:S02]  /*30b0*/  IMAD.MOV.U32 R12, RZ, RZ, R11 ;  /* 0x000000ffff0c7224 */ /* 0x000fe400078e000b */
[----:B------:R-:W-:Y:S02]  /*30c0*/  IMAD R21, R0, R2, R21 ;  /* 0x0000000200157224 */ /* 0x000fe400078e0215 */
[----:B------:R-:W-:Y:S02]  /*30d0*/  IMAD.MOV.U32 R3, RZ, RZ, R4 ;  /* 0x000000ffff037224 */ /* 0x000fe400078e0004 */
[----:B------:R-:W-:-:S02]  /*30e0*/  @!P2 IMAD.IADD R9, R9, 0x1, -R0 ;  /* 0x000000010909a824 */ /* 0x000fc400078e0a00 */
[----:B------:R-:W-:Y:S02]  /*30f0*/  VIADD R4, R20, 0xee ;  /* 0x000000ee14047836 */ /* 0x000fe40000000000 */
[----:B------:R-:W-:Y:S01]  /*3100*/  @!P6 IMAD.MOV R12, RZ, RZ, -R12 ;  /* 0x000000ffff0ce224 */ /* 0x000fe200078e0a0c */
[C---:B------:R-:W-:Y:S01]  /*3110*/  ISETP.GT.U32.AND P6, PT, R0.reuse, R21, PT ;  /* 0x000000150000720c */ /* 0x040fe20003fc4070 */
[----:B------:R-:W-:Y:S01]  /*3120*/  @!P3 IMAD.IADD R7, R7, 0x1, -R0 ;  /* 0x000000010707b824 */ /* 0x000fe200078e0a00 */
[----:B------:R-:W-:Y:S02]  /*3130*/  ISETP.GT.U32.AND P2, PT, R0, R9, PT ;  /* 0x000000090000720c */ /* 0x000fe40003f44070 */
[----:B------:R-:W-:Y:S01]  /*3140*/  IABS R10, R4 ;  /* 0x00000004000a7213 */ /* 0x000fe20000000000 */
[----:B------:R-:W-:Y:S01]  /*3150*/  @!P1 IMAD.MOV R3, RZ, RZ, -R3 ;  /* 0x000000ffff039224 */ /* 0x000fe200078e0a03 */
[----:B------:R-:W-:Y:S01]  /*3160*/  ISETP.GE.AND P1, PT, R5, RZ, PT ;  /* 0x000000ff0500720c */ /* 0x000fe20003f26270 */
[----:B------:R-:W-:Y:S01]  /*3170*/  VIADD R5, R20, 0xec ;  /* 0x000000ec14057836 */ /* 0x000fe20000000000 */
[----:B------:R-:W-:Y:S01]  /*3180*/  ISETP.GT.U32.AND P3, PT, R0, R7, PT ;  /* 0x000000070000720c */ /* 0x000fe20003f64070 */
[----:B------:R-:W-:-:S03]  /*3190*/  IMAD.HI.U32 R6, R19, R10, RZ ;  /* 0x0000000a13067227 */ /* 0x000fc600078e00ff */
[----:B------:R-:W-:Y:S01]  /*31a0*/  IABS R14, R5 ;  /* 0x00000005000e7213 */ /* 0x000fe20000000000 */
[----:B------:R-:W-:Y:S02]  /*31b0*/  IMAD.MOV R6, RZ, RZ, -R6 ;  /* 0x000000ffff067224 */ /* 0x000fe400078e0a06 */
[----:B------:R-:W-:Y:S02]  /*31c0*/  VIADD R17, R20, 0xea ;  /* 0x000000ea14117836 */ /* 0x000fe40000000000 */
[--C-:B------:R-:W-:Y:S02]  /*31d0*/  @!P6 IMAD.IADD R21, R21, 0x1, -R0.reuse ;  /* 0x000000011515e824 */ /* 0x100fe400078e0a00 */
[----:B------:R-:W-:Y:S01]  /*31e0*/  @!P2 IMAD.IADD R9, R9, 0x1, -R0 ;  /* 0x000000010909a824 */ /* 0x000fe200078e0a00 */
[----:B------:R-:W-:Y:S01]  /*31f0*/  ISETP.GE.AND P2, PT, R5, RZ, PT ;  /* 0x000000ff0500720c */ /* 0x000fe20003f46270 */
[C---:B------:R-:W-:Y:S01]  /*3200*/  IMAD R10, R0.reuse, R6, R10 ;  /* 0x00000006000a7224 */ /* 0x040fe200078e020a */
[----:B------:R-:W-:Y:S01]  /*3210*/  IABS R5, R17 ;  /* 0x0000001100057213 */ /* 0x000fe20000000000 */
[----:B------:R-:W-:Y:S01]  /*3220*/  IMAD.HI.U32 R2, R19, R14, RZ ;  /* 0x0000000e13027227 */ /* 0x000fe200078e00ff */
[C---:B------:R-:W-:Y:S01]  /*3230*/  ISETP.GT.U32.AND P6, PT, R0.reuse, R21, PT ;  /* 0x000000150000720c */ /* 0x040fe20003fc4070 */
[----:B------:R0:W-:Y:S02]  /*3240*/  STL [R1+0x1d4], R3 ;  /* 0x0001d40301007387 */ /* 0x0001e40000100800 */
[----:B------:R-:W-:Y:S01]  /*3250*/  @!P3 IMAD.IADD R7, R7, 0x1, -R0 ;  /* 0x000000010707b824 */ /* 0x000fe200078e0a00 */
[----:B------:R-:W-:Y:S01]  /*3260*/  ISETP.GT.U32.AND P3, PT, R0, R10, PT ;  /* 0x0000000a0000720c */ /* 0x000fe20003f64070 */
[----:B------:R-:W-:-:S02]  /*3270*/  IMAD.MOV R2, RZ, RZ, -R2 ;  /* 0x000000ffff027224 */ /* 0x000fc400078e0a02 */
[----:B------:R-:W-:Y:S02]  /*3280*/  VIADD R18, R20, 0xe8 ;  /* 0x000000e814127836 */ /* 0x000fe40000000000 */
[----:B0-----:R-:W-:Y:S02]  /*3290*/  IMAD.MOV.U32 R3, RZ, RZ, R8 ;  /* 0x000000ffff037224 */ /* 0x001fe400078e0008 */
[----:B------:R-:W-:Y:S01]  /*32a0*/  IMAD.HI.U32 R8, R19, R5, RZ ;  /* 0x0000000513087227 */ /* 0x000fe200078e00ff */
[----:B------:R-:W-:-:S03]  /*32b0*/  IABS R13, R18 ;  /* 0x00000012000d7213 */ /* 0x000fc60000000000 */
[C---:B------:R-:W-:Y:S02]  /*32c0*/  IMAD R14, R0.reuse, R2, R14 ;  /* 0x00000002000e7224 */ /* 0x040fe400078e020e */
[----:B------:R-:W-:Y:S02]  /*32d0*/  IMAD.MOV R8, RZ, RZ, -R8 ;  /* 0x000000ffff087224 */ /* 0x000fe400078e0a08 */
[----:B------:R-:W-:Y:S02]  /*32e0*/  @!P5 IMAD.MOV R3, RZ, RZ, -R3 ;  /* 0x000000ffff03d224 */ /* 0x000fe400078e0a03 */
[--C-:B------:R-:W-:Y:S01]  /*32f0*/  @!P6 IMAD.IADD R21, R21, 0x1, -R0.reuse ;  /* 0x000000011515e824 */ /* 0x100fe200078e0a00 */
[C---:B------:R-:W-:Y:S01]  /*3300*/  ISETP.GT.U32.AND P6, PT, R0.reuse, R14, PT ;  /* 0x0000000e0000720c */ /* 0x040fe20003fc4070 */
[----:B------:R-:W-:Y:S02]  /*3310*/  IMAD R5, R0, R8, R5 ;  /* 0x0000000800057224 */ /* 0x000fe400078e0205 */
[----:B------:R-:W-:Y:S01]  /*3320*/  IMAD.HI.U32 R23, R19, R13, RZ ;  /* 0x0000000d13177227 */ /* 0x000fe200078e00ff */
[----:B------:R-:W-:Y:S03]  /*3330*/  STL [R1+0x1d8], R12 ;  /* 0x0001d80c01007387 */ /* 0x000fe60000100800 */
[----:B------:R-:W-:Y:S01]  /*3340*/  @!P3 IMAD.IADD R10, R10, 0x1, -R0 ;  /* 0x000000010a0ab824 */ /* 0x000fe200078e0a00 */
[----:B------:R0:W-:Y:S01]  /*3350*/  STL [R1+0x1dc], R3 ;  /* 0x0001dc0301007387 */ /* 0x0001e20000100800 */
[----:B------:R-:W-:Y:S01]  /*3360*/  ISETP.GT.U32.AND P3, PT, R0, R5, PT ;  /* 0x000000050000720c */ /* 0x000fe20003f64070 */
[----:B------:R-:W-:Y:S01]  /*3370*/  IMAD.MOV R23, RZ, RZ, -R23 ;  /* 0x000000ffff177224 */ /* 0x000fe200078e0a17 */
[----:B------:R-:W-:Y:S01]  /*3380*/  ISETP.GE.AND P5, PT, R4, RZ, PT ;  /* 0x000000ff0400720c */ /* 0x000fe20003fa6270 */
[----:B------:R-:W-:-:S02]  /*3390*/  VIADD R4, R20, 0xe6 ;  /* 0x000000e614047836 */ /* 0x000fc40000000000 */
[----:B------:R-:W-:Y:S02]  /*33a0*/  VIADD R16, R20, 0xe4 ;  /* 0x000000e414107836 */ /* 0x000fe40000000000 */
[----:B0-----:R-:W-:Y:S02]  /*33b0*/  IMAD.MOV.U32 R3, RZ, RZ, R9 ;  /* 0x000000ffff037224 */ /* 0x001fe400078e0009 */
[----:B------:R-:W-:Y:S02]  /*33c0*/  IMAD R13, R0, R23, R13 ;  /* 0x00000017000d7224 */ /* 0x000fe400078e020d */
[----:B------:R-:W-:Y:S01]  /*33d0*/  @!P0 IMAD.MOV R3, RZ, RZ, -R3 ;  /* 0x000000ffff038224 */ /* 0x000fe200078e0a03 */
[----:B------:R-:W-:Y:S01]  /*33e0*/  IABS R15, R4 ;  /* 0x00000004000f7213 */ /* 0x000fe20000000000 */
[----:B------:R-:W-:Y:S01]  /*33f0*/  @!P6 IMAD.IADD R14, R14, 0x1, -R0 ;  /* 0x000000010e0ee824 */ /* 0x000fe200078e0a00 */
[----:B------:R-:W-:Y:S02]  /*3400*/  IABS R6, R16 ;  /* 0x0000001000067213 */ /* 0x000fe40000000000 */
[----:B------:R-:W-:Y:S01]  /*3410*/  ISETP.GT.U32.AND P6, PT, R0, R13, PT ;  /* 0x0000000d0000720c */ /* 0x000fe20003fc4070 */
[----:B------:R0:W-:Y:S01]  /*3420*/  STL [R1+0xc], R3 ;  /* 0x00000c0301007387 */ /* 0x0001e20000100800 */
[----:B------:R-:W-:-:S04]  /*3430*/  IMAD.HI.U32 R22, R19, R15, RZ ;  /* 0x0000000f13167227 */ /* 0x000fc800078e00ff */
[----:B------:R-:W-:Y:S01]  /*3440*/  @!P3 IMAD.IADD R5, R5, 0x1, -R0 ;  /* 0x000000010505b824 */ /* 0x000fe200078e0a00 */
[----:B------:R-:W-:Y:S01]  /*3450*/  ISETP.GT.U32.AND P3, PT, R0, R10, PT ;  /* 0x0000000a0000720c */ /* 0x000fe20003f64070 */
[----:B0-----:R-:W-:Y:S02]  /*3460*/  IMAD.MOV.U32 R3, RZ, RZ, R7 ;  /* 0x000000ffff037224 */ /* 0x001fe400078e0007 */
[----:B------:R-:W-:Y:S02]  /*3470*/  VIADD R11, R20, 0xe2 ;  /* 0x000000e2140b7836 */ /* 0x000fe40000000000 */
[----:B------:R-:W-:-:S04]  /*3480*/  IMAD.HI.U32 R8, R19, R6, RZ ;  /* 0x0000000613087227 */ /* 0x000fc800078e00ff */
[----:B------:R-:W-:Y:S02]  /*3490*/  @!P4 IMAD.MOV R3, RZ, RZ, -R3 ;  /* 0x000000ffff03c224 */ /* 0x000fe400078e0a03 */
[----:B------:R-:W-:Y:S01]  /*34a0*/  IMAD.MOV R22, RZ, RZ, -R22 ;  /* 0x000000ffff167224 */ /* 0x000fe200078e0a16 */
[----:B------:R-:W-:Y:S01]  /*34b0*/  IABS R2, R11 ;  /* 0x0000000b00027213 */ /* 0x000fe20000000000 */
[----:B------:R-:W-:Y:S01]  /*34c0*/  IMAD.MOV R23, RZ, RZ, -R8 ;  /* 0x000000ffff177224 */ /* 0x000fe200078e0a08 */
[----:B------:R0:W-:Y:S01]  /*34d0*/  STL [R1+0x7c], R3 ;  /* 0x00007c0301007387 */ /* 0x0001e20000100800 */
[C---:B------:R-:W-:Y:S01]  /*34e0*/  IMAD R8, R0.reuse, R22, R15 ;  /* 0x0000001600087224 */ /* 0x040fe200078e020f */
[C---:B------:R-:W-:Y:S01]  /*34f0*/  ISETP.GT.U32.AND P0, PT, R0.reuse, R14, PT ;  /* 0x0000000e0000720c */ /* 0x040fe20003f04070 */
[C---:B------:R-:W-:Y:S02]  /*3500*/  IMAD R6, R0.reuse, R23, R6 ;  /* 0x0000001700067224 */ /* 0x040fe400078e0206 */
[----:B------:R-:W-:Y:S01]  /*3510*/  @!P6 IMAD.IADD R13, R13, 0x1, -R0 ;  /* 0x000000010d0de824 */ /* 0x000fe200078e0a00 */
[----:B------:R-:W-:Y:S01]  /*3520*/  ISETP.GT.U32.AND P6, PT, R0, R5, PT ;  /* 0x000000050000720c */ /* 0x000fe20003fc4070 */
[----:B0-----:R-:W-:-:S02]  /*3530*/  IMAD.MOV.U32 R3, RZ, RZ, R21 ;  /* 0x000000ffff037224 */ /* 0x001fc400078e0015 */
[----:B------:R-:W-:-:S04]  /*3540*/  IMAD.HI.U32 R12, R19, R2, RZ ;  /* 0x00000002130c7227 */ /* 0x000fc800078e00ff */
[----:B------:R-:W-:Y:S01]  /*3550*/  @!P1 IMAD.MOV R3, RZ, RZ, -R3 ;  /* 0x000000ffff039224 */ /* 0x000fe200078e0a03 */
[----:B------:R-:W-:Y:S01]  /*3560*/  ISETP.GT.U32.AND P1, PT, R0, R8, PT ;  /* 0x000000080000720c */ /* 0x000fe20003f24070 */
[----:B------:R-:W-:Y:S01]  /*3570*/  @!P3 IMAD.IADD R10, R10, 0x1, -R0 ;  /* 0x000000010a0ab824 */ /* 0x000fe200078e0a00 */
[C---:B------:R-:W-:Y:S01]  /*3580*/  ISETP.GT.U32.AND P3, PT, R0.reuse, R6, PT ;  /* 0x000000060000720c */ /* 0x040fe20003f64070 */
[----:B------:R-:W-:Y:S01]  /*3590*/  IMAD.MOV R15, RZ, RZ, -R12 ;  /* 0x000000ffff0f7224 */ /* 0x000fe200078e0a0c */
[----:B------:R-:W-:Y:S01]  /*35a0*/  ISETP.GT.U32.AND P4, PT, R0, R13, PT ;  /* 0x0000000d0000720c */ /* 0x000fe20003f84070 */
[----:B------:R-:W-:Y:S02]  /*35b0*/  VIADD R9, R20, 0xde ;  /* 0x000000de14097836 */ /* 0x000fe40000000000 */
[----:B------:R-:W-:Y:S02]  /*35c0*/  IMAD R2, R0, R15, R2 ;  /* 0x0000000f00027224 */ /* 0x000fe400078e0202 */
[----:B------:R-:W-:-:S02]  /*35d0*/  VIADD R12, R20, 0xe0 ;  /* 0x000000e0140c7836 */ /* 0x000fc40000000000 */
[--C-:B------:R-:W-:Y:S02]  /*35e0*/  @!P0 IMAD.IADD R14, R14, 0x1, -R0.reuse ;  /* 0x000000010e0e8824 */ /* 0x100fe400078e0a00 */
[--C-:B------:R-:W-:Y:S01]  /*35f0*/  @!P6 IMAD.IADD R5, R5, 0x1, -R0.reuse ;  /* 0x000000010505e824 */ /* 0x100fe200078e0a00 */
[----:B------:R-:W-:Y:S01]  /*3600*/  ISETP.GT.U32.AND P6, PT, R0, R2, PT ;  /* 0x000000020000720c */ /* 0x000fe20003fc4070 */
[----:B------:R-:W-:Y:S01]  /*3610*/  @!P1 IMAD.IADD R8, R8, 0x1, -R0 ;  /* 0x0000000108089824 */ /* 0x000fe200078e0a00 */
[----:B------:R-:W-:Y:S01]  /*3620*/  IABS R7, R9 ;  /* 0x0000000900077213 */ /* 0x000fe20000000000 */
[----:B------:R-:W-:Y:S01]  /*3630*/  IMAD.MOV.U32 R22, RZ, RZ, R10 ;  /* 0x000000ffff167224 */ /* 0x000fe200078e000a */
[----:B------:R0:W-:Y:S01]  /*3640*/  STL [R1+0x1c4], R3 ;  /* 0x0001c40301007387 */ /* 0x0001e20000100800 */
[----:B------:R-:W-:Y:S01]  /*3650*/  IABS R15, R12 ;  /* 0x0000000c000f7213 */ /* 0x000fe20000000000 */
[--C-:B------:R-:W-:Y:S01]  /*3660*/  @!P3 IMAD.IADD R6, R6, 0x1, -R0.reuse ;  /* 0x000000010606b824 */ /* 0x100fe200078e0a00 */
[----:B------:R-:W-:Y:S01]  /*3670*/  ISETP.GE.AND P0, PT, R17, RZ, PT ;  /* 0x000000ff1100720c */ /* 0x000fe20003f06270 */
[----:B------:R-:W-:Y:S01]  /*3680*/  @!P4 IMAD.IADD R13, R13, 0x1, -R0 ;  /* 0x000000010d0dc824 */ /* 0x000fe200078e0a00 */
[----:B------:R-:W-:Y:S01]  /*3690*/  ISETP.GE.AND P4, PT, R18, RZ, PT ;  /* 0x000000ff1200720c */ /* 0x000fe20003f86270 */
[----:B------:R-:W-:Y:S01]  /*36a0*/  @!P5 IMAD.MOV R22, RZ, RZ, -R22 ;  /* 0x000000ffff16d224 */ /* 0x000fe200078e0a16 */
[----:B------:R-:W-:Y:S01]  /*36b0*/  ISETP.GT.U32.AND P5, PT, R0, R8, PT ;  /* 0x000000080000720c */ /* 0x000fe20003fa4070 */
[----:B0-----:R-:W-:-:S02]  /*36c0*/  IMAD.MOV.U32 R3, RZ, RZ, R14 ;  /* 0x000000ffff037224 */ /* 0x001fc400078e000e */
[----:B------:R-:W-:-:S04]  /*36d0*/  IMAD.HI.U32 R17, R19, R7, RZ ;  /* 0x0000000713117227 */ /* 0x000fc800078e00ff */
[----:B------:R-:W-:Y:S01]  /*36e0*/  @!P2 IMAD.MOV R3, RZ, RZ, -R3 ;  /* 0x000000ffff03a224 */ /* 0x000fe200078e0a03 */
[----:B------:R-:W-:Y:S01]  /*36f0*/  ISETP.GT.U32.AND P2, PT, R0, R6, PT ;  /* 0x000000060000720c */ /* 0x000fe20003f44070 */
[----:B------:R-:W-:Y:S01]  /*3700*/  IMAD.HI.U32 R21, R19, R15, RZ ;  /* 0x0000000f13157227 */ /* 0x000fe200078e00ff */
[----:B------:R-:W-:Y:S03]  /*3710*/  STL [R1+0x88], R22 ;  /* 0x0000881601007387 */ /* 0x000fe60000100800 */
[----:B------:R-:W-:Y:S02]  /*3720*/  IMAD.MOV R17, RZ, RZ, -R17 ;  /* 0x000000ffff117224 */ /* 0x000fe400078e0a11 */
[----:B------:R-:W-:Y:S02]  /*3730*/  IMAD.MOV R21, RZ, RZ, -R21 ;  /* 0x000000ffff157224 */ /* 0x000fe400078e0a15 */
[----:B------:R-:W-:Y:S01]  /*3740*/  IMAD.MOV.U32 R14, RZ, RZ, R5 ;  /* 0x000000ffff0e7224 */ /* 0x000fe200078e0005 */
[----:B------:R0:W-:Y:S01]  /*3750*/  STL [R1+0x90], R3 ;  /* 0x0000900301007387 */ /* 0x0001e20000100800 */
[----:B------:R-:W-:Y:S01]  /*3760*/  @!P6 IMAD.IADD R2, R2, 0x1, -R0 ;  /* 0x000000010202e824 */ /* 0x000fe200078e0a00 */
[----:B------:R-:W-:Y:S01]  /*3770*/  ISETP.GE.AND P1, PT, R4, RZ, PT ;  /* 0x000000ff0400720c */ /* 0x000fe20003f26270 */
[----:B------:R-:W-:Y:S01]  /*3780*/  IMAD R7, R0, R17, R7 ;  /* 0x0000001100077224 */ /* 0x000fe200078e0207 */
[----:B------:R-:W-:Y:S01]  /*3790*/  ISETP.GE.AND P3, PT, R16, RZ, PT ;  /* 0x000000ff1000720c */ /* 0x000fe20003f66270 */
[----:B------:R-:W-:-:S02]  /*37a0*/  IMAD R4, R0, R21, R15 ;  /* 0x0000001500047224 */ /* 0x000fc400078e020f */
[----:B------:R-:W-:Y:S02]  /*37b0*/  @!P0 IMAD.MOV R14, RZ, RZ, -R14 ;  /* 0x000000ffff0e8224 */ /* 0x000fe400078e0a0e */
[----:B0-----:R-:W-:Y:S01]  /*37c0*/  IMAD.MOV.U32 R3, RZ, RZ, R13 ;  /* 0x000000ffff037224 */ /* 0x001fe200078e000d */
[----:B------:R-:W-:Y:S01]  /*37d0*/  ISETP.GT.U32.AND P6, PT, R0, R2, PT ;  /* 0x000000020000720c */ /* 0x000fe20003fc4070 */
[----:B------:R-:W-:Y:S02]  /*37e0*/  VIADD R10, R20, 0xdc ;  /* 0x000000dc140a7836 */ /* 0x000fe40000000000 */
[----:B------:R-:W-:Y:S02]  /*37f0*/  @!P4 IMAD.MOV R3, RZ, RZ, -R3 ;  /* 0x000000ffff03c224 */ /* 0x000fe400078e0a03 */
[--C-:B------:R-:W-:Y:S01]  /*3800*/  @!P5 IMAD.IADD R8, R8, 0x1, -R0.reuse ;  /* 0x000000010808d824 */ /* 0x100fe200078e0a00 */
[C---:B------:R-:W-:Y:S01]  /*3810*/  ISETP.GT.U32.AND P5, PT, R0.reuse, R7, PT ;  /* 0x000000070000720c */ /* 0x040fe20003fa4070 */
[----:B------:R0:W-:Y:S01]  /*3820*/  STL [R1+0xa4], R14 ;  /* 0x0000a40e01007387 */ /* 0x0001e20000100800 */
[----:B------:R-:W-:Y:S01]  /*3830*/  ISETP.GT.U32.AND P0, PT, R0, R4, PT ;  /* 0x000000040000720c */ /* 0x000fe20003f04070 */
[----:B------:R-:W-:-:S02]  /*3840*/  @!P2 IMAD.IADD R6, R6, 0x1, -R0 ;  /* 0x000000010606a824 */ /* 0x000fc400078e0a00 */
[----:B------:R1:W-:Y:S01]  /*3850*/  STL [R1+0xc0], R3 ;  /* 0x0000c00301007387 */ /* 0x0003e20000100800 */
[----:B------:R-:W-:Y:S01]  /*3860*/  IMAD.MOV.U32 R13, RZ, RZ, R8 ;  /* 0x000000ffff0d7224 */ /* 0x000fe200078e0008 */
[----:B------:R-:W-:Y:S02]  /*3870*/  ISETP.GE.AND P4, PT, R11, RZ, PT ;  /* 0x000000ff0b00720c */ /* 0x000fe40003f86270 */
[----:B0-----:R-:W-:Y:S02]  /*3880*/  IABS R14, R10 ;  /* 0x0000000a000e7213 */ /* 0x001fe40000000000 */
[----:B------:R-:W-:Y:S01]  /*3890*/  ISETP.GE.AND P2, PT, R12, RZ, PT ;  /* 0x000000ff0c00720c */ /* 0x000fe20003f46270 */
[----:B-1----:R-:W-:Y:S02]  /*38a0*/  IMAD.MOV.U32 R3, RZ, RZ, R6 ;  /* 0x000000ffff037224 */ /* 0x002fe400078e0006 */
[----:B------:R-:W-:-:S04]  /*38b0*/  IMAD.HI.U32 R12, R19, R14, RZ ;  /* 0x0000000e130c7227 */ /* 0x000fc800078e00ff */
[----:B------:R-:W-:Y:S02]  /*38c0*/  @!P1 IMAD.MOV R13, RZ, RZ, -R13 ;  /* 0x000000ffff0d9224 */ /* 0x000fe400078e0a0d */
[----:B------:R-:W-:Y:S02]  /*38d0*/  VIADD R5, R20, 0xda ;  /* 0x000000da14057836 */ /* 0x000fe40000000000 */
[----:B------:R-:W-:Y:S02]  /*38e0*/  @!P3 IMAD.MOV R3, RZ, RZ, -R3 ;  /* 0x000000ffff03b224 */ /* 0x000fe400078e0a03 */
[----:B------:R-:W-:Y:S02]  /*38f0*/  @!P6 IMAD.IADD R2, R2, 0x1, -R0 ;  /* 0x000000010202e824 */ /* 0x000fe400078e0a00 */
[----:B------:R-:W-:Y:S01]  /*3900*/  IMAD.MOV R12, RZ, RZ, -R12 ;  /* 0x000000ffff0c7224 */ /* 0x000fe200078e0a0c */
[----:B------:R-:W-:Y:S01]  /*3910*/  STL [R1+0xc8], R13 ;  /* 0x0000c80d01007387 */ /* 0x000fe20000100800 */
[--C-:B------:R-:W-:Y:S01]  /*3920*/  @!P5 IMAD.IADD R7, R7, 0x1, -R0.reuse ;  /* 0x000000010707d824 */ /* 0x100fe200078e0a00 */
[----:B------:R-:W-:Y:S01]  /*3930*/  IABS R11, R5 ;  /* 0x00000005000b7213 */ /* 0x000fe20000000000 */
[----:B------:R-:W-:Y:S01]  /*3940*/  @!P0 IMAD.IADD R4, R4, 0x1, -R0 ;  /* 0x0000000104048824 */ /* 0x000fe200078e0a00 */
[----:B------:R0:W-:Y:S01]  /*3950*/  STL [R1+0x1ac], R3 ;  /* 0x0001ac0301007387 */ /* 0x0001e20000100800 */
[C---:B------:R-:W-:Y:S01]  /*3960*/  IMAD R14, R0.reuse, R12, R14 ;  /* 0x0000000c000e7224 */ /* 0x040fe200078e020e */
[----:B------:R-:W-:Y:S01]  /*3970*/  ISETP.GE.AND P6, PT, R9, RZ, PT ;  /* 0x000000ff0900720c */ /* 0x000fe20003fc6270 */
[----:B------:R-:W-:Y:S01]  /*3980*/  IMAD.HI.U32 R9, R19, R11, RZ ;  /* 0x0000000b13097227 */ /* 0x000fe200078e00ff */
[----:B------:R-:W-:-:S02]  /*3990*/  ISETP.GT.U32.AND P5, PT, R0, R7, PT ;  /* 0x000000070000720c */ /* 0x000fc40003fa4070 */
[----:B------:R-:W-:Y:S01]  /*39a0*/  ISETP.GT.U32.AND P1, PT, R0, R4, PT ;  /* 0x000000040000720c */ /* 0x000fe20003f24070 */
[----:B0-----:R-:W-:-:S04]  /*39b0*/  IMAD.MOV.U32 R3, RZ, RZ, R2 ;  /* 0x000000ffff037224 */ /* 0x001fc800078e0002 */
[----:B------:R-:W-:Y:S01]  /*39c0*/  @!P4 IMAD.MOV R3, RZ, RZ, -R3 ;  /* 0x000000ffff03c224 */ /* 0x000fe200078e0a03 */
[----:B------:R-:W-:Y:S01]  /*39d0*/  ISETP.GT.U32.AND P4, PT, R0, R14, PT ;  /* 0x0000000e0000720c */ /* 0x000fe20003f84070 */
[----:B------:R-:W-:Y:S02]  /*39e0*/  IMAD.MOV R9, RZ, RZ, -R9 ;  /* 0x000000ffff097224 */ /* 0x000fe400078e0a09 */
[----:B------:R-:W-:Y:S02]  /*39f0*/  VIADD R13, R20, 0xd8 ;  /* 0x000000d8140d7836 */ /* 0x000fe40000000000 */
[----:B------:R-:W-:Y:S02]  /*3a00*/  IMAD R11, R0, R9, R11 ;  /* 0x00000009000b7224 */ /* 0x000fe400078e020b */
[--C-:B------:R-:W-:Y:S02]  /*3a10*/  @!P5 IMAD.IADD R7, R7, 0x1, -R0.reuse ;  /* 0x000000010707d824 */ /* 0x100fe400078e0a00 */
[----:B------:R-:W-:Y:S01]  /*3a20*/  @!P1 IMAD.IADD R4, R4, 0x1, -R0 ;  /* 0x0000000104049824 */ /* 0x000fe200078e0a00 */
[----:B------:R-:W-:-:S02]  /*3a30*/  ISETP.GT.U32.AND P5, PT, R0, R11, PT ;  /* 0x0000000b0000720c */ /* 0x000fc40003fa4070 */
[----:B------:R-:W-:Y:S01]  /*3a40*/  ISETP.GE.AND P1, PT, R13, RZ, PT ;  /* 0x000000ff0d00720c */ /* 0x000fe20003f26270 */
[----:B------:R-:W-:Y:S01]  /*3a50*/  @!P4 IMAD.IADD R14, R14, 0x1, -R0 ;  /* 0x000000010e0ec824 */ /* 0x000fe200078e0a00 */
[----:B------:R-:W-:Y:S01]  /*3a60*/  IABS R13, R13 ;  /* 0x0000000d000d7213 */ /* 0x000fe20000000000 */
[----:B------:R0:W-:Y:S01]  /*3a70*/  STL [R1+0x1b4], R3 ;  /* 0x0001b40301007387 */ /* 0x0001e20000100800 */
[----:B------:R-:W-:Y:S01]  /*3a80*/  ISETP.GE.AND P3, PT, R5, RZ, PT ;  /* 0x000000ff0500720c */ /* 0x000fe20003f66270 */
[----:B------:R-:W-:Y:S01]  /*3a90*/  VIADD R5, R20, 0xd4 ;  /* 0x000000d414057836 */ /* 0x000fe20000000000 */
[----:B------:R-:W-:Y:S01]  /*3aa0*/  ISETP.GT.U32.AND P4, PT, R0, R14, PT ;  /* 0x0000000e0000720c */ /* 0x000fe20003f84070 */
[----:B------:R-:W-:-:S04]  /*3ab0*/  IMAD.HI.U32 R6, R19, R13, RZ ;  /* 0x0000000d13067227 */ /* 0x000fc800078e00ff */
[----:B0-----:R-:W-:Y:S02]  /*3ac0*/  IMAD.MOV.U32 R3, RZ, RZ, R4 ;  /* 0x000000ffff037224 */ /* 0x001fe400078e0004 */
[----:B------:R-:W-:Y:S02]  /*3ad0*/  VIADD R2, R20, 0xd6 ;  /* 0x000000d614027836 */ /* 0x000fe40000000000 */
[----:B------:R-:W-:Y:S01]  /*3ae0*/  @!P2 IMAD.MOV R3, RZ, RZ, -R3 ;  /* 0x000000ffff03a224 */ /* 0x000fe200078e0a03 */
[----:B------:R-:W-:Y:S01]  /*3af0*/  IABS R8, R5 ;  /* 0x0000000500087213 */ /* 0x000fe20000000000 */
[----:B------:R-:W-:Y:S01]  /*3b00*/  IMAD.MOV R6, RZ, RZ, -R6 ;  /* 0x000000ffff067224 */ /* 0x000fe200078e0a06 */
[----:B------:R-:W-:Y:S01]  /*3b10*/  ISETP.GE.AND P0, PT, R10, RZ, PT ;  /* 0x000000ff0a00720c */ /* 0x000fe20003f06270 */
[----:B------:R-:W-:Y:S01]  /*3b20*/  @!P5 IMAD.IADD R11, R11, 0x1, -R0 ;  /* 0x000000010b0bd824 */ /* 0x000fe200078e0a00 */
[----:B------:R-:W-:Y:S01]  /*3b30*/  IABS R10, R2 ;  /* 0x00000002000a7213 */ /* 0x000fe20000000000 */
[----:B------:R0:W-:Y:S01]  /*3b40*/  STL [R1+0x1c0], R3 ;  /* 0x0001c00301007387 */ /* 0x0001e20000100800 */
[----:B------:R-:W-:Y:S01]  /*3b50*/  IMAD R13, R0, R6, R13 ;  /* 0x00000006000d7224 */ /* 0x000fe200078e020d */
[----:B------:R-:W-:Y:S01]  /*3b60*/  ISETP.GE.AND P2, PT, R2, RZ, PT ;  /* 0x000000ff0200720c */ /* 0x000fe20003f46270 */
[----:B------:R-:W-:Y:S01]  /*3b70*/  IMAD.HI.U32 R2, R19, R8, RZ ;  /* 0x0000000813027227 */ /* 0x000fe200078e00ff */
[----:B------:R-:W-:-:S03]  /*3b80*/  ISETP.GT.U32.AND P5, PT, R0, R11, PT ;  /* 0x0000000b0000720c */ /* 0x000fc60003fa4070 */
[----:B0-----:R-:W-:Y:S02]  /*3b90*/  IMAD.MOV.U32 R3, RZ, RZ, R7 ;  /* 0x000000ffff037224 */ /* 0x001fe400078e0007 */
[----:B------:R-:W-:-:S04]  /*3ba0*/  IMAD.HI.U32 R4, R19, R10, RZ ;  /* 0x0000000a13047227 */ /* 0x000fc800078e00ff */
[----:B------:R-:W-:Y:S01]  /*3bb0*/  @!P6 IMAD.MOV R3, RZ, RZ, -R3 ;  /* 0x000000ffff03e224 */ /* 0x000fe200078e0a03 */
[----:B------:R-:W-:Y:S01]  /*3bc0*/  ISETP.GE.AND P6, PT, R5, RZ, PT ;  /* 0x000000ff0500720c */ /* 0x000fe20003fc6270 */
[----:B------:R-:W-:Y:S01]  /*3bd0*/  @!P4 IMAD.IADD R14, R14, 0x1, -R0 ;  /* 0x000000010e0ec824 */ /* 0x000fe200078e0a00 */
[C---:B------:R-:W-:Y:S01]  /*3be0*/  ISETP.GT.U32.AND P4, PT, R0.reuse, R13, PT ;  /* 0x0000000d0000720c */ /* 0x040fe20003f84070 */
[----:B------:R-:W-:Y:S01]  /*3bf0*/  IMAD.MOV R5, RZ, RZ, -R2 ;  /* 0x000000ffff057224 */ /* 0x000fe200078e0a02 */
[----:B------:R0:W-:Y:S01]  /*3c00*/  STL [R1+0x1bc], R3 ;  /* 0x0001bc0301007387 */ /* 0x0001e20000100800 */
[----:B------:R-:W-:Y:S02]  /*3c10*/  IMAD.MOV R4, RZ, RZ, -R4 ;  /* 0x000000ffff047224 */ /* 0x000fe400078e0a04 */
[C---:B------:R-:W-:Y:S02]  /*3c20*/  IMAD R8, R0.reuse, R5, R8 ;  /* 0x0000000500087224 */ /* 0x040fe400078e0208 */
[----:B------:R-:W-:-:S02]  /*3c30*/  IMAD R10, R0, R4, R10 ;  /* 0x00000004000a7224 */ /* 0x000fc400078e020a */
[----:B0-----:R-:W-:Y:S02]  /*3c40*/  IMAD.MOV.U32 R3, RZ, RZ, R14 ;  /* 0x000000ffff037224 */ /* 0x001fe400078e000e */
[----:B------:R-:W-:Y:S02]  /*3c50*/  VIADD R9, R20, 0xd0 ;  /* 0x000000d014097836 */ /* 0x000fe40000000000 */
[----:B------:R-:W-:Y:S01]  /*3c60*/  @!P0 IMAD.MOV R3, RZ, RZ, -R3 ;  /* 0x000000ffff038224 */ /* 0x000fe200078e0a03 */
[----:B------:R-:W-:Y:S01]  /*3c70*/  ISETP.GT.U32.AND P0, PT, R0, R8, PT ;  /* 0x000000080000720c */ /* 0x000fe20003f04070 */
[----:B------:R-:W-:Y:S02]  /*3c80*/  VIADD R2, R20, 0xd2 ;  /* 0x000000d214027836 */ /* 0x000fe40000000000 */
[--C-:B------:R-:W-:Y:S01]  /*3c90*/  @!P5 IMAD.IADD R11, R11, 0x1, -R0.reuse ;  /* 0x000000010b0bd824 */ /* 0x100fe200078e0a00 */
[----:B------:R-:W-:Y:S01]  /*3ca0*/  ISETP.GT.U32.AND P5, PT, R0, R10, PT ;  /* 0x0000000a0000720c */ /* 0x000fe20003fa4070 */
[----:B------:R-:W-:Y:S01]  /*3cb0*/  @!P4 IMAD.IADD R13, R13, 0x1, -R0 ;  /* 0x000000010d0dc824 */ /* 0x000fe200078e0a00 */
[----:B------:R-:W-:-:S02]  /*3cc0*/  IABS R15, R9 ;  /* 0x00000009000f7213 */ /* 0x000fc40000000000 */
[----:B------:R-:W-:Y:S01]  /*3cd0*/  IABS R6, R2 ;  /* 0x0000000200067213 */ /* 0x000fe20000000000 */
[----:B------:R-:W-:Y:S01]  /*3ce0*/  VIADD R7, R20, 0xce ;  /* 0x000000ce14077836 */ /* 0x000fe20000000000 */
[----:B------:R-:W-:Y:S01]  /*3cf0*/  ISETP.GT.U32.AND P4, PT, R0, R13, PT ;  /* 0x0000000d0000720c */ /* 0x000fe20003f84070 */
[----:B------:R-:W-:Y:S01]  /*3d00*/  IMAD.MOV.U32 R14, RZ, RZ, R15 ;  /* 0x000000ffff0e7224 */ /* 0x000fe200078e000f */
[----:B------:R0:W-:Y:S01]  /*3d10*/  STL [R1+0x1b8], R3 ;  /* 0x0001b80301007387 */ /* 0x0001e20000100800 */
[----:B------:R-:W-:Y:S01]  /*3d20*/  IMAD.HI.U32 R15, R19, R6, RZ ;  /* 0x00000006130f7227 */ /* 0x000fe200078e00ff */
[----:B------:R-:W-:-:S03]  /*3d30*/  IABS R12, R7 ;  /* 0x00000007000c7213 */ /* 0x000fc60000000000 */
[--C-:B------:R-:W-:Y:S02]  /*3d40*/  @!P0 IMAD.IADD R8, R8, 0x1, -R0.reuse ;  /* 0x0000000108088824 */ /* 0x100fe400078e0a00 */
[----:B------:R-:W-:Y:S02]  /*3d50*/  IMAD.MOV R15, RZ, RZ, -R15 ;  /* 0x000000ffff0f7224 */ /* 0x000fe400078e0a0f */
[----:B0-----:R-:W-:Y:S02]  /*3d60*/  IMAD.MOV.U32 R3, RZ, RZ, R11 ;  /* 0x000000ffff037224 */ /* 0x001fe400078e000b */
[----:B------:R-:W-:Y:S02]  /*3d70*/  @!P5 IMAD.IADD R10, R10, 0x1, -R0 ;  /* 0x000000010a0ad824 */ /* 0x000fe400078e0a00 */
[----:B------:R-:W-:Y:S01]  /*3d80*/  @!P3 IMAD.MOV R3, RZ, RZ, -R3 ;  /* 0x000000ffff03b224 */ /* 0x000fe200078e0a03 */
[----:B------:R-:W-:Y:S01]  /*3d90*/  ISETP.GE.AND P3, PT, R2, RZ, PT ;  /* 0x000000ff0200720c */ /* 0x000fe20003f66270 */
[----:B------:R-:W-:Y:S01]  /*3da0*/  VIADD R4, R20, 0xcc ;  /* 0x000000cc14047836 */ /* 0x000fe20000000000 */
[C---:B------:R-:W-:Y:S01]  /*3db0*/  ISETP.GT.U32.AND P0, PT, R0.reuse, R8, PT ;  /* 0x000000080000720c */ /* 0x040fe20003f04070 */
[C---:B------:R-:W-:Y:S01]  /*3dc0*/  IMAD R2, R0.reuse, R15, R6 ;  /* 0x0000000f00027224 */ /* 0x040fe200078e0206 */
[C---:B------:R-:W-:Y:S01]  /*3dd0*/  ISETP.GT.U32.AND P5, PT, R0.reuse, R10, PT ;  /* 0x0000000a0000720c */ /* 0x040fe20003fa4070 */
[----:B------:R-:W-:Y:S01]  /*3de0*/  IMAD.MOV.U32 R11, RZ, RZ, R12 ;  /* 0x000000ffff0b7224 */ /* 0x000fe200078e000c */
[----:B------:R-:W-:Y:S01]  /*3df0*/  IABS R5, R4 ;  /* 0x0000000400057213 */ /* 0x000fe20000000000 */
[----:B------:R-:W-:Y:S01]  /*3e00*/  @!P4 IMAD.IADD R13, R13, 0x1, -R0 ;  /* 0x000000010d0dc824 */ /* 0x000fe200078e0a00 */
[----:B------:R-:W-:Y:S01]  /*3e10*/  ISETP.GT.U32.AND P4, PT, R0, R2, PT ;  /* 0x000000020000720c */ /* 0x000fe20003f84070 */
[C---:B------:R-:W-:Y:S01]  /*3e20*/  IMAD.HI.U32 R6, R19.reuse, R11, RZ ;  /* 0x0000000b13067227 */ /* 0x040fe200078e00ff */
[----:B------:R0:W-:Y:S03]  /*3e30*/  STL [R1+0x1b0], R3 ;  /* 0x0001b00301007387 */ /* 0x0001e60000100800 */
[----:B------:R-:W-:-:S04]  /*3e40*/  IMAD.HI.U32 R15, R19, R14, RZ ;  /* 0x0000000e130f7227 */ /* 0x000fc800078e00ff */
[----:B------:R-:W-:-:S04]  /*3e50*/  IMAD.HI.U32 R12, R19, R5, RZ ;  /* 0x00000005130c7227 */ /* 0x000fc800078e00ff */
[----:B0-----:R-:W-:Y:S02]  /*3e60*/  IMAD.MOV.U32 R3, RZ, RZ, R13 ;  /* 0x000000ffff037224 */ /* 0x001fe400078e000d */
[----:B------:R-:W-:Y:S02]  /*3e70*/  IMAD.MOV R6, RZ, RZ, -R6 ;  /* 0x000000ffff067224 */ /* 0x000fe400078e0a06 */
[----:B------:R-:W-:Y:S02]  /*3e80*/  @!P1 IMAD.MOV R3, RZ, RZ, -R3 ;  /* 0x000000ffff039224 */ /* 0x000fe400078e0a03 */
[----:B------:R-:W-:Y:S02]  /*3e90*/  IMAD.MOV R15, RZ, RZ, -R15 ;  /* 0x000000ffff0f7224 */ /* 0x000fe400078e0a0f */
[----:B------:R-:W-:Y:S02]  /*3ea0*/  IMAD.MOV R12, RZ, RZ, -R12 ;  /* 0x000000ffff0c7224 */ /* 0x000fe400078e0a0c */
[----:B------:R-:W-:-:S02]  /*3eb0*/  IMAD R11, R0, R6, R11 ;  /* 0x00000006000b7224 */ /* 0x000fc400078e020b */
[--C-:B------:R-:W-:Y:S02]  /*3ec0*/  @!P0 IMAD.IADD R8, R8, 0x1, -R0.reuse ;  /* 0x0000000108088824 */ /* 0x100fe400078e0a00 */
[----:B------:R-:W-:Y:S01]  /*3ed0*/  VIADD R6, R20, 0xca ;  /* 0x000000ca14067836 */ /* 0x000fe20000000000 */
[----:B------:R0:W-:Y:S01]  /*3ee0*/  STL [R1+0xd0], R3 ;  /* 0x0000d00301007387 */ /* 0x0001e20000100800 */
[----:B------:R-:W-:Y:S01]  /*3ef0*/  @!P5 IMAD.IADD R10, R10, 0x1, -R0 ;  /* 0x000000010a0ad824 */ /* 0x000fe200078e0a00 */
[----:B------:R-:W-:Y:S01]  /*3f00*/  ISETP.GE.AND P5, PT, R9, RZ, PT ;  /* 0x000000ff0900720c */ /* 0x000fe20003fa6270 */
[C---:B------:R-:W-:Y:S01]  /*3f10*/  IMAD R9, R0.reuse, R15, R14 ;  /* 0x0000000f00097224 */ /* 0x040fe200078e020e */
[C---:B------:R-:W-:Y:S01]  /*3f20*/  ISETP.GT.U32.AND P0, PT, R0.reuse, R11, PT ;  /* 0x0000000b0000720c */ /* 0x040fe20003f04070 */
[----:B------:R-:W-:Y:S01]  /*3f30*/  IMAD R5, R0, R12, R5 ;  /* 0x0000000c00057224 */ /* 0x000fe200078e0205 */
[----:B------:R-:W-:Y:S01]  /*3f40*/  IABS R12, R6 ;  /* 0x00000006000c7213 */ /* 0x000fe20000000000 */
[----:B------:R-:W-:-:S02]  /*3f50*/  @!P4 IMAD.IADD R2, R2, 0x1, -R0 ;  /* 0x000000010202c824 */ /* 0x000fc400078e0a00 */
[----:B0-----:R-:W-:Y:S01]  /*3f60*/  IMAD.MOV.U32 R3, RZ, RZ, R8 ;  /* 0x000000ffff037224 */ /* 0x001fe200078e0008 */
[C---:B------:R-:W-:Y:S01]  /*3f70*/  ISETP.GT.U32.AND P1, PT, R0.reuse, R9, PT ;  /* 0x000000090000720c */ /* 0x040fe20003f24070 */
[----:B------:R-:W-:Y:S02]  /*3f80*/  IMAD.MOV.U32 R13, RZ, RZ, R10 ;  /* 0x000000ffff0d7224 */ /* 0x000fe400078e000a */
[----:B------:R-:W-:Y:S01]  /*3f90*/  @!P6 IMAD.MOV R3, RZ, RZ, -R3 ;  /* 0x000000ffff03e224 */ /* 0x000fe200078e0a03 */
[C---:B------:R-:W-:Y:S01]  /*3fa0*/  ISETP.GT.U32.AND P6, PT, R0.reuse, R5, PT ;  /* 0x000000050000720c */ /* 0x040fe20003fc4070 */
[----:B------:R-:W-:Y:S01]  /*3fb0*/  IMAD.MOV.U32 R10, RZ, RZ, R12 ;  /* 0x000000ffff0a7224 */ /* 0x000fe200078e000c */
[----:B------:R-:W-:Y:S01]  /*3fc0*/  ISETP.GT.U32.AND P4, PT, R0, R2, PT ;  /* 0x000000020000720c */ /* 0x000fe20003f84070 */
[----:B------:R-:W-:Y:S01]  /*3fd0*/  @!P2 IMAD.MOV R13, RZ, RZ, -R13 ;  /* 0x000000ffff0da224 */ /* 0x000fe200078e0a0d */
[----:B------:R-:W-:Y:S01]  /*3fe0*/  ISETP.GE.AND P2, PT, R7, RZ, PT ;  /* 0x000000ff0700720c */ /* 0x000fe20003f46270 */
[----:B------:R-:W-:-:S02]  /*3ff0*/  VIADD R8, R20, 0xc8 ;  /* 0x000000c814087836 */ /* 0x000fc40000000000 */
[----:B------:R-:W-:-:S03]  /*4000*/  IMAD.HI.U32 R7, R19, R10, RZ ;  /* 0x0000000a13077227 */ /* 0x000fc600078e00ff */
[----:B------:R-:W-:Y:S01]  /*4010*/  IABS R12, R8 ;  /* 0x00000008000c7213 */ /* 0x000fe20000000000 */
[--C-:B------:R-:W-:Y:S02]  /*4020*/  @!P0 IMAD.IADD R11, R11, 0x1, -R0.reuse ;  /* 0x000000010b0b8824 */ /* 0x100fe400078e0a00 */
[----:B------:R-:W-:Y:S02]  /*4030*/  IMAD.MOV R7, RZ, RZ, -R7 ;  /* 0x000000ffff077224 */ /* 0x000fe400078e0a07 */
[--C-:B------:R-:W-:Y:S02]  /*4040*/  @!P1 IMAD.IADD R9, R9, 0x1, -R0.reuse ;  /* 0x0000000109099824 */ /* 0x100fe400078e0a00 */
[--C-:B------:R-:W-:Y:S01]  /*4050*/  @!P6 IMAD.IADD R5, R5, 0x1, -R0.reuse ;  /* 0x000000010505e824 */ /* 0x100fe200078e0a00 */
[----:B------:R-:W-:Y:S01]  /*4060*/  ISETP.GT.U32.AND P6, PT, R0, R11, PT ;  /* 0x0000000b0000720c */ /* 0x000fe20003fc4070 */
[----:B------:R-:W-:Y:S02]  /*4070*/  @!P4 IMAD.IADD R2, R2, 0x1, -R0 ;  /* 0x000000010202c824 */ /* 0x000fe400078e0a00 */
[C---:B------:R-:W-:Y:S01]  /*4080*/  IMAD R10, R0.reuse, R7, R10 ;  /* 0x00000007000a7224 */ /* 0x040fe200078e020a */
[----:B------:R-:W-:Y:S01]  /*4090*/  STL [R1+0xd8], R13 ;  /* 0x0000d80d01007387 */ /* 0x000fe20000100800 */
[----:B------:R-:W-:Y:S01]  /*40a0*/  IMAD.HI.U32 R7, R19, R12, RZ ;  /* 0x0000000c13077227 */ /* 0x000fe200078e00ff */
[----:B------:R-:W-:-:S02]  /*40b0*/  ISETP.GT.U32.AND P0, PT, R0, R9, PT ;  /* 0x000000090000720c */ /* 0x000fc40003f04070 */
[----:B------:R0:W-:Y:S01]  /*40c0*/  STL [R1+0xe0], R3 ;  /* 0x0000e00301007387 */ /* 0x0001e20000100800 */
[----:B------:R-:W-:-:S04]  /*40d0*/  IMAD.MOV R7, RZ, RZ, -R7 ;  /* 0x000000ffff077224 */ /* 0x000fc800078e0a07 */
[----:B------:R-:W-:Y:S02]  /*40e0*/  IMAD R12, R0, R7, R12 ;  /* 0x00000007000c7224 */ /* 0x000fe400078e020c */
[----:B0-----:R-:W-:-:S04]  /*40f0*/  IMAD.MOV.U32 R3, RZ, RZ, R2 ;  /* 0x000000ffff037224 */ /* 0x001fc800078e0002 */
[----:B------:R-:W-:Y:S01]  /*4100*/  @!P3 IMAD.MOV R3, RZ, RZ, -R3 ;  /* 0x000000ffff03b224 */ /* 0x000fe200078e0a03 */
[----:B------:R-:W-:Y:S01]  /*4110*/  ISETP.GT.U32.AND P3, PT, R0, R5, PT ;  /* 0x000000050000720c */ /* 0x000fe20003f64070 */
[--C-:B------:R-:W-:Y:S01]  /*4120*/  @!P6 IMAD.IADD R11, R11, 0x1, -R0.reuse ;  /* 0x000000010b0be824 */ /* 0x100fe200078e0a00 */
[----:B------:R-:W-:Y:S01]  /*4130*/  ISETP.GE.AND P1, PT, R6, RZ, PT ;  /* 0x000000ff0600720c */ /* 0x000fe20003f26270 */
[----:B------:R-:W-:Y:S01]  /*4140*/  VIADD R6, R20, 0xc2 ;  /* 0x000000c214067836 */ /* 0x000fe20000000000 */
[----:B------:R-:W-:Y:S01]  /*4150*/  ISETP.GE.AND P4, PT, R4, RZ, PT ;  /* 0x000000ff0400720c */ /* 0x000fe20003f86270 */
[----:B------:R-:W-:Y:S01]  /*4160*/  VIADD R4, R20, 0xc6 ;  /* 0x000000c614047836 */ /* 0x000fe20000000000 */
[C---:B------:R-:W-:Y:S01]  /*4170*/  ISETP.GT.U32.AND P6, PT, R0.reuse, R12, PT ;  /* 0x0000000c0000720c */ /* 0x040fe20003fc4070 */
[----:B------:R-:W-:Y:S01]  /*4180*/  @!P0 IMAD.IADD R9, R9, 0x1, -R0 ;  /* 0x0000000109098824 */ /* 0x000fe200078e0a00 */
[----:B------:R-:W-:Y:S01]  /*4190*/  ISETP.GT.U32.AND P0, PT, R0, R10, PT ;  /* 0x0000000a0000720c */ /* 0x000fe20003f04070 */
[----:B------:R-:W-:Y:S01]  /*41a0*/  VIADD R2, R20, 0xc4 ;  /* 0x000000c414027836 */ /* 0x000fe20000000000 */
[----:B------:R-:W-:-:S02]  /*41b0*/  IABS R14, R6 ;  /* 0x00000006000e7213 */ /* 0x000fc40000000000 */
[----:B------:R-:W-:Y:S01]  /*41c0*/  IABS R13, R4 ;  /* 0x00000004000d7213 */ /* 0x000fe20000000000 */
[----:B------:R-:W-:Y:S01]  /*41d0*/  @!P3 IMAD.IADD R5, R5, 0x1, -R0 ;  /* 0x000000010505b824 */ /* 0x000fe200078e0a00 */
[----:B------:R-:W-:Y:S01]  /*41e0*/  ISETP.GE.AND P3, PT, R8, RZ, PT ;  /* 0x000000ff0800720c */ /* 0x000fe20003f66270 */
[----:B------:R-:W-:Y:S01]  /*41f0*/  IMAD.MOV.U32 R8, RZ, RZ, R14 ;  /* 0x000000ffff087224 */ /* 0x000fe200078e000e */
[----:B------:R-:W-:Y:S01]  /*4200*/  IABS R7, R2 ;  /* 0x0000000200077213 */ /* 0x000fe20000000000 */
[C---:B------:R-:W-:Y:S01]  /*4210*/  IMAD.HI.U32 R14, R19.reuse, R13, RZ ;  /* 0x0000000d130e7227 */ /* 0x040fe200078e00ff */
[----:B------:R0:W-:Y:S03]  /*4220*/  STL [R1+0xec], R3 ;  /* 0x0000ec0301007387 */ /* 0x0001e60000100800 */
[----:B------:R-:W-:Y:S02]  /*4230*/  @!P6 IMAD.IADD R12, R12, 0x1, -R0 ;  /* 0x000000010c0ce824 */ /* 0x000fe400078e0a00 */
[----:B------:R-:W-:-:S04]  /*4240*/  IMAD.HI.U32 R15, R19, R7, RZ ;  /* 0x00000007130f7227 */ /* 0x000fc800078e00ff */
[----:B0-----:R-:W-:Y:S02]  /*4250*/  IMAD.MOV.U32 R3, RZ, RZ, R9 ;  /* 0x000000ffff037224 */ /* 0x001fe400078e0009 */
[----:B------:R-:W-:Y:S01]  /*4260*/  IMAD.MOV R14, RZ, RZ, -R14 ;  /* 0x000000ffff0e7224 */ /* 0x000fe200078e0a0e */
[----:B------:R-:W-:Y:S01]  /*4270*/  ISETP.GT.U32.AND P6, PT, R0, R12, PT ;  /* 0x0000000c0000720c */ /* 0x000fe20003fc4070 */
[----:B------:R-:W-:Y:S01]  /*4280*/  @!P0 IMAD.IADD R10, R10, 0x1, -R0 ;  /* 0x000000010a0a8824 */ /* 0x000fe200078e0a00 */
[----:B------:R-:W-:Y:S01]  /*4290*/  ISETP.GE.AND P0, PT, R4, RZ, PT ;  /* 0x000000ff0400720c */ /* 0x000fe20003f06270 */
[----:B------:R-:W-:Y:S02]  /*42a0*/  @!P5 IMAD.MOV R3, RZ, RZ, -R3 ;  /* 0x000000ffff03d224 */ /* 0x000fe400078e0a03 */
[----:B------:R-:W-:Y:S01]  /*42b0*/  IMAD.HI.U32 R4, R19, R8, RZ ;  /* 0x0000000813047227 */ /* 0x000fe200078e00ff */
[----:B------:R-:W-:-:S03]  /*42c0*/  ISETP.GT.U32.AND P5, PT, R0, R10, PT ;  /* 0x0000000a0000720c */ /* 0x000fc60003fa4070 */
[----:B------:R-:W-:Y:S02]  /*42d0*/  IMAD.MOV R9, RZ, RZ, -R15 ;  /* 0x000000ffff097224 */ /* 0x000fe400078e0a0f */
[C---:B------:R-:W-:Y:S01]  /*42e0*/  IMAD R13, R0.reuse, R14, R13 ;  /* 0x0000000e000d7224 */ /* 0x040fe200078e020d */
[----:B------:R0:W-:Y:S01]  /*42f0*/  STL [R1+0x100], R3 ;  /* 0x0001000301007387 */ /* 0x0001e20000100800 */
[----:B------:R-:W-:Y:S02]  /*4300*/  IMAD.MOV R4, RZ, RZ, -R4 ;  /* 0x000000ffff047224 */ /* 0x000fe400078e0a04 */
[C---:B------:R-:W-:Y:S02]  /*4310*/  IMAD R7, R0.reuse, R9, R7 ;  /* 0x0000000900077224 */ /* 0x040fe400078e0207 */
[----:B------:R-:W-:Y:S01]  /*4320*/  @!P2 IMAD.MOV R11, RZ, RZ, -R11 ;  /* 0x000000ffff0ba224 */ /* 0x000fe200078e0a0b */
[----:B------:R-:W-:Y:S01]  /*4330*/  ISETP.GT.U32.AND P2, PT, R0, R13, PT ;  /* 0x0000000d0000720c */ /* 0x000fe20003f44070 */
[----:B0-----:R-:W-:-:S02]  /*4340*/  IMAD.MOV.U32 R3, RZ, RZ, R5 ;  /* 0x000000ffff037224 */ /* 0x001fc400078e0005 */
[C---:B------:R-:W-:Y:S02]  /*4350*/  IMAD R8, R0.reuse, R4, R8 ;  /* 0x0000000400087224 */ /* 0x040fe400078e0208 */
[----:B------:R-:W-:Y:S01]  /*4360*/  @!P4 IMAD.MOV R3, RZ, RZ, -R3 ;  /* 0x000000ffff03c224 */ /* 0x000fe200078e0a03 */
[----:B------:R-:W-:Y:S01]  /*4370*/  ISETP.GT.U32.AND P4, PT, R0, R7, PT ;  /* 0x000000070000720c */ /* 0x000fe20003f84070 */
[--C-:B------:R-:W-:Y:S01]  /*4380*/  @!P6 IMAD.IADD R12, R12, 0x1, -R0.reuse ;  /* 0x000000010c0ce824 */ /* 0x100fe200078e0a00 */
[----:B------:R-:W-:Y:S01]  /*4390*/  ISETP.GT.U32.AND P6, PT, R0, R8, PT ;  /* 0x000000080000720c */ /* 0x000fe20003fc4070 */
[----:B------:R-:W-:Y:S02]  /*43a0*/  VIADD R14, R20, 0xc0 ;  /* 0x000000c0140e7836 */ /* 0x000fe40000000000 */
[--C-:B------:R-:W-:Y:S01]  /*43b0*/  @!P5 IMAD.IADD R10, R10, 0x1, -R0.reuse ;  /* 0x000000010a0ad824 */ /* 0x100fe200078e0a00 */
[----:B------:R-:W-:Y:S01]  /*43c0*/  ISETP.GE.AND P5, PT, R2, RZ, PT ;  /* 0x000000ff0200720c */ /* 0x000fe20003fa6270 */
[----:B------:R-:W-:Y:S01]  /*43d0*/  VIADD R2, R20, 0xbe ;  /* 0x000000be14027836 */ /* 0x000fe20000000000 */
[----:B------:R-:W-:Y:S01]  /*43e0*/  IABS R4, R14 ;  /* 0x0000000e00047213 */ /* 0x000fe20000000000 */
[----:B------:R-:W-:Y:S01]  /*43f0*/  @!P2 IMAD.IADD R13, R13, 0x1, -R0 ;  /* 0x000000010d0da824 */ /* 0x000fe200078e0a00 */
[----:B------:R-:W-:-:S02]  /*4400*/  ISETP.GE.AND P2, PT, R6, RZ, PT ;  /* 0x000000ff0600720c */ /* 0x000fc40003f46270 */
[----:B------:R-:W-:Y:S01]  /*4410*/  IABS R5, R2 ;  /* 0x0000000200057213 */ /* 0x000fe20000000000 */
[--C-:B------:R-:W-:Y:S01]  /*4420*/  @!P4 IMAD.IADD R7, R7, 0x1, -R0.reuse ;  /* 0x000000010707c824 */ /* 0x100fe200078e0a00 */
[----:B------:R-:W-:Y:S01]  /*4430*/  ISETP.GT.U32.AND P4, PT, R0, R13, PT ;  /* 0x0000000d0000720c */ /* 0x000fe20003f84070 */
[----:B------:R-:W-:Y:S01]  /*4440*/  IMAD.HI.U32 R6, R19, R4, RZ ;  /* 0x0000000413067227 */ /* 0x000fe200078e00ff */
[----:B------:R-:W-:Y:S03]  /*4450*/  STL [R1+0x104], R11 ;  /* 0x0001040b01007387 */ /* 0x000fe60000100800 */
[----:B------:R-:W-:Y:S01]  /*4460*/  @!P6 IMAD.IADD R8, R8, 0x1, -R0 ;  /* 0x000000010808e824 */ /* 0x000fe200078e0a00 */
[----:B------:R0:W-:Y:S01]  /*4470*/  STL [R1+0x10c], R3 ;  /* 0x00010c0301007387 */ /* 0x0001e20000100800 */
[----:B------:R-:W-:Y:S01]  /*4480*/  ISETP.GT.U32.AND P6, PT, R0, R7, PT ;  /* 0x000000070000720c */ /* 0x000fe20003fc4070 */
[----:B------:R-:W-:-:S02]  /*4490*/  IMAD.MOV R6, RZ, RZ, -R6 ;  /* 0x000000ffff067224 */ /* 0x000fc400078e0a06 */
[----:B0-----:R-:W-:Y:S02]  /*44a0*/  IMAD.MOV.U32 R3, RZ, RZ, R10 ;  /* 0x000000ffff037224 */ /* 0x001fe400078e000a */
[----:B------:R-:W-:-:S04]  /*44b0*/  IMAD.HI.U32 R10, R19, R5, RZ ;  /* 0x00000005130a7227 */ /* 0x000fc800078e00ff */
[C---:B------:R-:W-:Y:S02]  /*44c0*/  IMAD R4, R0.reuse, R6, R4 ;  /* 0x0000000600047224 */ /* 0x040fe400078e0204 */
[----:B------:R-:W-:Y:S02]  /*44d0*/  IMAD.MOV R10, RZ, RZ, -R10 ;  /* 0x000000ffff0a7224 */ /* 0x000fe400078e0a0a */
[--C-:B------:R-:W-:Y:S01]  /*44e0*/  @!P4 IMAD.IADD R13, R13, 0x1, -R0.reuse ;  /* 0x000000010d0dc824 */ /* 0x100fe200078e0a00 */
[C---:B------:R-:W-:Y:S01]  /*44f0*/  ISETP.GT.U32.AND P4, PT, R0.reuse, R4, PT ;  /* 0x000000040000720c */ /* 0x040fe20003f84070 */
[----:B------:R-:W-:Y:S02]  /*4500*/  IMAD R5, R0, R10, R5 ;  /* 0x0000000a00057224 */ /* 0x000fe400078e0205 */
[----:B------:R-:W-:Y:S02]  /*4510*/  @!P6 IMAD.IADD R7, R7, 0x1, -R0 ;  /* 0x000000010707e824 */ /* 0x000fe400078e0a00 */
[----:B------:R-:W-:Y:S01]  /*4520*/  VIADD R9, R20, 0xbc ;  /* 0x000000bc14097836 */ /* 0x000fe20000000000 */
[----:B------:R-:W-:Y:S01]  /*4530*/  ISETP.GT.U32.AND P6, PT, R0, R5, PT ;  /* 0x000000050000720c */ /* 0x000fe20003fc4070 */
[----:B------:R-:W-:-:S03]  /*4540*/  VIADD R6, R20, 0xba ;  /* 0x000000ba14067836 */ /* 0x000fc60000000000 */
[----:B------:R-:W-:Y:S01]  /*4550*/  IABS R16, R9 ;  /* 0x0000000900107213 */ /* 0x000fe20000000000 */
[----:B------:R-:W-:Y:S01]  /*4560*/  @!P1 IMAD.MOV R3, RZ, RZ, -R3 ;  /* 0x000000ffff039224 */ /* 0x000fe200078e0a03 */
[----:B------:R-:W-:Y:S01]  /*4570*/  ISETP.GT.U32.AND P1, PT, R0, R8, PT ;  /* 0x000000080000720c */ /* 0x000fe20003f24070 */
[--C-:B------:R-:W-:Y:S01]  /*4580*/  @!P4 IMAD.IADD R4, R4, 0x1, -R0.reuse ;  /* 0x000000010404c824 */ /* 0x100fe200078e0a00 */
[----:B------:R-:W-:Y:S01]  /*4590*/  IABS R10, R6 ;  /* 0x00000006000a7213 */ /* 0x000fe20000000000 */
[----:B------:R-:W-:Y:S01]  /*45a0*/  IMAD.HI.U32 R17, R19, R16, RZ ;  /* 0x0000001013117227 */ /* 0x000fe200078e00ff */
[----:B------:R0:W-:Y:S03]  /*45b0*/  STL [R1+0x110], R3 ;  /* 0x0001100301007387 */ /* 0x0001e60000100800 */
[----:B------:R-:W-:Y:S01]  /*45c0*/  @!P6 IMAD.IADD R5, R5, 0x1, -R0 ;  /* 0x000000010505e824 */ /* 0x000fe200078e0a00 */
[----:B------:R-:W-:Y:S01]  /*45d0*/  ISETP.GT.U32.AND P6, PT, R0, R4, PT ;  /* 0x000000040000720c */ /* 0x000fe20003fc4070 */
[----:B------:R-:W-:-:S02]  /*45e0*/  IMAD.MOV R17, RZ, RZ, -R17 ;  /* 0x000000ffff117224 */ /* 0x000fc400078e0a11 */
[----:B------:R-:W-:Y:S01]  /*45f0*/  IMAD.HI.U32 R15, R19, R10, RZ ;  /* 0x0000000a130f7227 */ /* 0x000fe200078e00ff */
[----:B------:R-:W-:-:S03]  /*4600*/  ISETP.GE.AND P4, PT, R2, RZ, PT ;  /* 0x000000ff0200720c */ /* 0x000fc60003f86270 */
[----:B0-----:R-:W-:Y:S02]  /*4610*/  IMAD.MOV.U32 R3, RZ, RZ, R13 ;  /* 0x000000ffff037224 */ /* 0x001fe400078e000d */
[C---:B------:R-:W-:Y:S02]  /*4620*/  IMAD R2, R0.reuse, R17, R16 ;  /* 0x0000001100027224 */ /* 0x040fe400078e0210 */
[----:B------:R-:W-:Y:S02]  /*4630*/  IMAD.MOV R15, RZ, RZ, -R15 ;  /* 0x000000ffff0f7224 */ /* 0x000fe400078e0a0f */
[----:B------:R-:W-:Y:S02]  /*4640*/  @!P3 IMAD.MOV R12, RZ, RZ, -R12 ;  /* 0x000000ffff0cb224 */ /* 0x000fe400078e0a0c */
[----:B------:R-:W-:Y:S01]  /*4650*/  @!P0 IMAD.MOV R3, RZ, RZ, -R3 ;  /* 0x000000ffff038224 */ /* 0x000fe200078e0a03 */
[----:B------:R-:W-:Y:S01]  /*4660*/  ISETP.GT.U32.AND P0, PT, R0, R5, PT ;  /* 0x000000050000720c */ /* 0x000fe20003f04070 */
[----:B------:R-:W-:Y:S01]  /*4670*/  @!P1 IMAD.IADD R8, R8, 0x1, -R0 ;  /* 0x0000000108089824 */ /* 0x000fe200078e0a00 */
[C---:B------:R-:W-:Y:S01]  /*4680*/  ISETP.GT.U32.AND P3, PT, R0.reuse, R2, PT ;  /* 0x000000020000720c */ /* 0x040fe20003f64070 */
[----:B------:R-:W-:Y:S01]  /*4690*/  IMAD R10, R0, R15, R10 ;  /* 0x0000000f000a7224 */ /* 0x000fe200078e020a */
[----:B------:R-:W-:Y:S01]  /*46a0*/  STL [R1+0x118], R12 ;  /* 0x0001180c01007387 */ /* 0x000fe20000100800 */
[----:B------:R-:W-:-:S03]  /*46b0*/  @!P6 IMAD.IADD R4, R4, 0x1, -R0 ;  /* 0x000000010404e824 */ /* 0x000fc600078e0a00 */
[----:B------:R0:W-:Y:S01]  /*46c0*/  STL [R1+0x120], R3 ;  /* 0x0001200301007387 */ /* 0x0001e20000100800 */
[----:B------:R-:W-:Y:S01]  /*46d0*/  ISETP.GT.U32.AND P6, PT, R0, R10, PT ;  /* 0x0000000a0000720c */ /* 0x000fe20003fc4070 */
[----:B------:R-:W-:Y:S01]  /*46e0*/  VIADD R11, R20, 0xb8 ;  /* 0x000000b8140b7836 */ /* 0x000fe20000000000 */
[----:B------:R-:W-:Y:S01]  /*46f0*/  ISETP.GE.AND P1, PT, R14, RZ, PT ;  /* 0x000000ff0e00720c */ /* 0x000fe20003f26270 */
[----:B------:R-:W-:Y:S02]  /*4700*/  @!P5 IMAD.MOV R7, RZ, RZ, -R7 ;  /* 0x000000ffff07d224 */ /* 0x000fe400078e0a07 */
[----:B0-----:R-:W-:-:S04]  /*4710*/  IMAD.MOV.U32 R3, RZ, RZ, R8 ;  /* 0x000000ffff037224 */ /* 0x001fc800078e0008 */
[----:B------:R-:W-:Y:S01]  /*4720*/  @!P2 IMAD.MOV R3, RZ, RZ, -R3 ;  /* 0x000000ffff03a224 */ /* 0x000fe200078e0a03 */
[----:B------:R-:W-:Y:S01]  /*4730*/  ISETP.GE.AND P2, PT, R6, RZ, PT ;  /* 0x000000ff0600720c */ /* 0x000fe20003f46270 */
[----:B------:R-:W-:Y:S01]  /*4740*/  VIADD R6, R20, 0xb6 ;  /* 0x000000b614067836 */ /* 0x000fe20000000000 */
[----:B------:R-:W-:Y:S01]  /*4750*/  IABS R14, R11 ;  /* 0x0000000b000e7213 */ /* 0x000fe20000000000 */
[----:B------:R0:W-:Y:S01]  /*4760*/  STL [R1+0x124], R7 ;  /* 0x0001240701007387 */ /* 0x0001e20000100800 */
[--C-:B------:R-:W-:Y:S01]  /*4770*/  @!P0 IMAD.IADD R5, R5, 0x1, -R0.reuse ;  /* 0x0000000105058824 */ /* 0x100fe200078e0a00 */
[----:B------:R-:W-:Y:S01]  /*4780*/  ISETP.GE.AND P0, PT, R11, RZ, PT ;  /* 0x000000ff0b00720c */ /* 0x000fe20003f06270 */
[--C-:B------:R-:W-:Y:S01]  /*4790*/  @!P3 IMAD.IADD R2, R2, 0x1, -R0.reuse ;  /* 0x000000010202b824 */ /* 0x100fe200078e0a00 */
[----:B------:R1:W-:Y:S01]  /*47a0*/  STL [R1+0x130], R3 ;  /* 0x0001300301007387 */ /* 0x0003e20000100800 */
[----:B------:R-:W-:Y:S01]  /*47b0*/  IABS R11, R6 ;  /* 0x00000006000b7213 */ /* 0x000fe20000000000 */
[----:B------:R-:W-:-:S02]  /*47c0*/  @!P6 IMAD.IADD R10, R10, 0x1, -R0 ;  /* 0x000000010a0ae824 */ /* 0x000fc400078e0a00 */
[----:B------:R-:W-:Y:S01]  /*47d0*/  ISETP.GT.U32.AND P6, PT, R0, R2, PT ;  /* 0x000000020000720c */ /* 0x000fe20003fc4070 */
[----:B0-----:R-:W-:-:S04]  /*47e0*/  IMAD.HI.U32 R7, R19, R14, RZ ;  /* 0x0000000e13077227 */ /* 0x001fc800078e00ff */
[----:B-1----:R-:W-:Y:S02]  /*47f0*/  IMAD.MOV.U32 R3, RZ, RZ, R4 ;  /* 0x000000ffff037224 */ /* 0x002fe400078e0004 */
[----:B------:R-:W-:-:S04]  /*4800*/  IMAD.HI.U32 R4, R19, R11, RZ ;  /* 0x0000000b13047227 */ /* 0x000fc800078e00ff */
[----:B------:R-:W-:Y:S02]  /*4810*/  @!P1 IMAD.MOV R3, RZ, RZ, -R3 ;  /* 0x000000ffff039224 */ /* 0x000fe400078e0a03 */
[----:B------:R-:W-:Y:S02]  /*4820*/  IMAD.MOV R7, RZ, RZ, -R7 ;  /* 0x000000ffff077224 */ /* 0x000fe400078e0a07 */
[----:B------:R-:W-:Y:S01]  /*4830*/  IMAD.MOV R4, RZ, RZ, -R4 ;  /* 0x000000ffff047224 */ /* 0x000fe200078e0a04 */
[----:B------:R0:W-:Y:S01]  /*4840*/  STL [R1+0x138], R3 ;  /* 0x0001380301007387 */ /* 0x0001e20000100800 */
[C---:B------:R-:W-:Y:S02]  /*4850*/  IMAD R16, R0.reuse, R7, R14 ;  /* 0x0000000700107224 */ /* 0x040fe400078e020e */
[----:B------:R-:W-:Y:S02]  /*4860*/  IMAD R11, R0, R4, R11 ;  /* 0x00000004000b7224 */ /* 0x000fe400078e020b */
[----:B0-----:R-:W-:-:S04]  /*4870*/  IMAD.MOV.U32 R3, RZ, RZ, R5 ;  /* 0x000000ffff037224 */ /* 0x001fc800078e0005 */
[----:B------:R-:W-:Y:S01]  /*4880*/  @!P4 IMAD.MOV R3, RZ, RZ, -R3 ;  /* 0x000000ffff03c224 */ /* 0x000fe200078e0a03 */
[----:B------:R-:W-:Y:S01]  /*4890*/  ISETP.GT.U32.AND P4, PT, R0, R16, PT ;  /* 0x000000100000720c */ /* 0x000fe20003f84070 */
[--C-:B------:R-:W-:Y:S01]  /*48a0*/  @!P6 IMAD.IADD R2, R2, 0x1, -R0.reuse ;  /* 0x000000010202e824 */ /* 0x100fe200078e0a00 */
[----:B------:R-:W-:Y:S01]  /*48b0*/  ISETP.GT.U32.AND P6, PT, R0, R11, PT ;  /* 0x0000000b0000720c */ /* 0x000fe20003fc4070 */
[----:B------:R-:W-:Y:S01]  /*48c0*/  VIADD R7, R20, 0xb4 ;  /* 0x000000b414077836 */ /* 0x000fe20000000000 */
[----:B------:R-:W-:Y:S02]  /*48d0*/  ISETP.GE.AND P5, PT, R9, RZ, PT ;  /* 0x000000ff0900720c */ /* 0x000fe40003fa6270 */
[----:B------:R-:W-:Y:S02]  /*48e0*/  ISETP.GT.U32.AND P1, PT, R0, R10, PT ;  /* 0x0000000a0000720c */ /* 0x000fe40003f24070 */
[----:B------:R-:W-:Y:S01]  /*48f0*/  ISETP.GE.AND P3, PT, R6, RZ, PT ;  /* 0x000000ff0600720c */ /* 0x000fe20003f66270 */
[C---:B------:R-:W-:Y:S01]  /*4900*/  VIADD R6, R20.reuse, 0xb2 ;  /* 0x000000b214067836 */ /* 0x040fe20000000000 */
[----:B------:R-:W-:Y:S01]  /*4910*/  IABS R12, R7 ;  /* 0x00000007000c7213 */ /* 0x000fe20000000000 */
[----:B------:R-:W-:Y:S01]  /*4920*/  VIADD R8, R20, 0xb0 ;  /* 0x000000b014087836 */ /* 0x000fe20000000000 */
[----:B------:R0:W-:Y:S01]  /*4930*/  STL [R1+0x140], R3 ;  /* 0x0001400301007387 */ /* 0x0001e20000100800 */
[----:B------:R-:W-:Y:S01]  /*4940*/  @!P4 IMAD.IADD R16, R16, 0x1, -R0 ;  /* 0x000000011010c824 */ /* 0x000fe200078e0a00 */
[----:B------:R-:W-:Y:S01]  /*4950*/  IABS R14, R6 ;  /* 0x00000006000e7213 */ /* 0x000fe20000000000 */
[----:B------:R-:W-:Y:S01]  /*4960*/  IMAD.HI.U32 R4, R19, R12, RZ ;  /* 0x0000000c13047227 */ /* 0x000fe200078e00ff */
[----:B------:R-:W-:-:S03]  /*4970*/  IABS R13, R8 ;  /* 0x00000008000d7213 */ /* 0x000fc60000000000 */
[----:B------:R-:W-:Y:S02]  /*4980*/  @!P6 IMAD.IADD R11, R11, 0x1, -R0 ;  /* 0x000000010b0be824 */ /* 0x000fe400078e0a00 */
[----:B0-----:R-:W-:Y:S02]  /*4990*/  IMAD.MOV.U32 R3, RZ, RZ, R2 ;  /* 0x000000ffff037224 */ /* 0x001fe400078e0002 */
[----:B------:R-:W-:Y:S01]  /*49a0*/  @!P1 IMAD.IADD R10, R10, 0x1, -R0 ;  /* 0x000000010a0a9824 */ /* 0x000fe200078e0a00 */
[----:B------:R-:W-:Y:S01]  /*49b0*/  ISETP.GE.AND P1, PT, R7, RZ, PT ;  /* 0x000000ff0700720c */ /* 0x000fe20003f26270 */
[----:B------:R-:W-:Y:S01]  /*49c0*/  @!P5 IMAD.MOV R3, RZ, RZ, -R3 ;  /* 0x000000ffff03d224 */ /* 0x000fe200078e0a03 */
[C---:B------:R-:W-:Y:S01]  /*49d0*/  ISETP.GT.U32.AND P5, PT, R0.reuse, R16, PT ;  /* 0x000000100000720c */ /* 0x040fe20003fa4070 */
[----:B------:R-:W-:Y:S01]  /*49e0*/  IMAD.HI.U32 R5, R19, R14, RZ ;  /* 0x0000000e13057227 */ /* 0x000fe200078e00ff */
[----:B------:R-:W-:-:S03]  /*49f0*/  ISETP.GT.U32.AND P6, PT, R0, R11, PT ;  /* 0x0000000b0000720c */ /* 0x000fc60003fc4070 */
[----:B------:R-:W-:Y:S01]  /*4a00*/  IMAD.MOV R7, RZ, RZ, -R4 ;  /* 0x000000ffff077224 */ /* 0x000fe200078e0a04 */
[----:B------:R0:W-:Y:S01]  /*4a10*/  STL [R1+0x144], R3 ;  /* 0x0001440301007387 */ /* 0x0001e20000100800 */
[----:B------:R-:W-:-:S04]  /*4a20*/  IMAD.HI.U32 R4, R19, R13, RZ ;  /* 0x0000000d13047227 */ /* 0x000fc800078e00ff */
[----:B------:R-:W-:Y:S02]  /*4a30*/  IMAD.MOV R5, RZ, RZ, -R5 ;  /* 0x000000ffff057224 */ /* 0x000fe400078e0a05 */
[C---:B------:R-:W-:Y:S02]  /*4a40*/  IMAD R12, R0.reuse, R7, R12 ;  /* 0x00000007000c7224 */ /* 0x040fe400078e020c */
[----:B0-----:R-:W-:Y:S02]  /*4a50*/  IMAD.MOV.U32 R3, RZ, RZ, R10 ;  /* 0x000000ffff037224 */ /* 0x001fe400078e000a */
[----:B------:R-:W-:Y:S02]  /*4a60*/  IMAD.MOV R4, RZ, RZ, -R4 ;  /* 0x000000ffff047224 */ /* 0x000fe400078e0a04 */
[C---:B------:R-:W-:Y:S02]  /*4a70*/  IMAD R14, R0.reuse, R5, R14 ;  /* 0x00000005000e7224 */ /* 0x040fe400078e020e */
[----:B------:R-:W-:Y:S01]  /*4a80*/  @!P2 IMAD.MOV R3, RZ, RZ, -R3 ;  /* 0x000000ffff03a224 */ /* 0x000fe200078e0a03 */
[C---:B------:R-:W-:Y:S01]  /*4a90*/  ISETP.GT.U32.AND P2, PT, R0.reuse, R12, PT ;  /* 0x0000000c0000720c */ /* 0x040fe20003f44070 */
[----:B------:R-:W-:-:S02]  /*4aa0*/  IMAD R13, R0, R4, R13 ;  /* 0x00000004000d7224 */ /* 0x000fc400078e020d */
[--C-:B------:R-:W-:Y:S01]  /*4ab0*/  @!P5 IMAD.IADD R16, R16, 0x1, -R0.reuse ;  /* 0x000000011010d824 */ /* 0x100fe200078e0a00 */
[C---:B------:R-:W-:Y:S01]  /*4ac0*/  ISETP.GT.U32.AND P5, PT, R0.reuse, R14, PT ;  /* 0x0000000e0000720c */ /* 0x040fe20003fa4070 */
[--C-:B------:R-:W-:Y:S01]  /*4ad0*/  @!P6 IMAD.IADD R11, R11, 0x1, -R0.reuse ;  /* 0x000000010b0be824 */ /* 0x100fe200078e0a00 */
[----:B------:R-:W-:Y:S01]  /*4ae0*/  ISETP.GT.U32.AND P6, PT, R0, R13, PT ;  /* 0x0000000d0000720c */ /* 0x000fe20003fc4070 */
[----:B------:R-:W-:Y:S01]  /*4af0*/  VIADD R4, R20, 0xae ;  /* 0x000000ae14047836 */ /* 0x000fe20000000000 */
[----:B------:R-:W-:Y:S01]  /*4b00*/  ISETP.GE.AND P4, PT, R6, RZ, PT ;  /* 0x000000ff0600720c */ /* 0x000fe20003f86270 */
[C---:B------:R-:W-:Y:S02]  /*4b10*/  VIADD R2, R20.reuse, 0xaa ;  /* 0x000000aa14027836 */ /* 0x040fe40000000000 */
[----:B------:R-:W-:Y:S01]  /*4b20*/  VIADD R6, R20, 0xac ;  /* 0x000000ac14067836 */ /* 0x000fe20000000000 */
[----:B------:R-:W-:Y:S01]  /*4b30*/  IABS R15, R4 ;  /* 0x00000004000f7213 */ /* 0x000fe20000000000 */
[----:B------:R-:W-:Y:S01]  /*4b40*/  @!P2 IMAD.IADD R12, R12, 0x1, -R0 ;  /* 0x000000010c0ca824 */ /* 0x000fe200078e0a00 */
[----:B------:R-:W-:-:S02]  /*4b50*/  IABS R9, R2 ;  /* 0x0000000200097213 */ /* 0x000fc40000000000 */
[----:B------:R-:W-:Y:S01]  /*4b60*/  IABS R7, R6 ;  /* 0x0000000600077213 */ /* 0x000fe20000000000 */
[----:B------:R-:W-:Y:S01]  /*4b70*/  @!P5 IMAD.IADD R14, R14, 0x1, -R0 ;  /* 0x000000010e0ed824 */ /* 0x000fe200078e0a00 */
[----:B------:R-:W-:Y:S01]  /*4b80*/  ISETP.GT.U32.AND P5, PT, R0, R12, PT ;  /* 0x0000000c0000720c */ /* 0x000fe20003fa4070 */
[----:B------:R-:W-:Y:S01]  /*4b90*/  IMAD.HI.U32 R17, R19, R15, RZ ;  /* 0x0000000f13117227 */ /* 0x000fe200078e00ff */
[----:B------:R-:W-:-:S03]  /*4ba0*/  ISETP.GE.AND P2, PT, R8, RZ, PT ;  /* 0x000000ff0800720c */ /* 0x000fc60003f46270 */
[----:B------:R-:W-:Y:S02]  /*4bb0*/  IMAD.MOV.U32 R18, RZ, RZ, R16 ;  /* 0x000000ffff127224 */ /* 0x000fe400078e0010 */
[----:B------:R-:W-:Y:S01]  /*4bc0*/  @!P6 IMAD.IADD R13, R13, 0x1, -R0 ;  /* 0x000000010d0de824 */ /* 0x000fe200078e0a00 */
[----:B------:R-:W-:Y:S01]  /*4bd0*/  ISETP.GT.U32.AND P6, PT, R0, R14, PT ;  /* 0x0000000e0000720c */ /* 0x000fe20003fc4070 */
[----:B------:R-:W-:Y:S02]  /*4be0*/  IMAD.MOV.U32 R8, RZ, RZ, R9 ;  /* 0x000000ffff087224 */ /* 0x000fe400078e0009 */
[----:B------:R-:W-:-:S04]  /*4bf0*/  IMAD.HI.U32 R9, R19, R7, RZ ;  /* 0x0000000713097227 */ /* 0x000fc800078e00ff */
[----:B------:R-:W-:Y:S02]  /*4c00*/  VIADD R10, R20, 0xa8 ;  /* 0x000000a8140a7836 */ /* 0x000fe40000000000 */
[----:B------:R-:W-:Y:S02]  /*4c10*/  IMAD.MOV R17, RZ, RZ, -R17 ;  /* 0x000000ffff117224 */ /* 0x000fe400078e0a11 */
[----:B------:R-:W-:Y:S01]  /*4c20*/  @!P0 IMAD.MOV R18, RZ, RZ, -R18 ;  /* 0x000000ffff128224 */ /* 0x000fe200078e0a12 */
[C---:B------:R-:W-:Y:S01]  /*4c30*/  ISETP.GT.U32.AND P0, PT, R0.reuse, R13, PT ;  /* 0x0000000d0000720c */ /* 0x040fe20003f04070 */
[----:B------:R-:W-:Y:S01]  /*4c40*/  IMAD.MOV R16, RZ, RZ, -R9 ;  /* 0x000000ffff107224 */ /* 0x000fe200078e0a09 */
[----:B------:R-:W-:Y:S01]  /*4c50*/  IABS R5, R10 ;  /* 0x0000000a00057213 */ /* 0x000fe20000000000 */
[C---:B------:R-:W-:Y:S02]  /*4c60*/  IMAD R9, R0.reuse, R17, R15 ;  /* 0x0000001100097224 */ /* 0x040fe400078e020f */
[----:B------:R-:W-:-:S02]  /*4c70*/  IMAD R7, R0, R16, R7 ;  /* 0x0000001000077224 */ /* 0x000fc400078e0207 */
[----:B------:R-:W-:Y:S01]  /*4c80*/  @!P5 IMAD.IADD R12, R12, 0x1, -R0 ;  /* 0x000000010c0cd824 */ /* 0x000fe200078e0a00 */
[----:B------:R-:W-:Y:S01]  /*4c90*/  ISETP.GT.U32.AND P5, PT, R0, R9, PT ;  /* 0x000000090000720c */ /* 0x000fe20003fa4070 */
[C---:B------:R-:W-:Y:S01]  /*4ca0*/  IMAD.HI.U32 R16, R19.reuse, R8, RZ ;  /* 0x0000000813107227 */ /* 0x040fe200078e00ff */
[----:B------:R0:W-:Y:S03]  /*4cb0*/  STL [R1+0x14c], R3 ;  /* 0x00014c0301007387 */ /* 0x0001e60000100800 */
[----:B------:R-:W-:-:S04]  /*4cc0*/  IMAD.HI.U32 R15, R19, R5, RZ ;  /* 0x00000005130f7227 */ /* 0x000fc800078e00ff */
[----:B------:R-:W-:Y:S01]  /*4cd0*/  @!P6 IMAD.IADD R14, R14, 0x1, -R0 ;  /* 0x000000010e0ee824 */ /* 0x000fe200078e0a00 */
[----:B------:R-:W-:Y:S01]  /*4ce0*/  ISETP.GT.U32.AND P6, PT, R0, R7, PT ;  /* 0x000000070000720c */ /* 0x000fe20003fc4070 */
[----:B------:R-:W-:Y:S02]  /*4cf0*/  IMAD.MOV R16, RZ, RZ, -R16 ;  /* 0x000000ffff107224 */ /* 0x000fe400078e0a10 */
[----:B0-----:R-:W-:Y:S02]  /*4d00*/  IMAD.MOV.U32 R3, RZ, RZ, R11 ;  /* 0x000000ffff037224 */ /* 0x001fe400078e000b */
[----:B------:R-:W-:Y:S02]  /*4d10*/  IMAD.MOV R15, RZ, RZ, -R15 ;  /* 0x000000ffff0f7224 */ /* 0x000fe400078e0a0f */
[----:B------:R-:W-:Y:S01]  /*4d20*/  @!P0 IMAD.IADD R13, R13, 0x1, -R0 ;  /* 0x000000010d0d8824 */ /* 0x000fe200078e0a00 */
[----:B------:R-:W-:Y:S01]  /*4d30*/  ISETP.GE.AND P0, PT, R6, RZ, PT ;  /* 0x000000ff0600720c */ /* 0x000fe20003f06270 */
[----:B------:R-:W-:-:S02]  /*4d40*/  @!P3 IMAD.MOV R3, RZ, RZ, -R3 ;  /* 0x000000ffff03b224 */ /* 0x000fc400078e0a03 */
[C---:B------:R-:W-:Y:S02]  /*4d50*/  IMAD R6, R0.reuse, R16, R8 ;  /* 0x0000001000067224 */ /* 0x040fe400078e0208 */
[----:B------:R-:W-:Y:S02]  /*4d60*/  IMAD R5, R0, R15, R5 ;  /* 0x0000000f00057224 */ /* 0x000fe400078e0205 */
[----:B------:R-:W-:Y:S01]  /*4d70*/  IMAD.MOV.U32 R16, RZ, RZ, R14 ;  /* 0x000000ffff107224 */ /* 0x000fe200078e000e */
[----:B------:R-:W-:Y:S01]  /*4d80*/  STL [R1+0x154], R18 ;  /* 0x0001541201007387 */ /* 0x000fe20000100800 */
[----:B------:R-:W-:Y:S01]  /*4d90*/  ISETP.GE.AND P3, PT, R4, RZ, PT ;  /* 0x000000ff0400720c */ /* 0x000fe20003f66270 */
[----:B------:R-:W-:Y:S02]  /*4da0*/  VIADD R4, R20, 0xa6 ;  /* 0x000000a614047836 */ /* 0x000fe40000000000 */
[----:B------:R0:W-:Y:S01]  /*4db0*/  STL [R1+0x174], R3 ;  /* 0x0001740301007387 */ /* 0x0001e20000100800 */
[----:B------:R-:W-:-:S02]  /*4dc0*/  @!P5 IMAD.IADD R9, R9, 0x1, -R0 ;  /* 0x000000010909d824 */ /* 0x000fc400078e0a00 */
[----:B------:R-:W-:Y:S01]  /*4dd0*/  @!P4 IMAD.MOV R16, RZ, RZ, -R16 ;  /* 0x000000ffff10c224 */ /* 0x000fe200078e0a10 */
[----:B------:R-:W-:Y:S01]  /*4de0*/  ISETP.GT.U32.AND P4, PT, R0, R5, PT ;  /* 0x000000050000720c */ /* 0x000fe20003f84070 */
[----:B------:R-:W-:Y:S02]  /*4df0*/  @!P6 IMAD.IADD R7, R7, 0x1, -R0 ;  /* 0x000000010707e824 */ /* 0x000fe400078e0a00 */
[----:B0-----:R-:W-:Y:S01]  /*4e00*/  IMAD.MOV.U32 R3, RZ, RZ, R12 ;  /* 0x000000ffff037224 */ /* 0x001fe200078e000c */
[----:B------:R-:W-:-:S03]  /*4e10*/  IABS R11, R4 ;  /* 0x00000004000b7213 */ /* 0x000fc60000000000 */
[----:B------:R-:W-:Y:S01]  /*4e20*/  @!P1 IMAD.MOV R3, RZ, RZ, -R3 ;  /* 0x000000ffff039224 */ /* 0x000fe200078e0a03 */
[----:B------:R-:W-:Y:S01]  /*4e30*/  ISETP.GT.U32.AND P1, PT, R0, R9, PT ;  /* 0x000000090000720c */ /* 0x000fe20003f24070 */
[----:B------:R-:W-:Y:S01]  /*4e40*/  VIADD R8, R20, 0xa4 ;  /* 0x000000a414087836 */ /* 0x000fe20000000000 */
[C---:B------:R-:W-:Y:S01]  /*4e50*/  ISETP.GT.U32.AND P6, PT, R0.reuse, R7, PT ;  /* 0x000000070000720c */ /* 0x040fe20003fc4070 */
[----:B------:R-:W-:Y:S01]  /*4e60*/  IMAD.HI.U32 R15, R19, R11, RZ ;  /* 0x0000000b130f7227 */ /* 0x000fe200078e00ff */
[----:B------:R0:W-:Y:S01]  /*4e70*/  STL [R1+0x178], R3 ;  /* 0x0001780301007387 */ /* 0x0001e20000100800 */
[----:B------:R-:W-:Y:S02]  /*4e80*/  ISETP.GT.U32.AND P5, PT, R0, R6, PT ;  /* 0x000000060000720c */ /* 0x000fe40003fa4070 */
[----:B------:R-:W-:Y:S01]  /*4e90*/  IMAD.MOV R14, RZ, RZ, -R15 ;  /* 0x000000ffff0e7224 */ /* 0x000fe200078e0a0f */
[----:B------:R-:W-:Y:S01]  /*4ea0*/  IABS R12, R8 ;  /* 0x00000008000c7213 */ /* 0x000fe20000000000 */
[----:B------:R-:W-:-:S02]  /*4eb0*/  @!P4 IMAD.IADD R5, R5, 0x1, -R0 ;  /* 0x000000010505c824 */ /* 0x000fc400078e0a00 */
[----:B0-----:R-:W-:-:S03]  /*4ec0*/  IMAD.MOV.U32 R3, RZ, RZ, R13 ;  /* 0x000000ffff037224 */ /* 0x001fc600078e000d */
[----:B------:R-:W-:Y:S01]  /*4ed0*/  ISETP.GT.U32.AND P4, PT, R0, R5, PT ;  /* 0x000000050000720c */ /* 0x000fe20003f84070 */
[----:B------:R-:W-:Y:S02]  /*4ee0*/  @!P1 IMAD.IADD R9, R9, 0x1, -R0 ;  /* 0x0000000109099824 */ /* 0x000fe400078e0a00 */
[----:B------:R-:W-:Y:S01]  /*4ef0*/  @!P2 IMAD.MOV R3, RZ, RZ, -R3 ;  /* 0x000000ffff03a224 */ /* 0x000fe200078e0a03 */
[----:B------:R-:W-:Y:S01]  /*4f00*/  ISETP.GE.AND P2, PT, R2, RZ, PT ;  /* 0x000000ff0200720c */ /* 0x000fe20003f46270 */
[----:B------:R-:W-:Y:S01]  /*4f10*/  IMAD R2, R0, R14, R11 ;  /* 0x0000000e00027224 */ /* 0x000fe200078e020b */
[----:B------:R-:W-:Y:S01]  /*4f20*/  ISETP.GE.AND P1, PT, R10, RZ, PT ;  /* 0x000000ff0a00720c */ /* 0x000fe20003f26270 */
[----:B------:R-:W-:Y:S01]  /*4f30*/  STL [R1+0x17c], R16 ;  /* 0x00017c1001007387 */ /* 0x000fe20000100800 */
[----:B------:R-:W-:-:S03]  /*4f40*/  IMAD.HI.U32 R10, R19, R12, RZ ;  /* 0x0000000c130a7227 */ /* 0x000fc600078e00ff */
[----:B------:R0:W-:Y:S01]  /*4f50*/  STL [R1+0x180], R3 ;  /* 0x0001800301007387 */ /* 0x0001e20000100800 */
[----:B------:R-:W-:Y:S01]  /*4f60*/  @!P6 IMAD.IADD R7, R7, 0x1, -R0 ;  /* 0x000000010707e824 */ /* 0x000fe200078e0a00 */
[----:B------:R-:W-:Y:S01]  /*4f70*/  ISETP.GT.U32.AND P6, PT, R0, R2, PT ;  /* 0x000000020000720c */ /* 0x000fe20003fc4070 */
[----:B------:R-:W-:Y:S02]  /*4f80*/  IMAD.MOV R10, RZ, RZ, -R10 ;  /* 0x000000ffff0a7224 */ /* 0x000fe400078e0a0a */
[----:B0-----:R-:W-:-:S04]  /*4f90*/  IMAD.MOV.U32 R3, RZ, RZ, R9 ;  /* 0x000000ffff037224 */ /* 0x001fc800078e0009 */
[----:B------:R-:W-:Y:S01]  /*4fa0*/  @!P3 IMAD.MOV R3, RZ, RZ, -R3 ;  /* 0x000000ffff03b224 */ /* 0x000fe200078e0a03 */
[----:B------:R-:W-:Y:S01]  /*4fb0*/  ISETP.GE.AND P3, PT, R4, RZ, PT ;  /* 0x000000ff0400720c */ /* 0x000fe20003f66270 */
[----:B------:R-:W-:Y:S02]  /*4fc0*/  IMAD R4, R0, R10, R12 ;  /* 0x0000000a00047224 */ /* 0x000fe400078e020c */
[--C-:B------:R-:W-:Y:S02]  /*4fd0*/  @!P5 IMAD.IADD R6, R6, 0x1, -R0.reuse ;  /* 0x000000010606d824 */ /* 0x100fe400078e0a00 */
[--C-:B------:R-:W-:Y:S01]  /*4fe0*/  @!P4 IMAD.IADD R5, R5, 0x1, -R0.reuse ;  /* 0x000000010505c824 */ /* 0x100fe200078e0a00 */
[C---:B------:R-:W-:Y:S02]  /*4ff0*/  ISETP.GT.U32.AND P4, PT, R0.reuse, R4, PT ;  /* 0x000000040000720c */ /* 0x040fe40003f84070 */
[----:B------:R-:W-:Y:S01]  /*5000*/  ISETP.GT.U32.AND P5, PT, R0, R6, PT ;  /* 0x000000060000720c */ /* 0x000fe20003fa4070 */
[----:B------:R-:W-:Y:S01]  /*5010*/  @!P6 IMAD.IADD R2, R2, 0x1, -R0 ;  /* 0x000000010202e824 */ /* 0x000fe200078e0a00 */
[----:B------:R0:W-:Y:S01]  /*5020*/  STL [R1+0x188], R3 ;  /* 0x0001880301007387 */ /* 0x0001e20000100800 */
[----:B------:R-:W-:-:S03]  /*5030*/  VIADD R11, R20, 0xa2 ;  /* 0x000000a2140b7836 */ /* 0x000fc60000000000 */
[----:B------:R-:W-:Y:S01]  /*5040*/  ISETP.GT.U32.AND P6, PT, R0, R2, PT ;  /* 0x000000020000720c */ /* 0x000fe20003fc4070 */
[----:B0-----:R-:W-:-:S04]  /*5050*/  IMAD.MOV.U32 R3, RZ, RZ, R7 ;  /* 0x000000ffff037224 */ /* 0x001fc800078e0007 */
[----:B------:R-:W-:Y:S01]  /*5060*/  @!P0 IMAD.MOV R3, RZ, RZ, -R3 ;  /* 0x000000ffff038224 */ /* 0x000fe200078e0a03 */
[----:B------:R-:W-:Y:S01]  /*5070*/  IABS R16, R11 ;  /* 0x0000000b00107213 */ /* 0x000fe20000000000 */
[--C-:B------:R-:W-:Y:S02]  /*5080*/  @!P4 IMAD.IADD R4, R4, 0x1, -R0.reuse ;  /* 0x000000010404c824 */ /* 0x100fe400078e0a00 */
[----:B------:R-:W-:Y:S01]  /*5090*/  @!P5 IMAD.IADD R6, R6, 0x1, -R0 ;  /* 0x000000010606d824 */ /* 0x000fe200078e0a00 */
[----:B------:R0:W-:Y:S01]  /*50a0*/  STL [R1+0x18c], R3 ;  /* 0x00018c0301007387 */ /* 0x0001e20000100800 */
[C---:B------:R-:W-:Y:S02]  /*50b0*/  VIADD R10, R20.reuse, 0xa0 ;  /* 0x000000a0140a7836 */ /* 0x040fe40000000000 */
[----:B------:R-:W-:Y:S01]  /*50c0*/  VIADD R9, R20, 0x9e ;  /* 0x0000009e14097836 */ /* 0x000fe20000000000 */
[----:B------:R-:W-:Y:S01]  /*50d0*/  ISETP.GT.U32.AND P4, PT, R0, R4, PT ;  /* 0x000000040000720c */ /* 0x000fe20003f84070 */
[----:B------:R-:W-:-:S02]  /*50e0*/  @!P2 IMAD.MOV R6, RZ, RZ, -R6 ;  /* 0x000000ffff06a224 */ /* 0x000fc400078e0a06 */
[----:B0-----:R-:W-:Y:S02]  /*50f0*/  IMAD.MOV.U32 R3, RZ, RZ, R5 ;  /* 0x000000ffff037224 */ /* 0x001fe400078e0005 */
[----:B------:R-:W-:Y:S01]  /*5100*/  IMAD.HI.U32 R7, R19, R16, RZ ;  /* 0x0000001013077227 */ /* 0x000fe200078e00ff */
[----:B------:R-:W-:-:S03]  /*5110*/  ISETP.GE.AND P2, PT, R10, RZ, PT ;  /* 0x000000ff0a00720c */ /* 0x000fc60003f46270 */
[----:B------:R-:W-:Y:S01]  /*5120*/  @!P1 IMAD.MOV R3, RZ, RZ, -R3 ;  /* 0x000000ffff039224 */ /* 0x000fe200078e0a03 */
[----:B------:R-:W-:Y:S01]  /*5130*/  ISETP.GE.AND P1, PT, R9, RZ, PT ;  /* 0x000000ff0900720c */ /* 0x000fe20003f26270 */
[----:B------:R-:W-:Y:S01]  /*5140*/  @!P6 IMAD.IADD R2, R2, 0x1, -R0 ;  /* 0x000000010202e824 */ /* 0x000fe200078e0a00 */
[----:B------:R-:W-:Y:S01]  /*5150*/  IABS R10, R10 ;  /* 0x0000000a000a7213 */ /* 0x000fe20000000000 */
[----:B------:R0:W-:Y:S01]  /*5160*/  STL [R1+0x190], R6 ;  /* 0x0001900601007387 */ /* 0x0001e20000100800 */
[----:B------:R-:W-:Y:S01]  /*5170*/  IABS R9, R9 ;  /* 0x0000000900097213 */ /* 0x000fe20000000000 */
[----:B------:R-:W-:Y:S02]  /*5180*/  IMAD.MOV R7, RZ, RZ, -R7 ;  /* 0x000000ffff077224 */ /* 0x000fe400078e0a07 */
[----:B------:R1:W-:Y:S01]  /*5190*/  STL [R1+0x194], R3 ;  /* 0x0001940301007387 */ /* 0x0003e20000100800 */
[----:B------:R-:W-:Y:S01]  /*51a0*/  ISETP.GE.AND P5, PT, R8, RZ, PT ;  /* 0x000000ff0800720c */ /* 0x000fe20003fa6270 */
[----:B------:R-:W-:-:S04]  /*51b0*/  IMAD.HI.U32 R5, R19, R9, RZ ;  /* 0x0000000913057227 */ /* 0x000fc800078e00ff */
[----:B0-----:R-:W-:-:S04]  /*51c0*/  IMAD.HI.U32 R6, R19, R10, RZ ;  /* 0x0000000a13067227 */ /* 0x001fc800078e00ff */
[----:B-1----:R-:W-:Y:S02]  /*51d0*/  IMAD.MOV.U32 R3, RZ, RZ, R2 ;  /* 0x000000ffff037224 */ /* 0x002fe400078e0002 */
[C---:B------:R-:W-:Y:S02]  /*51e0*/  IMAD R16, R0.reuse, R7, R16 ;  /* 0x0000000700107224 */ /* 0x040fe400078e0210 */
[----:B------:R-:W-:Y:S02]  /*51f0*/  @!P3 IMAD.MOV R3, RZ, RZ, -R3 ;  /* 0x000000ffff03b224 */ /* 0x000fe400078e0a03 */
[----:B------:R-:W-:Y:S01]  /*5200*/  IMAD.MOV R6, RZ, RZ, -R6 ;  /* 0x000000ffff067224 */ /* 0x000fe200078e0a06 */
[----:B------:R-:W-:Y:S01]  /*5210*/  ISETP.GT.U32.AND P3, PT, R0, R16, PT ;  /* 0x000000100000720c */ /* 0x000fe20003f64070 */
[----:B------:R-:W-:Y:S02]  /*5220*/  IMAD.MOV R5, RZ, RZ, -R5 ;  /* 0x000000ffff057224 */ /* 0x000fe400078e0a05 */
[----:B------:R-:W-:Y:S01]  /*5230*/  @!P4 IMAD.IADD R4, R4, 0x1, -R0 ;  /* 0x000000010404c824 */ /* 0x000fe200078e0a00 */
[----:B------:R0:W-:Y:S01]  /*5240*/  STL [R1+0x19c], R3 ;  /* 0x00019c0301007387 */ /* 0x0001e20000100800 */
[----:B------:R-:W-:-:S02]  /*5250*/  VIADD R8, R20, 0x9c ;  /* 0x0000009c14087836 */ /* 0x000fc40000000000 */
[C---:B------:R-:W-:Y:S02]  /*5260*/  IMAD R10, R0.reuse, R6, R10 ;  /* 0x00000006000a7224 */ /* 0x040fe400078e020a */
[----:B------:R-:W-:Y:S01]  /*5270*/  IMAD R9, R0, R5, R9 ;  /* 0x0000000500097224 */ /* 0x000fe200078e0209 */
[----:B------:R-:W-:Y:S01]  /*5280*/  ISETP.GE.AND P6, PT, R8, RZ, PT ;  /* 0x000000ff0800720c */ /* 0x000fe20003fc6270 */
[----:B0-----:R-:W-:Y:S01]  /*5290*/  IMAD.MOV.U32 R3, RZ, RZ, R4 ;  /* 0x000000ffff037224 */ /* 0x001fe200078e0004 */
[----:B------:R-:W-:Y:S02]  /*52a0*/  IABS R8, R8 ;  /* 0x0000000800087213 */ /* 0x000fe40000000000 */
[C---:B------:R-:W-:Y:S01]  /*52b0*/  ISETP.GT.U32.AND P4, PT, R0.reuse, R10, PT ;  /* 0x0000000a0000720c */ /* 0x040fe20003f84070 */
[----:B------:R-:W-:Y:S01]  /*52c0*/  @!P5 IMAD.MOV R3, RZ, RZ, -R3 ;  /* 0x000000ffff03d224 */ /* 0x000fe200078e0a03 */
[----:B------:R-:W-:Y:S01]  /*52d0*/  ISETP.GT.U32.AND P5, PT, R0, R9, PT ;  /* 0x000000090000720c */ /* 0x000fe20003fa4070 */
[----:B------:R-:W-:-:S04]  /*52e0*/  IMAD.HI.U32 R2, R19, R8, RZ ;  /* 0x0000000813027227 */ /* 0x000fc800078e00ff */
[----:B------:R-:W-:Y:S02]  /*52f0*/  @!P3 IMAD.IADD R16, R16, 0x1, -R0 ;  /* 0x000000011010b824 */ /* 0x000fe400078e0a00 */
[----:B------:R-:W-:Y:S02]  /*5300*/  IMAD.MOV R2, RZ, RZ, -R2 ;  /* 0x000000ffff027224 */ /* 0x000fe400078e0a02 */
[----:B------:R-:W-:Y:S01]  /*5310*/  VIADD R17, R20, 0x9a ;  /* 0x0000009a14117836 */ /* 0x000fe20000000000 */
[----:B------:R-:W-:Y:S01]  /*5320*/  ISETP.GT.U32.AND P3, PT, R0, R16, PT ;  /* 0x000000100000720c */ /* 0x000fe20003f64070 */
[----:B------:R-:W-:Y:S02]  /*5330*/  VIADD R13, R20, 0x98 ;  /* 0x00000098140d7836 */ /* 0x000fe40000000000 */
[----:B------:R-:W-:Y:S01]  /*5340*/  IMAD R8, R0, R2, R8 ;  /* 0x0000000200087224 */ /* 0x000fe200078e0208 */
[----:B------:R-:W-:Y:S01]  /*5350*/  IABS R2, R17 ;  /* 0x0000001100027213 */ /* 0x000fe20000000000 */
[--C-:B------:R-:W-:Y:S01]  /*5360*/  @!P4 IMAD.IADD R10, R10, 0x1, -R0.reuse ;  /* 0x000000010a0ac824 */ /* 0x100fe200078e0a00 */
[----:B------:R-:W-:Y:S01]  /*5370*/  IABS R15, R13 ;  /* 0x0000000d000f7213 */ /* 0x000fe20000000000 */
[----:B------:R-:W-:Y:S01]  /*5380*/  @!P5 IMAD.IADD R9, R9, 0x1, -R0 ;  /* 0x000000010909d824 */ /* 0x000fe200078e0a00 */
[----:B------:R-:W-:Y:S01]  /*5390*/  ISETP.GE.AND P0, PT, R11, RZ, PT ;  /* 0x000000ff0b00720c */ /* 0x000fe20003f06270 */
[----:B------:R-:W-:Y:S01]  /*53a0*/  IMAD.HI.U32 R11, R19, R2, RZ ;  /* 0x00000002130b7227 */ /* 0x000fe200078e00ff */
[----:B------:R-:W-:-:S02]  /*53b0*/  ISETP.GT.U32.AND P4, PT, R0, R10, PT ;  /* 0x0000000a0000720c */ /* 0x000fc40003f84070 */
[----:B------:R-:W-:Y:S01]  /*53c0*/  ISETP.GT.U32.AND P5, PT, R0, R9, PT ;  /* 0x000000090000720c */ /* 0x000fe20003fa4070 */
[----:B------:R-:W-:-:S04]  /*53d0*/  IMAD.HI.U32 R5, R19, R15, RZ ;  /* 0x0000000f13057227 */ /* 0x000fc800078e00ff */
[----:B------:R-:W-:Y:S02]  /*53e0*/  IMAD.MOV R11, RZ, RZ, -R11 ;  /* 0x000000ffff0b7224 */ /* 0x000fe400078e0a0b */
[----:B------:R-:W-:Y:S02]  /*53f0*/  IMAD.MOV R5, RZ, RZ, -R5 ;  /* 0x000000ffff057224 */ /* 0x000fe400078e0a05 */
[----:B------:R-:W-:Y:S01]  /*5400*/  @!P3 IMAD.IADD R16, R16, 0x1, -R0 ;  /* 0x000000011010b824 */ /* 0x000fe200078e0a00 */
[C---:B------:R-:W-:Y:S01]  /*5410*/  ISETP.GT.U32.AND P3, PT, R0.reuse, R8, PT ;  /* 0x000000080000720c */ /* 0x040fe20003f64070 */
[C---:B------:R-:W-:Y:S02]  /*5420*/  IMAD R2, R0.reuse, R11, R2 ;  /* 0x0000000b00027224 */ /* 0x040fe400078e0202 */
[----:B------:R-:W-:Y:S02]  /*5430*/  IMAD R15, R0, R5, R15 ;  /* 0x00000005000f7224 */ /* 0x000fe400078e020f */
[--C-:B------:R-:W-:Y:S01]  /*5440*/  @!P4 IMAD.IADD R10, R10, 0x1, -R0.reuse ;  /* 0x000000010a0ac824 */ /* 0x100fe200078e0a00 */
[C---:B------:R-:W-:Y:S01]  /*5450*/  ISETP.GT.U32.AND P4, PT, R0.reuse, R2, PT ;  /* 0x000000020000720c */ /* 0x040fe20003f84070 */
[----:B------:R-:W-:Y:S01]  /*5460*/  @!P5 IMAD.IADD R9, R9, 0x1, -R0 ;  /* 0x000000010909d824 */ /* 0x000fe200078e0a00 */
[----:B------:R-:W-:Y:S01]  /*5470*/  ISETP.GT.U32.AND P5, PT, R0, R15, PT ;  /* 0x0000000f0000720c */ /* 0x000fe20003fa4070 */
[----:B------:R0:W-:Y:S01]  /*5480*/  STL [R1+0x1a4], R3 ;  /* 0x0001a40301007387 */ /* 0x0001e20000100800 */
[----:B------:R-:W-:-:S02]  /*5490*/  VIADD R4, R20, 0x96 ;  /* 0x0000009614047836 */ /* 0x000fc40000000000 */
[----:B------:R-:W-:Y:S02]  /*54a0*/  VIADD R5, R20, 0x92 ;  /* 0x0000009214057836 */ /* 0x000fe40000000000 */
[----:B------:R-:W-:Y:S01]  /*54b0*/  @!P3 IMAD.IADD R8, R8, 0x1, -R0 ;  /* 0x000000010808b824 */ /* 0x000fe200078e0a00 */
[----:B------:R-:W-:Y:S01]  /*54c0*/  IABS R6, R4 ;  /* 0x0000000400067213 */ /* 0x000fe20000000000 */
[----:B0-----:R-:W-:Y:S01]  /*54d0*/  IMAD.MOV.U32 R3, RZ, RZ, R16 ;  /* 0x000000ffff037224 */ /* 0x001fe200078e0010 */
[----:B------:R-:W-:Y:S01]  /*54e0*/  IABS R16, R5 ;  /* 0x0000000500107213 */ /* 0x000fe20000000000 */
[----:B------:R-:W-:Y:S02]  /*54f0*/  VIADD R7, R20, 0x94 ;  /* 0x0000009414077836 */ /* 0x000fe40000000000 */
[----:B------:R-:W-:Y:S01]  /*5500*/  @!P0 IMAD.MOV R3, RZ, RZ, -R3 ;  /* 0x000000ffff038224 */ /* 0x000fe200078e0a03 */
[----:B------:R-:W-:Y:S01]  /*5510*/  ISETP.GT.U32.AND P0, PT, R0, R8, PT ;  /* 0x000000080000720c */ /* 0x000fe20003f04070 */
[--C-:B------:R-:W-:Y:S01]  /*5520*/  @!P4 IMAD.IADD R2, R2, 0x1, -R0.reuse ;  /* 0x000000010202c824 */ /* 0x100fe200078e0a00 */
[----:B------:R-:W-:Y:S01]  /*5530*/  IABS R14, R7 ;  /* 0x00000007000e7213 */ /* 0x000fe20000000000 */
[----:B------:R-:W-:Y:S01]  /*5540*/  @!P5 IMAD.IADD R15, R15, 0x1, -R0 ;  /* 0x000000010f0fd824 */ /* 0x000fe200078e0a00 */
[----:B------:R-:W-:Y:S01]  /*5550*/  ISETP.GE.AND P4, PT, R13, RZ, PT ;  /* 0x000000ff0d00720c */ /* 0x000fe20003f86270 */
[----:B------:R-:W-:Y:S01]  /*5560*/  IMAD.HI.U32 R12, R19, R6, RZ ;  /* 0x00000006130c7227 */ /* 0x000fe200078e00ff */
[----:B------:R0:W-:Y:S03]  /*5570*/  STL [R1+0x1a8], R3 ;  /* 0x0001a80301007387 */ /* 0x0001e60000100800 */
[----:B------:R-:W-:Y:S01]  /*5580*/  IMAD.MOV.U32 R13, RZ, RZ, R16 ;  /* 0x000000ffff0d7224 */ /* 0x000fe200078e0010 */
[----:B------:R-:W-:Y:S01]  /*5590*/  ISETP.GT.U32.AND P5, PT, R0, R15, PT ;  /* 0x0000000f0000720c */ /* 0x000fe20003fa4070 */
[----:B------:R-:W-:-:S02]  /*55a0*/  IMAD.MOV R12, RZ, RZ, -R12 ;  /* 0x000000ffff0c7224 */ /* 0x000fc400078e0a0c */
[----:B------:R-:W-:-:S04]  /*55b0*/  IMAD.HI.U32 R11, R19, R14, RZ ;  /* 0x0000000e130b7227 */ /* 0x000fc800078e00ff */
[----:B0-----:R-:W-:Y:S02]  /*55c0*/  IMAD.MOV.U32 R3, RZ, RZ, R10 ;  /* 0x000000ffff037224 */ /* 0x001fe400078e000a */
[----:B------:R-:W-:-:S04]  /*55d0*/  IMAD.HI.U32 R10, R19, R13, RZ ;  /* 0x0000000d130a7227 */ /* 0x000fc800078e00ff */
[----:B------:R-:W-:Y:S02]  /*55e0*/  @!P2 IMAD.MOV R3, RZ, RZ, -R3 ;  /* 0x000000ffff03a224 */ /* 0x000fe400078e0a03 */
[----:B------:R-:W-:Y:S02]  /*55f0*/  IMAD R6, R0, R12, R6 ;  /* 0x0000000c00067224 */ /* 0x000fe400078e0206 */
[----:B------:R-:W-:Y:S02]  /*5600*/  IMAD.MOV R11, RZ, RZ, -R11 ;  /* 0x000000ffff0b7224 */ /* 0x000fe400078e0a0b */
[----:B------:R-:W-:Y:S02]  /*5610*/  @!P0 IMAD.IADD R8, R8, 0x1, -R0 ;  /* 0x0000000108088824 */ /* 0x000fe400078e0a00 */
[----:B------:R-:W-:Y:S01]  /*5620*/  IMAD.MOV R10, RZ, RZ, -R10 ;  /* 0x000000ffff0a7224 */ /* 0x000fe200078e0a0a */
[----:B------:R0:W-:Y:S01]  /*5630*/  STL [R1+0x1a0], R3 ;  /* 0x0001a00301007387 */ /* 0x0001e20000100800 */
[C---:B------:R-:W-:Y:S01]  /*5640*/  IMAD R14, R0.reuse, R11, R14 ;  /* 0x0000000b000e7224 */ /* 0x040fe200078e020e */
[C---:B------:R-:W-:Y:S01]  /*5650*/  ISETP.GT.U32.AND P0, PT, R0.reuse, R6, PT ;  /* 0x000000060000720c */ /* 0x040fe20003f04070 */
[C---:B------:R-:W-:Y:S01]  /*5660*/  IMAD R13, R0.reuse, R10, R13 ;  /* 0x0000000a000d7224 */ /* 0x040fe200078e020d */
[----:B------:R-:W-:Y:S01]  /*5670*/  ISETP.GT.U32.AND P2, PT, R0, R2, PT ;  /* 0x000000020000720c */ /* 0x000fe20003f44070 */
[----:B------:R-:W-:-:S02]  /*5680*/  @!P5 IMAD.IADD R15, R15, 0x1, -R0 ;  /* 0x000000010f0fd824 */ /* 0x000fc400078e0a00 */
[----:B0-----:R-:W-:Y:S01]  /*5690*/  IMAD.MOV.U32 R3, RZ, RZ, R8 ;  /* 0x000000ffff037224 */ /* 0x001fe200078e0008 */
[----:B------:R-:W-:-:S03]  /*56a0*/  ISETP.GT.U32.AND P5, PT, R0, R13, PT ;  /* 0x0000000d0000720c */ /* 0x000fc60003fa4070 */
[----:B------:R-:W-:Y:S01]  /*56b0*/  @!P6 IMAD.MOV R3, RZ, RZ, -R3 ;  /* 0x000000ffff03e224 */ /* 0x000fe200078e0a03 */
[----:B------:R-:W-:Y:S01]  /*56c0*/  ISETP.GT.U32.AND P6, PT, R0, R14, PT ;  /* 0x0000000e0000720c */ /* 0x000fe20003fc4070 */
[----:B------:R-:W-:Y:S01]  /*56d0*/  @!P1 IMAD.MOV R9, RZ, RZ, -R9 ;  /* 0x000000ffff099224 */ /* 0x000fe200078e0a09 */
[----:B------:R-:W-:Y:S01]  /*56e0*/  ISETP.GE.AND P1, PT, R4, RZ, PT ;  /* 0x000000ff0400720c */ /* 0x000fe20003f26270 */
[C---:B------:R-:W-:Y:S02]  /*56f0*/  VIADD R4, R20.reuse, 0x90 ;  /* 0x0000009014047836 */ /* 0x040fe40000000000 */
[----:B------:R-:W-:Y:S01]  /*5700*/  VIADD R8, R20, 0x8e ;  /* 0x0000008e14087836 */ /* 0x000fe20000000000 */
[----:B------:R0:W-:Y:S01]  /*5710*/  STL [R1+0x148], R9 ;  /* 0x0001480901007387 */ /* 0x0001e20000100800 */
[--C-:B------:R-:W-:Y:S01]  /*5720*/  @!P0 IMAD.IADD R6, R6, 0x1, -R0.reuse ;  /* 0x0000000106068824 */ /* 0x100fe200078e0a00 */
[----:B------:R-:W-:Y:S01]  /*5730*/  ISETP.GE.AND P0, PT, R5, RZ, PT ;  /* 0x000000ff0500720c */ /* 0x000fe20003f06270 */
[--C-:B------:R-:W-:Y:S01]  /*5740*/  @!P2 IMAD.IADD R2, R2, 0x1, -R0.reuse ;  /* 0x000000010202a824 */ /* 0x100fe200078e0a00 */
[----:B------:R-:W-:Y:S01]  /*5750*/  IABS R5, R8 ;  /* 0x0000000800057213 */ /* 0x000fe20000000000 */
[----:B------:R1:W-:Y:S01]  /*5760*/  STL [R1+0x184], R3 ;  /* 0x0001840301007387 */ /* 0x0003e20000100800 */
[--C-:B------:R-:W-:Y:S01]  /*5770*/  @!P5 IMAD.IADD R13, R13, 0x1, -R0.reuse ;  /* 0x000000010d0dd824 */ /* 0x100fe200078e0a00 */
[----:B0-----:R-:W-:Y:S01]  /*5780*/  IABS R9, R4 ;  /* 0x0000000400097213 */ /* 0x001fe20000000000 */
[----:B------:R-:W-:Y:S01]  /*5790*/  @!P6 IMAD.IADD R14, R14, 0x1, -R0 ;  /* 0x000000010e0ee824 */ /* 0x000fe200078e0a00 */
[----:B------:R-:W-:-:S02]  /*57a0*/  ISETP.GE.AND P2, PT, R7, RZ, PT ;  /* 0x000000ff0700720c */ /* 0x000fc40003f46270 */
[C---:B------:R-:W-:Y:S01]  /*57b0*/  ISETP.GT.U32.AND P6, PT, R0.reuse, R6, PT ;  /* 0x000000060000720c */ /* 0x040fe20003fc4070 */
[----:B-1----:R-:W-:Y:S01]  /*57c0*/  IMAD.MOV.U32 R3, RZ, RZ, R2 ;  /* 0x000000ffff037224 */ /* 0x002fe200078e0002 */
[----:B------:R-:W-:Y:S01]  /*57d0*/  ISETP.GE.AND P3, PT, R17, RZ, PT ;  /* 0x000000ff1100720c */ /* 0x000fe20003f66270 */
[----:B------:R-:W-:Y:S01]  /*57e0*/  IMAD.HI.U32 R7, R19, R9, RZ ;  /* 0x0000000913077227 */ /* 0x000fe200078e00ff */
[----:B------:R-:W-:-:S03]  /*57f0*/  ISETP.GT.U32.AND P5, PT, R0, R13, PT ;  /* 0x0000000d0000720c */ /* 0x000fc60003fa4070 */
[----:B------:R-:W-:Y:S02]  /*5800*/  IMAD.MOV.U32 R2, RZ, RZ, R5 ;  /* 0x000000ffff027224 */ /* 0x000fe400078e0005 */
[----:B------:R-:W-:Y:S02]  /*5810*/  IMAD.MOV R7, RZ, RZ, -R7 ;  /* 0x000000ffff077224 */ /* 0x000fe400078e0a07 */
[----:B------:R-:W-:-:S04]  /*5820*/  IMAD.HI.U32 R5, R19, R2, RZ ;  /* 0x0000000213057227 */ /* 0x000fc800078e00ff */
[----:B------:R-:W-:Y:S02]  /*5830*/  IMAD R9, R0, R7, R9 ;  /* 0x0000000700097224 */ /* 0x000fe400078e0209 */
[----:B------:R-:W-:Y:S02]  /*5840*/  IMAD.MOV R5, RZ, RZ, -R5 ;  /* 0x000000ffff057224 */ /* 0x000fe400078e0a05 */
[----:B------:R-:W-:Y:S01]  /*5850*/  @!P6 IMAD.IADD R6, R6, 0x1, -R0 ;  /* 0x000000010606e824 */ /* 0x000fe200078e0a00 */
[C---:B------:R-:W-:Y:S01]  /*5860*/  ISETP.GT.U32.AND P6, PT, R0.reuse, R9, PT ;  /* 0x000000090000720c */ /* 0x040fe20003fc4070 */
[C---:B------:R-:W-:Y:S02]  /*5870*/  IMAD R2, R0.reuse, R5, R2 ;  /* 0x0000000500027224 */ /* 0x040fe400078e0202 */
[----:B------:R-:W-:Y:S01]  /*5880*/  @!P3 IMAD.MOV R3, RZ, RZ, -R3 ;  /* 0x000000ffff03b224 */ /* 0x000fe200078e0a03 */
[----:B------:R-:W-:Y:S01]  /*5890*/  ISETP.GT.U32.AND P3, PT, R0, R14, PT ;  /* 0x0000000e0000720c */ /* 0x000fe20003f64070 */
[----:B------:R-:W-:-:S02]  /*58a0*/  VIADD R12, R20, 0x8c ;  /* 0x0000008c140c7836 */ /* 0x000fc40000000000 */
[--C-:B------:R-:W-:Y:S01]  /*58b0*/  @!P5 IMAD.IADD R13, R13, 0x1, -R0.reuse ;  /* 0x000000010d0dd824 */ /* 0x100fe200078e0a00 */
[----:B------:R-:W-:Y:S02]  /*58c0*/  ISETP.GT.U32.AND P5, PT, R0, R2, PT ;  /* 0x000000020000720c */ /* 0x000fe40003fa4070 */
[----:B------:R-:W-:Y:S01]  /*58d0*/  IABS R10, R12 ;  /* 0x0000000c000a7213 */ /* 0x000fe20000000000 */
[----:B------:R-:W-:Y:S02]  /*58e0*/  VIADD R11, R20, 0x8a ;  /* 0x0000008a140b7836 */ /* 0x000fe40000000000 */
[----:B------:R-:W-:Y:S02]  /*58f0*/  @!P6 IMAD.IADD R9, R9, 0x1, -R0 ;  /* 0x000000010909e824 */ /* 0x000fe400078e0a00 */
[----:B------:R-:W-:-:S04]  /*5900*/  IMAD.HI.U32 R5, R19, R10, RZ ;  /* 0x0000000a13057227 */ /* 0x000fc800078e00ff */
[--C-:B------:R-:W-:Y:S01]  /*5910*/  @!P3 IMAD.IADD R14, R14, 0x1, -R0.reuse ;  /* 0x000000010e0eb824 */ /* 0x100fe200078e0a00 */
[----:B------:R-:W-:Y:S01]  /*5920*/  ISETP.GE.AND P3, PT, R4, RZ, PT ;  /* 0x000000ff0400720c */ /* 0x000fe20003f66270 */
[----:B------:R-:W-:Y:S02]  /*5930*/  VIADD R4, R20, 0x88 ;  /* 0x0000008814047836 */ /* 0x000fe40000000000 */
[----:B------:R-:W-:Y:S02]  /*5940*/  IMAD.MOV R5, RZ, RZ, -R5 ;  /* 0x000000ffff057224 */ /* 0x000fe400078e0a05 */
[----:B------:R-:W-:Y:S01]  /*5950*/  @!P5 IMAD.IADD R2, R2, 0x1, -R0 ;  /* 0x000000010202d824 */ /* 0x000fe200078e0a00 */
[C---:B------:R-:W-:Y:S01]  /*5960*/  ISETP.GT.U32.AND P5, PT, R0.reuse, R9, PT ;  /* 0x000000090000720c */ /* 0x040fe20003fa4070 */
[----:B------:R0:W-:Y:S01]  /*5970*/  STL [R1+0x198], R3 ;  /* 0x0001980301007387 */ /* 0x0001e20000100800 */
[----:B------:R-:W-:Y:S01]  /*5980*/  IABS R17, R11 ;  /* 0x0000000b00117213 */ /* 0x000fe20000000000 */
[----:B------:R-:W-:Y:S01]  /*5990*/  IMAD R10, R0, R5, R10 ;  /* 0x00000005000a7224 */ /* 0x000fe200078e020a */
[----:B------:R-:W-:Y:S01]  /*59a0*/  IABS R5, R4 ;  /* 0x0000000400057213 */ /* 0x000fe20000000000 */
[----:B------:R-:W-:-:S02]  /*59b0*/  @!P4 IMAD.MOV R15, RZ, RZ, -R15 ;  /* 0x000000ffff0fc224 */ /* 0x000fc400078e0a0f */
[----:B------:R-:W-:-:S04]  /*59c0*/  IMAD.HI.U32 R7, R19, R17, RZ ;  /* 0x0000001113077227 */ /* 0x000fc800078e00ff */
[----:B0-----:R-:W-:Y:S01]  /*59d0*/  IMAD.MOV.U32 R3, RZ, RZ, R6 ;  /* 0x000000ffff037224 */ /* 0x001fe200078e0006 */
[----:B------:R-:W-:Y:S01]  /*59e0*/  ISETP.GE.AND P6, PT, R8, RZ, PT ;  /* 0x000000ff0800720c */ /* 0x000fe20003fc6270 */
[----:B------:R-:W-:-:S04]  /*59f0*/  IMAD.HI.U32 R6, R19, R5, RZ ;  /* 0x0000000513067227 */ /* 0x000fc800078e00ff */
[----:B------:R-:W-:Y:S01]  /*5a00*/  @!P1 IMAD.MOV R3, RZ, RZ, -R3 ;  /* 0x000000ffff039224 */ /* 0x000fe200078e0a03 */
[C---:B------:R-:W-:Y:S01]  /*5a10*/  ISETP.GT.U32.AND P1, PT, R0.reuse, R10, PT ;  /* 0x0000000a0000720c */ /* 0x040fe20003f24070 */
[----:B------:R-:W-:Y:S01]  /*5a20*/  IMAD.MOV R7, RZ, RZ, -R7 ;  /* 0x000000ffff077224 */ /* 0x000fe200078e0a07 */
[----:B------:R-:W-:Y:S01]  /*5a30*/  ISETP.GT.U32.AND P4, PT, R0, R2, PT ;  /* 0x000000020000720c */ /* 0x000fe20003f84070 */
[----:B------:R-:W-:Y:S02]  /*5a40*/  VIADD R8, R20, 0x86 ;  /* 0x0000008614087836 */ /* 0x000fe40000000000 */
[----:B------:R-:W-:Y:S01]  /*5a50*/  @!P2 IMAD.MOV R14, RZ, RZ, -R14 ;  /* 0x000000ffff0ea224 */ /* 0x000fe200078e0a0e */
[----:B------:R-:W-:Y:S01]  /*5a60*/  STL [R1+0x150], R15 ;  /* 0x0001500f01007387 */ /* 0x000fe20000100800 */
[----:B------:R-:W-:Y:S02]  /*5a70*/  @!P5 IMAD.IADD R9, R9, 0x1, -R0 ;  /* 0x000000010909d824 */ /* 0x000fe400078e0a00 */
[----:B------:R-:W-:Y:S01]  /*5a80*/  IMAD.MOV R6, RZ, RZ, -R6 ;  /* 0x000000ffff067224 */ /* 0x000fe200078e0a06 */
[----:B------:R0:W-:Y:S01]  /*5a90*/  STL [R1+0x170], R3 ;  /* 0x0001700301007387 */ /* 0x0001e20000100800 */
[C---:B------:R-:W-:Y:S01]  /*5aa0*/  IMAD R17, R0.reuse, R7, R17 ;  /* 0x0000000700117224 */ /* 0x040fe200078e0211 */
[----:B------:R-:W-:Y:S01]  /*5ab0*/  IABS R7, R8 ;  /* 0x0000000800077213 */ /* 0x000fe20000000000 */
[----:B------:R-:W-:Y:S01]  /*5ac0*/  IMAD R5, R0, R6, R5 ;  /* 0x0000000600057224 */ /* 0x000fe200078e0205 */
[----:B------:R1:W-:Y:S01]  /*5ad0*/  STL [R1+0x15c], R14 ;  /* 0x00015c0e01007387 */ /* 0x0003e20000100800 */
[----:B------:R-:W-:Y:S01]  /*5ae0*/  @!P1 IMAD.IADD R10, R10, 0x1, -R0 ;  /* 0x000000010a0a9824 */ /* 0x000fe200078e0a00 */
[----:B------:R-:W-:Y:S01]  /*5af0*/  ISETP.GT.U32.AND P2, PT, R0, R17, PT ;  /* 0x000000110000720c */ /* 0x000fe20003f44070 */
[----:B0-----:R-:W-:-:S02]  /*5b00*/  IMAD.MOV.U32 R3, RZ, RZ, R13 ;  /* 0x000000ffff037224 */ /* 0x001fc400078e000d */
[----:B-1----:R-:W-:Y:S02]  /*5b10*/  IMAD.MOV.U32 R14, RZ, RZ, R9 ;  /* 0x000000ffff0e7224 */ /* 0x002fe400078e0009 */
[----:B------:R-:W-:-:S04]  /*5b20*/  IMAD.HI.U32 R13, R19, R7, RZ ;  /* 0x00000007130d7227 */ /* 0x000fc800078e00ff */
[----:B------:R-:W-:Y:S01]  /*5b30*/  @!P3 IMAD.MOV R14, RZ, RZ, -R14 ;  /* 0x000000ffff0eb224 */ /* 0x000fe200078e0a0e */
[C---:B------:R-:W-:Y:S01]  /*5b40*/  ISETP.GT.U32.AND P3, PT, R0.reuse, R5, PT ;  /* 0x000000050000720c */ /* 0x040fe20003f64070 */
[----:B------:R-:W-:Y:S01]  /*5b50*/  @!P0 IMAD.MOV R3, RZ, RZ, -R3 ;  /* 0x000000ffff038224 */ /* 0x000fe200078e0a03 */
[----:B------:R-:W-:Y:S01]  /*5b60*/  ISETP.GT.U32.AND P1, PT, R0, R10, PT ;  /* 0x0000000a0000720c */ /* 0x000fe20003f24070 */
[----:B------:R-:W-:Y:S02]  /*5b70*/  IMAD.MOV R13, RZ, RZ, -R13 ;  /* 0x000000ffff0d7224 */ /* 0x000fe400078e0a0d */
[----:B------:R-:W-:Y:S01]  /*5b80*/  @!P4 IMAD.IADD R2, R2, 0x1, -R0 ;  /* 0x000000010202c824 */ /* 0x000fe200078e0a00 */
[----:B------:R0:W-:Y:S01]  /*5b90*/  STL [R1+0x16c], R3 ;  /* 0x00016c0301007387 */ /* 0x0001e20000100800 */
[----:B------:R-:W-:Y:S01]  /*5ba0*/  IMAD R7, R0, R13, R7 ;  /* 0x0000000d00077224 */ /* 0x000fe200078e0207 */
[----:B------:R-:W-:Y:S01]  /*5bb0*/  ISETP.GE.AND P4, PT, R4, RZ, PT ;  /* 0x000000ff0400720c */ /* 0x000fe20003f86270 */
[----:B------:R-:W-:-:S02]  /*5bc0*/  VIADD R4, R20, 0x84 ;  /* 0x0000008414047836 */ /* 0x000fc40000000000 */
[----:B------:R-:W-:Y:S02]  /*5bd0*/  @!P2 IMAD.IADD R17, R17, 0x1, -R0 ;  /* 0x000000011111a824 */ /* 0x000fe400078e0a00 */
[----:B0-----:R-:W-:Y:S01]  /*5be0*/  IMAD.MOV.U32 R3, RZ, RZ, R2 ;  /* 0x000000ffff037224 */ /* 0x001fe200078e0002 */
[----:B------:R-:W-:Y:S01]  /*5bf0*/  IABS R9, R4 ;  /* 0x0000000400097213 */ /* 0x000fe20000000000 */
[--C-:B------:R-:W-:Y:S02]  /*5c00*/  @!P3 IMAD.IADD R5, R5, 0x1, -R0.reuse ;  /* 0x000000010505b824 */ /* 0x100fe400078e0a00 */
[----:B------:R-:W-:Y:S01]  /*5c10*/  @!P6 IMAD.MOV R3, RZ, RZ, -R3 ;  /* 0x000000ffff03e224 */ /* 0x000fe200078e0a03 */
[----:B------:R-:W-:Y:S01]  /*5c20*/  ISETP.GT.U32.AND P6, PT, R0, R7, PT ;  /* 0x000000070000720c */ /* 0x000fe20003fc4070 */
[----:B------:R-:W-:Y:S01]  /*5c30*/  @!P1 IMAD.IADD R10, R10, 0x1, -R0 ;  /* 0x000000010a0a9824 */ /* 0x000fe200078e0a00 */
[----:B------:R-:W-:Y:S02]  /*5c40*/  ISETP.GT.U32.AND P2, PT, R0, R17, PT ;  /* 0x000000110000720c */ /* 0x000fe40003f44070 */
[----:B------:R-:W-:Y:S01]  /*5c50*/  ISETP.GE.AND P1, PT, R8, RZ, PT ;  /* 0x000000ff0800720c */ /* 0x000fe20003f26270 */
[----:B------:R-:W-:Y:S01]  /*5c60*/  IMAD.HI.U32 R8, R19, R9, RZ ;  /* 0x0000000913087227 */ /* 0x000fe200078e00ff */
[----:B------:R-:W-:-:S03]  /*5c70*/  ISETP.GT.U32.AND P3, PT, R0, R5, PT ;  /* 0x000000050000720c */ /* 0x000fc60003f64070 */
[----:B------:R-:W-:Y:S02]  /*5c80*/  VIADD R6, R20, 0x82 ;  /* 0x0000008214067836 */ /* 0x000fe40000000000 */
[----:B------:R-:W-:Y:S01]  /*5c90*/  IMAD.MOV R8, RZ, RZ, -R8 ;  /* 0x000000ffff087224 */ /* 0x000fe200078e0a08 */
[----:B------:R-:W-:Y:S01]  /*5ca0*/  ISETP.GE.AND P0, PT, R12, RZ, PT ;  /* 0x000000ff0c00720c */ /* 0x000fe20003f06270 */
[--C-:B------:R-:W-:Y:S01]  /*5cb0*/  @!P6 IMAD.IADD R7, R7, 0x1, -R0.reuse ;  /* 0x000000010707e824 */ /* 0x100fe200078e0a00 */
[----:B------:R-:W-:Y:S01]  /*5cc0*/  IABS R2, R6 ;  /* 0x0000000600027213 */ /* 0x000fe20000000000 */
[----:B------:R-:W-:Y:S02]  /*5cd0*/  IMAD R9, R0, R8, R9 ;  /* 0x0000000800097224 */ /* 0x000fe400078e0209 */
[--C-:B------:R-:W-:Y:S01]  /*5ce0*/  @!P2 IMAD.IADD R17, R17, 0x1, -R0.reuse ;  /* 0x000000011111a824 */ /* 0x100fe200078e0a00 */
[----:B------:R-:W-:Y:S01]  /*5cf0*/  ISETP.GE.AND P2, PT, R4, RZ, PT ;  /* 0x000000ff0400720c */ /* 0x000fe20003f46270 */
[----:B------:R-:W-:Y:S01]  /*5d00*/  IMAD.HI.U32 R4, R19, R2, RZ ;  /* 0x0000000213047227 */ /* 0x000fe200078e00ff */
[C---:B------:R-:W-:Y:S01]  /*5d10*/  ISETP.GT.U32.AND P6, PT, R0.reuse, R7, PT ;  /* 0x000000070000720c */ /* 0x040fe20003fc4070 */
[----:B------:R-:W-:Y:S02]  /*5d20*/  STL [R1+0x160], R14 ;  /* 0x0001600e01007387 */ /* 0x000fe40000100800 */
[----:B------:R-:W-:Y:S01]  /*5d30*/  @!P3 IMAD.IADD R5, R5, 0x1, -R0 ;  /* 0x000000010505b824 */ /* 0x000fe200078e0a00 */
[----:B------:R-:W-:Y:S01]  /*5d40*/  ISETP.GT.U32.AND P3, PT, R0, R9, PT ;  /* 0x000000090000720c */ /* 0x000fe20003f64070 */
[----:B------:R0:W-:Y:S01]  /*5d50*/  STL [R1+0x168], R3 ;  /* 0x0001680301007387 */ /* 0x0001e20000100800 */
[----:B------:R-:W-:Y:S01]  /*5d60*/  IMAD.MOV R4, RZ, RZ, -R4 ;  /* 0x000000ffff047224 */ /* 0x000fe200078e0a04 */
[----:B------:R-:W-:-:S03]  /*5d70*/  ISETP.GE.AND P5, PT, R11, RZ, PT ;  /* 0x000000ff0b00720c */ /* 0x000fc60003fa6270 */
[----:B------:R-:W-:Y:S02]  /*5d80*/  IMAD R2, R0, R4, R2 ;  /* 0x0000000400027224 */ /* 0x000fe400078e0202 */
[----:B0-----:R-:W-:Y:S02]  /*5d90*/  IMAD.MOV.U32 R3, RZ, RZ, R10 ;  /* 0x000000ffff037224 */ /* 0x001fe400078e000a */
[----:B------:R-:W-:Y:S02]  /*5da0*/  VIADD R10, R20, 0x7e ;  /* 0x0000007e140a7836 */ /* 0x000fe40000000000 */
[----:B------:R-:W-:Y:S02]  /*5db0*/  @!P0 IMAD.MOV R3, RZ, RZ, -R3 ;  /* 0x000000ffff038224 */ /* 0x000fe400078e0a03 */
[--C-:B------:R-:W-:Y:S01]  /*5dc0*/  @!P6 IMAD.IADD R7, R7, 0x1, -R0.reuse ;  /* 0x000000010707e824 */ /* 0x100fe200078e0a00 */
[----:B------:R-:W-:Y:S01]  /*5dd0*/  ISETP.GT.U32.AND P6, PT, R0, R2, PT ;  /* 0x000000020000720c */ /* 0x000fe20003fc4070 */
[C---:B------:R-:W-:Y:S01]  /*5de0*/  VIADD R13, R20.reuse, 0x7c ;  /* 0x0000007c140d7836 */ /* 0x040fe20000000000 */
[----:B------:R0:W-:Y:S01]  /*5df0*/  STL [R1+0x164], R3 ;  /* 0x0001640301007387 */ /* 0x0001e20000100800 */
[----:B------:R-:W-:Y:S01]  /*5e00*/  @!P3 IMAD.IADD R9, R9, 0x1, -R0 ;  /* 0x000000010909b824 */ /* 0x000fe200078e0a00 */
[----:B------:R-:W-:Y:S01]  /*5e10*/  IABS R15, R10 ;  /* 0x0000000a000f7213 */ /* 0x000fe20000000000 */
[----:B------:R-:W-:Y:S01]  /*5e20*/  VIADD R12, R20, 0x80 ;  /* 0x00000080140c7836 */ /* 0x000fe20000000000 */
[----:B------:R-:W-:Y:S01]  /*5e30*/  IABS R14, R13 ;  /* 0x0000000d000e7213 */ /* 0x000fe20000000000 */
[----:B0-----:R-:W-:-:S03]  /*5e40*/  IMAD.MOV.U32 R3, RZ, RZ, R17 ;  /* 0x000000ffff037224 */ /* 0x001fc600078e0011 */
[----:B------:R-:W-:Y:S01]  /*5e50*/  IABS R11, R12 ;  /* 0x0000000c000b7213 */ /* 0x000fe20000000000 */
[----:B------:R-:W-:Y:S02]  /*5e60*/  VIADD R4, R20, 0x7a ;  /* 0x0000007a14047836 */ /* 0x000fe40000000000 */
[----:B------:R-:W-:Y:S01]  /*5e70*/  @!P5 IMAD.MOV R3, RZ, RZ, -R3 ;  /* 0x000000ffff03d224 */ /* 0x000fe200078e0a03 */
[----:B------:R-:W-:Y:S01]  /*5e80*/  ISETP.GT.U32.AND P5, PT, R0, R9, PT ;  /* 0x000000090000720c */ /* 0x000fe20003fa4070 */
[----:B------:R-:W-:Y:S01]  /*5e90*/  IMAD.HI.U32 R18, R19, R15, RZ ;  /* 0x0000000f13127227 */ /* 0x000fe200078e00ff */
[----:B------:R-:W-:-:S03]  /*5ea0*/  ISETP.GE.AND P0, PT, R6, RZ, PT ;  /* 0x000000ff0600720c */ /* 0x000fc60003f06270 */
[----:B------:R-:W-:Y:S01]  /*5eb0*/  IMAD.HI.U32 R16, R19, R14, RZ ;  /* 0x0000000e13107227 */ /* 0x000fe200078e00ff */
[----:B------:R-:W-:-:S03]  /*5ec0*/  IABS R8, R4 ;  /* 0x0000000400087213 */ /* 0x000fc60000000000 */
[----:B------:R-:W-:Y:S02]  /*5ed0*/  IMAD.MOV R18, RZ, RZ, -R18 ;  /* 0x000000ffff127224 */ /* 0x000fe400078e0a12 */
[----:B------:R-:W-:-:S04]  /*5ee0*/  IMAD.HI.U32 R6, R19, R11, RZ ;  /* 0x0000000b13067227 */ /* 0x000fc800078e00ff */
[----:B------:R-:W-:Y:S01]  /*5ef0*/  @!P6 IMAD.IADD R2, R2, 0x1, -R0 ;  /* 0x000000010202e824 */ /* 0x000fe200078e0a00 */
[----:B------:R-:W-:Y:S01]  /*5f00*/  ISETP.GE.AND P6, PT, R12, RZ, PT ;  /* 0x000000ff0c00720c */ /* 0x000fe20003fc6270 */
[----:B------:R-:W-:Y:S02]  /*5f10*/  IMAD.MOV R16, RZ, RZ, -R16 ;  /* 0x000000ffff107224 */ /* 0x000fe400078e0a10 */
[C---:B------:R-:W-:Y:S01]  /*5f20*/  IMAD R12, R0.reuse, R18, R15 ;  /* 0x00000012000c7224 */ /* 0x040fe200078e020f */
[----:B------:R0:W-:Y:S01]  /*5f30*/  STL [R1+0x158], R3 ;  /* 0x0001580301007387 */ /* 0x0001e20000100800 */
[----:B------:R-:W-:Y:S02]  /*5f40*/  IMAD.MOV R6, RZ, RZ, -R6 ;  /* 0x000000ffff067224 */ /* 0x000fe400078e0a06 */
[----:B------:R-:W-:Y:S02]  /*5f50*/  IMAD.MOV.U32 R17, RZ, RZ, R8 ;  /* 0x000000ffff117224 */ /* 0x000fe400078e0008 */
[----:B------:R-:W-:-:S02]  /*5f60*/  IMAD R8, R0, R16, R14 ;  /* 0x0000001000087224 */ /* 0x000fc400078e020e */
[----:B------:R-:W-:Y:S01]  /*5f70*/  @!P5 IMAD.IADD R9, R9, 0x1, -R0 ;  /* 0x000000010909d824 */ /* 0x000fe200078e0a00 */
[C---:B------:R-:W-:Y:S01]  /*5f80*/  ISETP.GT.U32.AND P5, PT, R0.reuse, R12, PT ;  /* 0x0000000c0000720c */ /* 0x040fe20003fa4070 */
[----:B------:R-:W-:Y:S02]  /*5f90*/  IMAD.MOV.U32 R14, RZ, RZ, R7 ;  /* 0x000000ffff0e7224 */ /* 0x000fe400078e0007 */
[----:B0-----:R-:W-:Y:S02]  /*5fa0*/  IMAD.MOV.U32 R3, RZ, RZ, R5 ;  /* 0x000000ffff037224 */ /* 0x001fe400078e0005 */
[----:B------:R-:W-:Y:S02]  /*5fb0*/  IMAD R11, R0, R6, R11 ;  /* 0x00000006000b7224 */ /* 0x000fe400078e020b */
[----:B------:R-:W-:-:S04]  /*5fc0*/  IMAD.HI.U32 R5, R19, R17, RZ ;  /* 0x0000001113057227 */ /* 0x000fc800078e00ff */
[----:B------:R-:W-:Y:S02]  /*5fd0*/  @!P4 IMAD.MOV R3, RZ, RZ, -R3 ;  /* 0x000000ffff03c224 */ /* 0x000fe400078e0a03 */
[----:B------:R-:W-:Y:S01]  /*5fe0*/  @!P1 IMAD.MOV R14, RZ, RZ, -R14 ;  /* 0x000000ffff0e9224 */ /* 0x000fe200078e0a0e */
[----:B------:R-:W-:Y:S01]  /*5ff0*/  ISETP.GT.U32.AND P3, PT, R0, R11, PT ;  /* 0x0000000b0000720c */ /* 0x000fe20003f64070 */
[----:B------:R-:W-:Y:S01]  /*6000*/  IMAD.MOV R5, RZ, RZ, -R5 ;  /* 0x000000ffff057224 */ /* 0x000fe200078e0a05 */
[----:B------:R0:W-:Y:S04]  /*6010*/  STL [R1+0x13c], R3 ;  /* 0x00013c0301007387 */ /* 0x0001e80000100800 */
[----:B------:R1:W-:Y:S01]  /*6020*/  STL [R1+0x134], R14 ;  /* 0x0001340e01007387 */ /* 0x0003e20000100800 */
[----:B------:R-:W-:-:S02]  /*6030*/  @!P5 IMAD.IADD R12, R12, 0x1, -R0 ;  /* 0x000000010c0cd824 */ /* 0x000fc400078e0a00 */
[----:B0-----:R-:W-:Y:S02]  /*6040*/  IMAD.MOV.U32 R3, RZ, RZ, R9 ;  /* 0x000000ffff037224 */ /* 0x001fe400078e0009 */
[C---:B-1----:R-:W-:Y:S02]  /*6050*/  IMAD R14, R0.reuse, R5, R17 ;  /* 0x00000005000e7224 */ /* 0x042fe400078e0211 */
[----:B------:R-:W-:Y:S01]  /*6060*/  @!P2 IMAD.MOV R3, RZ, RZ, -R3 ;  /* 0x000000ffff03a224 */ /* 0x000fe200078e0a03 */
[C---:B------:R-:W-:Y:S02]  /*6070*/  ISETP.GT.U32.AND P2, PT, R0.reuse, R8, PT ;  /* 0x000000080000720c */ /* 0x040fe40003f44070 */
[----:B------:R-:W-:Y:S01]  /*6080*/  ISETP.GT.U32.AND P5, PT, R0, R14, PT ;  /* 0x0000000e0000720c */ /* 0x000fe20003fa4070 */
[----:B------:R-:W-:Y:S02]  /*6090*/  VIADD R6, R20, 0x78 ;  /* 0x0000007814067836 */ /* 0x000fe40000000000 */
[----:B------:R-:W-:Y:S01]  /*60a0*/  @!P3 IMAD.IADD R11, R11, 0x1, -R0 ;  /* 0x000000010b0bb824 */ /* 0x000fe200078e0a00 */
[----:B------:R-:W-:Y:S01]  /*60b0*/  ISETP.GT.U32.AND P3, PT, R0, R2, PT ;  /* 0x000000020000720c */ /* 0x000fe20003f64070 */
[----:B------:R-:W-:Y:S01]  /*60c0*/  VIADD R5, R20, 0x76 ;  /* 0x0000007614057836 */ /* 0x000fe20000000000 */
[----:B------:R-:W-:-:S02]  /*60d0*/  IABS R15, R6 ;  /* 0x00000006000f7213 */ /* 0x000fc40000000000 */
[----:B------:R-:W-:Y:S02]  /*60e0*/  ISETP.GE.AND P1, PT, R10, RZ, PT ;  /* 0x000000ff0a00720c */ /* 0x000fe40003f26270 */
[----:B------:R-:W-:Y:S01]  /*60f0*/  IABS R10, R5 ;  /* 0x00000005000a7213 */ /* 0x000fe20000000000 */
[--C-:B------:R-:W-:Y:S01]  /*6100*/  @!P2 IMAD.IADD R8, R8, 0x1, -R0.reuse ;  /* 0x000000010808a824 */ /* 0x100fe200078e0a00 */
[----:B------:R-:W-:Y:S01]  /*6110*/  ISETP.GT.U32.AND P2, PT, R0, R12, PT ;  /* 0x0000000c0000720c */ /* 0x000fe20003f44070 */
[----:B------:R-:W-:Y:S02]  /*6120*/  @!P5 IMAD.IADD R14, R14, 0x1, -R0 ;  /* 0x000000010e0ed824 */ /* 0x000fe400078e0a00 */
[----:B------:R-:W-:-:S03]  /*6130*/  IMAD.HI.U32 R7, R19, R15, RZ ;  /* 0x0000000f13077227 */ /* 0x000fc600078e00ff */
[----:B------:R-:W-:Y:S01]  /*6140*/  ISETP.GT.U32.AND P5, PT, R0, R14, PT ;  /* 0x0000000e0000720c */ /* 0x000fe20003fa4070 */
[----:B------:R-:W-:Y:S02]  /*6150*/  IMAD.MOV R7, RZ, RZ, -R7 ;  /* 0x000000ffff077224 */ /* 0x000fe400078e0a07 */
[----:B------:R-:W-:Y:S02]  /*6160*/  @!P3 IMAD.IADD R2, R2, 0x1, -R0 ;  /* 0x000000010202b824 */ /* 0x000fe400078e0a00 */
[----:B------:R-:W-:Y:S01]  /*6170*/  IMAD.HI.U32 R16, R19, R10, RZ ;  /* 0x0000000a13107227 */ /* 0x000fe200078e00ff */
[----:B------:R0:W-:Y:S03]  /*6180*/  STL [R1+0x12c], R3 ;  /* 0x00012c0301007387 */ /* 0x0001e60000100800 */
[C---:B------:R-:W-:Y:S02]  /*6190*/  IMAD R7, R0.reuse, R7, R15 ;  /* 0x0000000700077224 */ /* 0x040fe400078e020f */
[----:B------:R-:W-:Y:S01]  /*61a0*/  IMAD.MOV R16, RZ, RZ, -R16 ;  /* 0x000000ffff107224 */ /* 0x000fe200078e0a10 */
[----:B------:R-:W-:Y:S01]  /*61b0*/  ISETP.GT.U32.AND P4, PT, R0, R11, PT ;  /* 0x0000000b0000720c */ /* 0x000fe20003f84070 */
[----:B0-----:R-:W-:-:S02]  /*61c0*/  IMAD.MOV.U32 R3, RZ, RZ, R2 ;  /* 0x000000ffff037224 */ /* 0x001fc400078e0002 */
[----:B------:R-:W-:Y:S01]  /*61d0*/  @!P2 IMAD.IADD R12, R12, 0x1, -R0 ;  /* 0x000000010c0ca824 */ /* 0x000fe200078e0a00 */
[C---:B------:R-:W-:Y:S01]  /*61e0*/  ISETP.GT.U32.AND P2, PT, R0.reuse, R7, PT ;  /* 0x000000070000720c */ /* 0x040fe20003f44070 */
[----:B------:R-:W-:Y:S01]  /*61f0*/  @!P0 IMAD.MOV R3, RZ, RZ, -R3 ;  /* 0x000000ffff038224 */ /* 0x000fe200078e0a03 */
[C---:B------:R-:W-:Y:S01]  /*6200*/  ISETP.GT.U32.AND P0, PT, R0.reuse, R8, PT ;  /* 0x000000080000720c */ /* 0x040fe20003f04070 */
[----:B------:R-:W-:Y:S01]  /*6210*/  IMAD R10, R0, R16, R10 ;  /* 0x00000010000a7224 */ /* 0x000fe200078e020a */
[----:B------:R-:W-:Y:S01]  /*6220*/  ISETP.GE.AND P3, PT, R13, RZ, PT ;  /* 0x000000ff0d00720c */ /* 0x000fe20003f66270 */
[----:B------:R-:W-:Y:S02]  /*6230*/  @!P5 IMAD.IADD R14, R14, 0x1, -R0 ;  /* 0x000000010e0ed824 */ /* 0x000fe400078e0a00 */
[----:B------:R-:W-:Y:S01]  /*6240*/  VIADD R9, R20, 0x74 ;  /* 0x0000007414097836 */ /* 0x000fe20000000000 */
[----:B------:R-:W-:Y:S01]  /*6250*/  ISETP.GT.U32.AND P5, PT, R0, R10, PT ;  /* 0x0000000a0000720c */ /* 0x000fe20003fa4070 */
[----:B------:R-:W-:-:S02]  /*6260*/  VIADD R13, R20, 0x72 ;  /* 0x00000072140d7836 */ /* 0x000fc40000000000 */
[----:B------:R-:W-:Y:S01]  /*6270*/  VIADD R15, R20, 0x70 ;  /* 0x00000070140f7836 */ /* 0x000fe20000000000 */
[----:B------:R-:W-:Y:S02]  /*6280*/  IABS R17, R9 ;  /* 0x0000000900117213 */ /* 0x000fe40000000000 */
[----:B------:R-:W-:Y:S01]  /*6290*/  IABS R2, R13 ;  /* 0x0000000d00027213 */ /* 0x000fe20000000000 */
[--C-:B------:R-:W-:Y:S01]  /*62a0*/  @!P4 IMAD.IADD R11, R11, 0x1, -R0.reuse ;  /* 0x000000010b0bc824 */ /* 0x100fe200078e0a00 */
[----:B------:R-:W-:Y:S01]  /*62b0*/  ISETP.GE.AND P4, PT, R4, RZ, PT ;  /* 0x000000ff0400720c */ /* 0x000fe20003f86270 */
[--C-:B------:R-:W-:Y:S01]  /*62c0*/  @!P0 IMAD.IADD R8, R8, 0x1, -R0.reuse ;  /* 0x0000000108088824 */ /* 0x100fe200078e0a00 */
[----:B------:R-:W-:Y:S01]  /*62d0*/  IABS R4, R15 ;  /* 0x0000000f00047213 */ /* 0x000fe20000000000 */
[----:B------:R-:W-:Y:S01]  /*62e0*/  @!P2 IMAD.IADD R7, R7, 0x1, -R0 ;  /* 0x000000010707a824 */ /* 0x000fe200078e0a00 */
[----:B------:R-:W-:Y:S01]  /*62f0*/  ISETP.GE.AND P0, PT, R6, RZ, PT ;  /* 0x000000ff0600720c */ /* 0x000fe20003f06270 */
[----:B------:R-:W-:-:S04]  /*6300*/  IMAD.HI.U32 R18, R19, R17, RZ ;  /* 0x0000001113127227 */ /* 0x000fc800078e00ff */
[C---:B------:R-:W-:Y:S01]  /*6310*/  IMAD.HI.U32 R6, R19.reuse, R2, RZ ;  /* 0x0000000213067227 */ /* 0x040fe200078e00ff */
[----:B------:R0:W-:Y:S03]  /*6320*/  STL [R1+0x128], R3 ;  /* 0x0001280301007387 */ /* 0x0001e60000100800 */
[----:B------:R-:W-:Y:S01]  /*6330*/  @!P5 IMAD.IADD R10, R10, 0x1, -R0 ;  /* 0x000000010a0ad824 */ /* 0x000fe200078e0a00 */
[----:B------:R-:W-:Y:S01]  /*6340*/  ISETP.GT.U32.AND P5, PT, R0, R7, PT ;  /* 0x000000070000720c */ /* 0x000fe20003fa4070 */
[----:B------:R-:W-:Y:S02]  /*6350*/  IMAD.MOV R18, RZ, RZ, -R18 ;  /* 0x000000ffff127224 */ /* 0x000fe400078e0a12 */
[----:B------:R-:W-:Y:S01]  /*6360*/  IMAD.HI.U32 R16, R19, R4, RZ ;  /* 0x0000000413107227 */ /* 0x000fe200078e00ff */
[----:B------:R-:W-:-:S03]  /*6370*/  ISETP.GE.AND P2, PT, R5, RZ, PT ;  /* 0x000000ff0500720c */ /* 0x000fc60003f46270 */
[----:B------:R-:W-:Y:S02]  /*6380*/  IMAD.MOV R6, RZ, RZ, -R6 ;  /* 0x000000ffff067224 */ /* 0x000fe400078e0a06 */
[----:B------:R-:W-:Y:S02]  /*6390*/  IMAD.MOV.U32 R21, RZ, RZ, R11 ;  /* 0x000000ffff157224 */ /* 0x000fe400078e000b */
[----:B0-----:R-:W-:Y:S02]  /*63a0*/  IMAD.MOV.U32 R3, RZ, RZ, R12 ;  /* 0x000000ffff037224 */ /* 0x001fe400078e000c */
[C---:B------:R-:W-:Y:S02]  /*63b0*/  IMAD R5, R0.reuse, R18, R17 ;  /* 0x0000001200057224 */ /* 0x040fe400078e0211 */
[----:B------:R-:W-:Y:S02]  /*63c0*/  IMAD.MOV R16, RZ, RZ, -R16 ;  /* 0x000000ffff107224 */ /* 0x000fe400078e0a10 */
[----:B------:R-:W-:-:S02]  /*63d0*/  IMAD R2, R0, R6, R2 ;  /* 0x0000000600027224 */ /* 0x000fc400078e0202 */
[----:B------:R-:W-:Y:S02]  /*63e0*/  IMAD.MOV.U32 R17, RZ, RZ, R8 ;  /* 0x000000ffff117224 */ /* 0x000fe400078e0008 */
[----:B------:R-:W-:Y:S02]  /*63f0*/  @!P6 IMAD.MOV R21, RZ, RZ, -R21 ;  /* 0x000000ffff15e224 */ /* 0x000fe400078e0a15 */
[----:B------:R-:W-:Y:S02]  /*6400*/  @!P1 IMAD.MOV R3, RZ, RZ, -R3 ;  /* 0x000000ffff039224 */ /* 0x000fe400078e0a03 */
[C---:B------:R-:W-:Y:S02]  /*6410*/  IMAD R4, R0.reuse, R16, R4 ;  /* 0x0000001000047224 */ /* 0x040fe400078e0204 */
[----:B------:R-:W-:Y:S01]  /*6420*/  @!P3 IMAD.MOV R17, RZ, RZ, -R17 ;  /* 0x000000ffff11b224 */ /* 0x000fe200078e0a11 */
[C---:B------:R-:W-:Y:S01]  /*6430*/  ISETP.GT.U32.AND P3, PT, R0.reuse, R2, PT ;  /* 0x000000020000720c */ /* 0x040fe20003f64070 */
[----:B------:R-:W-:Y:S01]  /*6440*/  STL [R1+0x11c], R21 ;  /* 0x00011c1501007387 */ /* 0x000fe20000100800 */
[----:B------:R-:W-:Y:S01]  /*6450*/  @!P5 IMAD.IADD R7, R7, 0x1, -R0 ;  /* 0x000000010707d824 */ /* 0x000fe200078e0a00 */
[----:B------:R-:W-:-:S02]  /*6460*/  ISETP.GT.U32.AND P5, PT, R0, R4, PT ;  /* 0x000000040000720c */ /* 0x000fc40003fa4070 */
[----:B------:R0:W-:Y:S01]  /*6470*/  STL [R1+0x114], R3 ;  /* 0x0001140301007387 */ /* 0x0001e20000100800 */
[----:B------:R-:W-:Y:S01]  /*6480*/  VIADD R6, R20, 0x6e ;  /* 0x0000006e14067836 */ /* 0x000fe20000000000 */
[----:B------:R-:W-:Y:S01]  /*6490*/  ISETP.GT.U32.AND P6, PT, R0, R10, PT ;  /* 0x0000000a0000720c */ /* 0x000fe20003fc4070 */
[----:B------:R-:W-:Y:S01]  /*64a0*/  VIADD R16, R20, 0x6c ;  /* 0x0000006c14107836 */ /* 0x000fe20000000000 */
[----:B------:R-:W-:Y:S01]  /*64b0*/  ISETP.GT.U32.AND P1, PT, R0, R5, PT ;  /* 0x000000050000720c */ /* 0x000fe20003f24070 */
[----:B0-----:R-:W-:Y:S01]  /*64c0*/  IMAD.MOV.U32 R3, RZ, RZ, R14 ;  /* 0x000000ffff037224 */ /* 0x001fe200078e000e */
[----:B------:R-:W-:-:S03]  /*64d0*/  IABS R11, R6 ;  /* 0x00000006000b7213 */ /* 0x000fc60000000000 */
[----:B------:R-:W-:Y:S01]  /*64e0*/  @!P4 IMAD.MOV R3, RZ, RZ, -R3 ;  /* 0x000000ffff03c224 */ /* 0x000fe200078e0a03 */
[----:B------:R-:W-:Y:S01]  /*64f0*/  IABS R12, R16 ;  /* 0x00000010000c7213 */ /* 0x000fe20000000000 */
[----:B------:R-:W-:Y:S01]  /*6500*/  STL [R1+0x108], R17 ;  /* 0x0001081101007387 */ /* 0x000fe20000100800 */
[----:B------:R-:W-:Y:S01]  /*6510*/  @!P3 IMAD.IADD R2, R2, 0x1, -R0 ;  /* 0x000000010202b824 */ /* 0x000fe200078e0a00 */
[----:B------:R-:W-:Y:S02]  /*6520*/  ISETP.GE.AND P4, PT, R9, RZ, PT ;  /* 0x000000ff0900720c */ /* 0x000fe40003f86270 */
[----:B------:R0:W-:Y:S01]  /*6530*/  STL [R1+0xfc], R3 ;  /* 0x0000fc0301007387 */ /* 0x0001e20000100800 */
[----:B------:R-:W-:-:S04]  /*6540*/  IMAD.HI.U32 R8, R19, R11, RZ ;  /* 0x0000000b13087227 */ /* 0x000fc800078e00ff */
[----:B------:R-:W-:Y:S02]  /*6550*/  IMAD.MOV.U32 R9, RZ, RZ, R12 ;  /* 0x000000ffff097224 */ /* 0x000fe400078e000c */
[----:B0-----:R-:W-:Y:S02]  /*6560*/  IMAD.MOV.U32 R3, RZ, RZ, R7 ;  /* 0x000000ffff037224 */ /* 0x001fe400078e0007 */
[----:B------:R-:W-:Y:S01]  /*6570*/  @!P5 IMAD.IADD R4, R4, 0x1, -R0 ;  /* 0x000000010404d824 */ /* 0x000fe200078e0a00 */
[----:B------:R-:W-:Y:S01]  /*6580*/  ISETP.GT.U32.AND P5, PT, R0, R2, PT ;  /* 0x000000020000720c */ /* 0x000fe20003fa4070 */
[----:B------:R-:W-:Y:S02]  /*6590*/  @!P0 IMAD.MOV R3, RZ, RZ, -R3 ;  /* 0x000000ffff038224 */ /* 0x000fe400078e0a03 */
[----:B------:R-:W-:Y:S02]  /*65a0*/  IMAD.MOV R8, RZ, RZ, -R8 ;  /* 0x000000ffff087224 */ /* 0x000fe400078e0a08 */
[----:B------:R-:W-:-:S02]  /*65b0*/  @!P6 IMAD.IADD R10, R10, 0x1, -R0 ;  /* 0x000000010a0ae824 */ /* 0x000fc400078e0a00 */
[----:B------:R-:W-:Y:S01]  /*65c0*/  IMAD.HI.U32 R12, R19, R9, RZ ;  /* 0x00000009130c7227 */ /* 0x000fe200078e00ff */
[----:B------:R0:W-:Y:S03]  /*65d0*/  STL [R1+0xf8], R3 ;  /* 0x0000f80301007387 */ /* 0x0001e60000100800 */
[----:B------:R-:W-:Y:S02]  /*65e0*/  @!P1 IMAD.IADD R5, R5, 0x1, -R0 ;  /* 0x0000000105059824 */ /* 0x000fe400078e0a00 */
[C---:B------:R-:W-:Y:S02]  /*65f0*/  IMAD R8, R0.reuse, R8, R11 ;  /* 0x0000000800087224 */ /* 0x040fe400078e020b */
[----:B------:R-:W-:Y:S02]  /*6600*/  IMAD.MOV R7, RZ, RZ, -R12 ;  /* 0x000000ffff077224 */ /* 0x000fe400078e0a0c */
[----:B0-----:R-:W-:Y:S01]  /*6610*/  IMAD.MOV.U32 R3, RZ, RZ, R10 ;  /* 0x000000ffff037224 */ /* 0x001fe200078e000a */
[C---:B------:R-:W-:Y:S01]  /*6620*/  ISETP.GT.U32.AND P3, PT, R0.reuse, R5, PT ;  /* 0x000000050000720c */ /* 0x040fe20003f64070 */
[----:B------:R-:W-:-:S02]  /*6630*/  IMAD R7, R0, R7, R9 ;  /* 0x0000000700077224 */ /* 0x000fc400078e0209 */
[----:B------:R-:W-:Y:S01]  /*6640*/  @!P2 IMAD.MOV R3, RZ, RZ, -R3 ;  /* 0x000000ffff03a224 */ /* 0x000fe200078e0a03 */
[----:B------:R-:W-:Y:S01]  /*6650*/  ISETP.GT.U32.AND P2, PT, R0, R8, PT ;  /* 0x000000080000720c */ /* 0x000fe20003f44070 */
[--C-:B------:R-:W-:Y:S01]  /*6660*/  @!P5 IMAD.IADD R2, R2, 0x1, -R0.reuse ;  /* 0x000000010202d824 */ /* 0x100fe200078e0a00 */
[----:B------:R-:W-:Y:S01]  /*6670*/  ISETP.GT.U32.AND P5, PT, R0, R7, PT ;  /* 0x000000070000720c */ /* 0x000fe20003fa4070 */
[----:B------:R-:W-:Y:S01]  /*6680*/  VIADD R12, R20, 0x6a ;  /* 0x0000006a140c7836 */ /* 0x000fe20000000000 */
[----:B------:R-:W-:Y:S01]  /*6690*/  ISETP.GT.U32.AND P0, PT, R0, R4, PT ;  /* 0x000000040000720c */ /* 0x000fe20003f04070 */
[----:B------:R-:W-:Y:S01]  /*66a0*/  VIADD R9, R20, 0x68 ;  /* 0x0000006814097836 */ /* 0x000fe20000000000 */
[----:B------:R0:W-:Y:S02]  /*66b0*/  STL [R1+0xcc], R3 ;  /* 0x0000cc0301007387 */ /* 0x0001e40000100800 */
[----:B------:R-:W-:Y:S01]  /*66c0*/  IABS R11, R12 ;  /* 0x0000000c000b7213 */ /* 0x000fe20000000000 */
[----:B------:R-:W-:Y:S01]  /*66d0*/  @!P3 IMAD.IADD R5, R5, 0x1, -R0 ;  /* 0x000000010505b824 */ /* 0x000fe200078e0a00 */
[----:B------:R-:W-:-:S03]  /*66e0*/  IABS R10, R9 ;  /* 0x00000009000a7213 */ /* 0x000fc60000000000 */
[----:B------:R-:W-:Y:S01]  /*66f0*/  @!P2 IMAD.IADD R8, R8, 0x1, -R0 ;  /* 0x000000010808a824 */ /* 0x000fe200078e0a00 */
[----:B------:R-:W-:Y:S01]  /*6700*/  ISETP.GE.AND P6, PT, R13, RZ, PT ;  /* 0x000000ff0d00720c */ /* 0x000fe20003fc6270 */
[----:B0-----:R-:W-:Y:S01]  /*6710*/  IMAD.MOV.U32 R3, RZ, RZ, R5 ;  /* 0x000000ffff037224 */ /* 0x001fe200078e0005 */
[----:B------:R-:W-:Y:S01]  /*6720*/  ISETP.GE.AND P1, PT, R15, RZ, PT ;  /* 0x000000ff0f00720c */ /* 0x000fe20003f26270 */
[----:B------:R-:W-:-:S04]  /*6730*/  IMAD.HI.U32 R15, R19, R11, RZ ;  /* 0x0000000b130f7227 */ /* 0x000fc800078e00ff */
[----:B------:R-:W-:Y:S01]  /*6740*/  @!P5 IMAD.IADD R7, R7, 0x1, -R0 ;  /* 0x000000010707d824 */ /* 0x000fe200078e0a00 */
[----:B------:R-:W-:Y:S01]  /*6750*/  ISETP.GT.U32.AND P5, PT, R0, R8, PT ;  /* 0x000000080000720c */ /* 0x000fe20003fa4070 */
[----:B------:R-:W-:Y:S01]  /*6760*/  IMAD.HI.U32 R14, R19, R10, RZ ;  /* 0x0000000a130e7227 */ /* 0x000fe200078e00ff */
[----:B------:R-:W-:-:S03]  /*6770*/  ISETP.GE.AND P2, PT, R12, RZ, PT ;  /* 0x000000ff0c00720c */ /* 0x000fc60003f46270 */
[----:B------:R-:W-:Y:S02]  /*6780*/  @!P4 IMAD.MOV R3, RZ, RZ, -R3 ;  /* 0x000000ffff03c224 */ /* 0x000fe400078e0a03 */
[----:B------:R-:W-:Y:S02]  /*6790*/  @!P0 IMAD.IADD R4, R4, 0x1, -R0 ;  /* 0x0000000104048824 */ /* 0x000fe400078e0a00 */
[----:B------:R-:W-:Y:S01]  /*67a0*/  IMAD.MOV R15, RZ, RZ, -R15 ;  /* 0x000000ffff0f7224 */ /* 0x000fe200078e0a0f */
[----:B------:R0:W-:Y:S01]  /*67b0*/  STL [R1+0xc4], R3 ;  /* 0x0000c40301007387 */ /* 0x0001e20000100800 */
[----:B------:R-:W-:Y:S02]  /*67c0*/  IMAD.MOV R12, RZ, RZ, -R14 ;  /* 0x000000ffff0c7224 */ /* 0x000fe400078e0a0e */
[----:B------:R-:W-:Y:S01]  /*67d0*/  IMAD.MOV.U32 R14, RZ, RZ, R2 ;  /* 0x000000ffff0e7224 */ /* 0x000fe200078e0002 */
[----:B------:R-:W-:Y:S01]  /*67e0*/  ISETP.GE.AND P3, PT, R6, RZ, PT ;  /* 0x000000ff0600720c */ /* 0x000fe20003f66270 */
[C---:B------:R-:W-:Y:S01]  /*67f0*/  IMAD R5, R0.reuse, R15, R11 ;  /* 0x0000000f00057224 */ /* 0x040fe200078e020b */
[----:B------:R-:W-:Y:S01]  /*6800*/  ISETP.GT.U32.AND P4, PT, R0, R7, PT ;  /* 0x000000070000720c */ /* 0x000fe20003f84070 */
[----:B------:R-:W-:-:S02]  /*6810*/  VIADD R6, R20, 0x66 ;  /* 0x0000006614067836 */ /* 0x000fc40000000000 */
[----:B0-----:R-:W-:Y:S02]  /*6820*/  IMAD.MOV.U32 R3, RZ, RZ, R4 ;  /* 0x000000ffff037224 */ /* 0x001fe400078e0004 */
[C---:B------:R-:W-:Y:S02]  /*6830*/  IMAD R2, R0.reuse, R12, R10 ;  /* 0x0000000c00027224 */ /* 0x040fe400078e020a */
[----:B------:R-:W-:Y:S01]  /*6840*/  @!P6 IMAD.MOV R14, RZ, RZ, -R14 ;  /* 0x000000ffff0ee224 */ /* 0x000fe200078e0a0e */
[----:B------:R-:W-:Y:S01]  /*6850*/  ISETP.GT.U32.AND P6, PT, R0, R5, PT ;  /* 0x000000050000720c */ /* 0x000fe20003fc4070 */
[----:B------:R-:W-:Y:S01]  /*6860*/  @!P1 IMAD.MOV R3, RZ, RZ, -R3 ;  /* 0x000000ffff039224 */ /* 0x000fe200078e0a03 */
[----:B------:R-:W-:Y:S01]  /*6870*/  IABS R13, R6 ;  /* 0x00000006000d7213 */ /* 0x000fe20000000000 */
[----:B------:R-:W-:Y:S01]  /*6880*/  @!P5 IMAD.IADD R8, R8, 0x1, -R0 ;  /* 0x000000010808d824 */ /* 0x000fe200078e0a00 */
[----:B------:R-:W-:Y:S01]  /*6890*/  ISETP.GT.U32.AND P5, PT, R0, R2, PT ;  /* 0x000000020000720c */ /* 0x000fe20003fa4070 */
[----:B------:R-:W-:Y:S01]  /*68a0*/  STL [R1+0xbc], R14 ;  /* 0x0000bc0e01007387 */ /* 0x000fe20000100800 */
[----:B------:R-:W-:-:S03]  /*68b0*/  ISETP.GE.AND P0, PT, R16, RZ, PT ;  /* 0x000000ff1000720c */ /* 0x000fc60003f06270 */
[----:B------:R0:W-:Y:S01]  /*68c0*/  STL [R1+0xdc], R3 ;  /* 0x0000dc0301007387 */ /* 0x0001e20000100800 */
[----:B------:R-:W-:-:S04]  /*68d0*/  IMAD.HI.U32 R4, R19, R13, RZ ;  /* 0x0000000d13047227 */ /* 0x000fc800078e00ff */
[----:B0-----:R-:W-:Y:S02]  /*68e0*/  IMAD.MOV.U32 R3, RZ, RZ, R8 ;  /* 0x000000ffff037224 */ /* 0x001fe400078e0008 */
[----:B------:R-:W-:Y:S02]  /*68f0*/  IMAD.MOV R4, RZ, RZ, -R4 ;  /* 0x000000ffff047224 */ /* 0x000fe400078e0a04 */
[----:B------:R-:W-:Y:S02]  /*6900*/  @!P3 IMAD.MOV R3, RZ, RZ, -R3 ;  /* 0x000000ffff03b224 */ /* 0x000fe400078e0a03 */
[--C-:B------:R-:W-:Y:S02]  /*6910*/  @!P4 IMAD.IADD R7, R7, 0x1, -R0.reuse ;  /* 0x000000010707c824 */ /* 0x100fe400078e0a00 */
[----:B------:R-:W-:Y:S01]  /*6920*/  @!P6 IMAD.IADD R5, R5, 0x1, -R0 ;  /* 0x000000010505e824 */ /* 0x000fe200078e0a00 */
[----:B------:R0:W-:Y:S01]  /*6930*/  STL [R1+0xe4], R3 ;  /* 0x0000e40301007387 */ /* 0x0001e20000100800 */
[----:B------:R-:W-:-:S02]  /*6940*/  IMAD R13, R0, R4, R13 ;  /* 0x00000004000d7224 */ /* 0x000fc400078e020d */
[----:B------:R-:W-:Y:S01]  /*6950*/  @!P5 IMAD.IADD R2, R2, 0x1, -R0 ;  /* 0x000000010202d824 */ /* 0x000fe200078e0a00 */
[----:B------:R-:W-:Y:S01]  /*6960*/  ISETP.GE.AND P4, PT, R6, RZ, PT ;  /* 0x000000ff0600720c */ /* 0x000fe20003f86270 */
[----:B------:R-:W-:Y:S01]  /*6970*/  VIADD R6, R20, 0x64 ;  /* 0x0000006414067836 */ /* 0x000fe20000000000 */
[C---:B------:R-:W-:Y:S01]  /*6980*/  ISETP.GT.U32.AND P3, PT, R0.reuse, R5, PT ;  /* 0x000000050000720c */ /* 0x040fe20003f64070 */
[----:B0-----:R-:W-:Y:S01]  /*6990*/  IMAD.MOV.U32 R3, RZ, RZ, R7 ;  /* 0x000000ffff037224 */ /* 0x001fe200078e0007 */
[----:B------:R-:W-:-:S03]  /*69a0*/  ISETP.GT.U32.AND P5, PT, R0, R2, PT ;  /* 0x000000020000720c */ /* 0x000fc60003fa4070 */
[----:B------:R-:W-:Y:S01]  /*69b0*/  @!P0 IMAD.MOV R3, RZ, RZ, -R3 ;  /* 0x000000ffff038224 */ /* 0x000fe200078e0a03 */
[----:B------:R-:W-:Y:S02]  /*69c0*/  ISETP.GT.U32.AND P0, PT, R0, R13, PT ;  /* 0x0000000d0000720c */ /* 0x000fe40003f04070 */
[----:B------:R-:W-:Y:S02]  /*69d0*/  IABS R8, R6 ;  /* 0x0000000600087213 */ /* 0x000fe40000000000 */
[----:B------:R-:W-:Y:S01]  /*69e0*/  ISETP.GE.AND P1, PT, R9, RZ, PT ;  /* 0x000000ff0900720c */ /* 0x000fe20003f26270 */
[----:B------:R-:W-:Y:S02]  /*69f0*/  VIADD R9, R20, 0x62 ;  /* 0x0000006214097836 */ /* 0x000fe40000000000 */
[----:B------:R-:W-:-:S03]  /*6a00*/  IMAD.HI.U32 R10, R19, R8, RZ ;  /* 0x00000008130a7227 */ /* 0x000fc600078e00ff */
[----:B------:R-:W-:Y:S01]  /*6a10*/  IABS R12, R9 ;  /* 0x00000009000c7213 */ /* 0x000fe20000000000 */
[----:B------:R-:W-:Y:S02]  /*6a20*/  VIADD R4, R20, 0x60 ;  /* 0x0000006014047836 */ /* 0x000fe40000000000 */
[----:B------:R-:W-:Y:S01]  /*6a30*/  @!P3 IMAD.IADD R5, R5, 0x1, -R0 ;  /* 0x000000010505b824 */ /* 0x000fe200078e0a00 */
[----:B------:R-:W-:Y:S01]  /*6a40*/  ISETP.GE.AND P3, PT, R9, RZ, PT ;  /* 0x000000ff0900720c */ /* 0x000fe20003f66270 */
[----:B------:R-:W-:Y:S02]  /*6a50*/  IMAD.MOV R9, RZ, RZ, -R10 ;  /* 0x000000ffff097224 */ /* 0x000fe400078e0a0a */
[--C-:B------:R-:W-:Y:S02]  /*6a60*/  @!P5 IMAD.IADD R2, R2, 0x1, -R0.reuse ;  /* 0x000000010202d824 */ /* 0x100fe400078e0a00 */
[----:B------:R-:W-:Y:S01]  /*6a70*/  @!P0 IMAD.IADD R13, R13, 0x1, -R0 ;  /* 0x000000010d0d8824 */ /* 0x000fe200078e0a00 */
[----:B------:R-:W-:Y:S01]  /*6a80*/  IABS R14, R4 ;  /* 0x00000004000e7213 */ /* 0x000fe20000000000 */
[----:B------:R0:W-:Y:S01]  /*6a90*/  STL [R1+0xf4], R3 ;  /* 0x0000f40301007387 */ /* 0x0001e20000100800 */
[----:B------:R-:W-:Y:S01]  /*6aa0*/  ISETP.GE.AND P5, PT, R4, RZ, PT ;  /* 0x000000ff0400720c */ /* 0x000fe20003fa6270 */
[C---:B------:R-:W-:Y:S01]  /*6ab0*/  IMAD R4, R0.reuse, R9, R8 ;  /* 0x0000000900047224 */ /* 0x040fe200078e0208 */
[----:B------:R-:W-:Y:S01]  /*6ac0*/  ISETP.GT.U32.AND P0, PT, R0, R13, PT ;  /* 0x0000000d0000720c */ /* 0x000fe20003f04070 */
[----:B------:R-:W-:-:S04]  /*6ad0*/  IMAD.HI.U32 R7, R19, R12, RZ ;  /* 0x0000000c13077227 */ /* 0x000fc800078e00ff */
[----:B0-----:R-:W-:Y:S02]  /*6ae0*/  IMAD.MOV.U32 R3, RZ, RZ, R2 ;  /* 0x000000ffff037224 */ /* 0x001fe400078e0002 */
[----:B------:R-:W-:Y:S02]  /*6af0*/  IMAD.MOV R7, RZ, RZ, -R7 ;  /* 0x000000ffff077224 */ /* 0x000fe400078e0a07 */
[----:B------:R-:W-:Y:S01]  /*6b00*/  @!P1 IMAD.MOV R3, RZ, RZ, -R3 ;  /* 0x000000ffff039224 */ /* 0x000fe200078e0a03 */
[C---:B------:R-:W-:Y:S01]  /*6b10*/  ISETP.GT.U32.AND P1, PT, R0.reuse, R4, PT ;  /* 0x000000040000720c */ /* 0x040fe20003f24070 */
[----:B------:R-:W-:Y:S02]  /*6b20*/  IMAD R12, R0, R7, R12 ;  /* 0x00000007000c7224 */ /* 0x000fe400078e020c */
[----:B------:R-:W-:Y:S02]  /*6b30*/  VIADD R10, R20, 0x5e ;  /* 0x0000005e140a7836 */ /* 0x000fe40000000000 */
[----:B------:R-:W-:-:S02]  /*6b40*/  IMAD.MOV.U32 R15, RZ, RZ, R5 ;  /* 0x000000ffff0f7224 */ /* 0x000fc400078e0005 */
[--C-:B------:R-:W-:Y:S01]  /*6b50*/  @!P0 IMAD.IADD R13, R13, 0x1, -R0.reuse ;  /* 0x000000010d0d8824 */ /* 0x100fe200078e0a00 */
[----:B------:R-:W-:Y:S01]  /*6b60*/  ISETP.GT.U32.AND P0, PT, R0, R12, PT ;  /* 0x0000000c0000720c */ /* 0x000fe20003f04070 */
[----:B------:R-:W-:Y:S01]  /*6b70*/  @!P2 IMAD.MOV R15, RZ, RZ, -R15 ;  /* 0x000000ffff0fa224 */ /* 0x000fe200078e0a0f */
[----:B------:R-:W-:Y:S02]  /*6b80*/  ISETP.GE.AND P2, PT, R10, RZ, PT ;  /* 0x000000ff0a00720c */ /* 0x000fe40003f46270 */
[----:B------:R-:W-:Y:S01]  /*6b90*/  ISETP.GE.AND P6, PT, R6, RZ, PT ;  /* 0x000000ff0600720c */ /* 0x000fe20003fc6270 */
[----:B------:R-:W-:Y:S01]  /*6ba0*/  @!P1 IMAD.IADD R4, R4, 0x1, -R0 ;  /* 0x0000000104049824 */ /* 0x000fe200078e0a00 */
[----:B------:R-:W-:Y:S01]  /*6bb0*/  IABS R10, R10 ;  /* 0x0000000a000a7213 */ /* 0x000fe20000000000 */
[----:B------:R-:W-:Y:S01]  /*6bc0*/  IMAD.HI.U32 R6, R19, R14, RZ ;  /* 0x0000000e13067227 */ /* 0x000fe200078e00ff */
[----:B------:R0:W-:Y:S02]  /*6bd0*/  STL [R1+0xe8], R15 ;  /* 0x0000e80f01007387 */ /* 0x0001e40000100800 */
[----:B------:R-:W-:Y:S01]  /*6be0*/  ISETP.GT.U32.AND P1, PT, R0, R4, PT ;  /* 0x000000040000720c */ /* 0x000fe20003f24070 */
[----:B------:R-:W-:-:S02]  /*6bf0*/  IMAD.MOV R6, RZ, RZ, -R6 ;  /* 0x000000ffff067224 */ /* 0x000fc400078e0a06 */
[----:B------:R-:W-:Y:S01]  /*6c00*/  VIADD R21, R20, 0x5c ;  /* 0x0000005c14157836 */ /* 0x000fe20000000000 */
[----:B------:R1:W-:Y:S01]  /*6c10*/  STL [R1+0xf0], R3 ;  /* 0x0000f00301007387 */ /* 0x0003e20000100800 */
[----:B0-----:R-:W-:-:S03]  /*6c20*/  IMAD.HI.U32 R15, R19, R10, RZ ;  /* 0x0000000a130f7227 */ /* 0x001fc600078e00ff */
[----:B------:R-:W-:Y:S01]  /*6c30*/  IABS R9, R21 ;  /* 0x0000001500097213 */ /* 0x000fe20000000000 */
[----:B------:R-:W-:Y:S02]  /*6c40*/  IMAD R14, R0, R6, R14 ;  /* 0x00000006000e7224 */ /* 0x000fe400078e020e */
[----:B------:R-:W-:Y:S02]  /*6c50*/  @!P0 IMAD.IADD R12, R12, 0x1, -R0 ;  /* 0x000000010c0c8824 */ /* 0x000fe400078e0a00 */
[----:B-1----:R-:W-:Y:S02]  /*6c60*/  IMAD.MOV.U32 R3, RZ, RZ, R13 ;  /* 0x000000ffff037224 */ /* 0x002fe400078e000d */
[----:B------:R-:W-:Y:S02]  /*6c70*/  IMAD.MOV R15, RZ, RZ, -R15 ;  /* 0x000000ffff0f7224 */ /* 0x000fe400078e0a0f */
[----:B------:R-:W-:Y:S01]  /*6c80*/  VIADD R17, R20, 0x5a ;  /* 0x0000005a14117836 */ /* 0x000fe20000000000 */
[C---:B------:R-:W-:Y:S01]  /*6c90*/  ISETP.GT.U32.AND P0, PT, R0.reuse, R12, PT ;  /* 0x0000000c0000720c */ /* 0x040fe20003f04070 */
[----:B------:R-:W-:Y:S01]  /*6ca0*/  @!P4 IMAD.MOV R3, RZ, RZ, -R3 ;  /* 0x000000ffff03c224 */ /* 0x000fe200078e0a03 */
[C---:B------:R-:W-:Y:S01]  /*6cb0*/  ISETP.GT.U32.AND P4, PT, R0.reuse, R14, PT ;  /* 0x0000000e0000720c */ /* 0x040fe20003f84070 */
[----:B------:R-:W-:Y:S01]  /*6cc0*/  IMAD R10, R0, R15, R10 ;  /* 0x0000000f000a7224 */ /* 0x000fe200078e020a */
[----:B------:R-:W-:Y:S01]  /*6cd0*/  IABS R8, R17 ;  /* 0x0000001100087213 */ /* 0x000fe20000000000 */
[----:B------:R-:W-:-:S04]  /*6ce0*/  IMAD.HI.U32 R6, R19, R9, RZ ;  /* 0x0000000913067227 */ /* 0x000fc800078e00ff */
[----:B------:R-:W-:Y:S01]  /*6cf0*/  @!P1 IMAD.IADD R4, R4, 0x1, -R0 ;  /* 0x0000000104049824 */ /* 0x000fe200078e0a00 */
[----:B------:R-:W-:Y:S01]  /*6d00*/  ISETP.GT.U32.AND P1, PT, R0, R10, PT ;  /* 0x0000000a0000720c */ /* 0x000fe20003f24070 */
[----:B------:R-:W-:Y:S02]  /*6d10*/  IMAD.MOV R6, RZ, RZ, -R6 ;  /* 0x000000ffff067224 */ /* 0x000fe400078e0a06 */
[----:B------:R-:W-:-:S04]  /*6d20*/  IMAD.HI.U32 R5, R19, R8, RZ ;  /* 0x0000000813057227 */ /* 0x000fc800078e00ff */
[----:B------:R-:W-:Y:S02]  /*6d30*/  VIADD R18, R20, 0x58 ;  /* 0x0000005814127836 */ /* 0x000fe40000000000 */
[----:B------:R-:W-:Y:S02]  /*6d40*/  IMAD R9, R0, R6, R9 ;  /* 0x0000000600097224 */ /* 0x000fe400078e0209 */
[----:B------:R-:W-:Y:S01]  /*6d50*/  IMAD.MOV R13, RZ, RZ, -R5 ;  /* 0x000000ffff0d7224 */ /* 0x000fe200078e0a05 */
[----:B------:R-:W-:Y:S01]  /*6d60*/  IABS R7, R18 ;  /* 0x0000001200077213 */ /* 0x000fe20000000000 */
[--C-:B------:R-:W-:Y:S01]  /*6d70*/  @!P0 IMAD.IADD R12, R12, 0x1, -R0.reuse ;  /* 0x000000010c0c8824 */ /* 0x100fe200078e0a00 */
[----:B------:R-:W-:Y:S01]  /*6d80*/  ISETP.GT.U32.AND P0, PT, R0, R9, PT ;  /* 0x000000090000720c */ /* 0x000fe20003f04070 */
[----:B------:R-:W-:Y:S02]  /*6d90*/  @!P4 IMAD.IADD R14, R14, 0x1, -R0 ;  /* 0x000000010e0ec824 */ /* 0x000fe400078e0a00 */
[----:B------:R-:W-:-:S02]  /*6da0*/  IMAD R8, R0, R13, R8 ;  /* 0x0000000d00087224 */ /* 0x000fc400078e0208 */
[----:B------:R-:W-:Y:S01]  /*6db0*/  @!P1 IMAD.IADD R10, R10, 0x1, -R0 ;  /* 0x000000010a0a9824 */ /* 0x000fe200078e0a00 */
[C---:B------:R-:W-:Y:S01]  /*6dc0*/  ISETP.GT.U32.AND P1, PT, R0.reuse, R14, PT ;  /* 0x0000000e0000720c */ /* 0x040fe20003f24070 */
[----:B------:R-:W-:Y:S01]  /*6dd0*/  IMAD.HI.U32 R6, R19, R7, RZ ;  /* 0x0000000713067227 */ /* 0x000fe200078e00ff */
[C---:B------:R-:W-:Y:S01]  /*6de0*/  ISETP.GT.U32.AND P4, PT, R0.reuse, R8, PT ;  /* 0x000000080000720c */ /* 0x040fe20003f84070 */
[----:B------:R0:W-:Y:S02]  /*6df0*/  STL [R1+0xd4], R3 ;  /* 0x0000d40301007387 */ /* 0x0001e40000100800 */
[----:B------:R-:W-:Y:S02]  /*6e00*/  IMAD.MOV R6, RZ, RZ, -R6 ;  /* 0x000000ffff067224 */ /* 0x000fe400078e0a06 */
[----:B------:R-:W-:Y:S01]  /*6e10*/  @!P0 IMAD.IADD R9, R9, 0x1, -R0 ;  /* 0x0000000109098824 */ /* 0x000fe200078e0a00 */
[C---:B------:R-:W-:Y:S01]  /*6e20*/  ISETP.GT.U32.AND P0, PT, R0.reuse, R10, PT ;  /* 0x0000000a0000720c */ /* 0x040fe20003f04070 */
[----:B------:R-:W-:-:S02]  /*6e30*/  IMAD R7, R0, R6, R7 ;  /* 0x0000000600077224 */ /* 0x000fc400078e0207 */
[----:B0-----:R-:W-:Y:S02]  /*6e40*/  IMAD.MOV.U32 R3, RZ, RZ, R4 ;  /* 0x000000ffff037224 */ /* 0x001fe400078e0004 */
[----:B------:R-:W-:Y:S02]  /*6e50*/  VIADD R15, R20, 0x54 ;  /* 0x00000054140f7836 */ /* 0x000fe40000000000 */
[----:B------:R-:W-:Y:S01]  /*6e60*/  @!P6 IMAD.MOV R3, RZ, RZ, -R3 ;  /* 0x000000ffff03e224 */ /* 0x000fe200078e0a03 */
[----:B------:R-:W-:Y:S01]  /*6e70*/  ISETP.GT.U32.AND P6, PT, R0, R9, PT ;  /* 0x000000090000720c */ /* 0x000fe20003fc4070 */
[--C-:B------:R-:W-:Y:S01]  /*6e80*/  @!P1 IMAD.IADD R14, R14, 0x1, -R0.reuse ;  /* 0x000000010e0e9824 */ /* 0x100fe200078e0a00 */
[----:B------:R-:W-:Y:S01]  /*6e90*/  ISETP.GT.U32.AND P1, PT, R0, R7, PT ;  /* 0x000000070000720c */ /* 0x000fe20003f24070 */
[----:B------:R-:W-:Y:S01]  /*6ea0*/  @!P4 IMAD.IADD R8, R8, 0x1, -R0 ;  /* 0x000000010808c824 */ /* 0x000fe200078e0a00 */
[----:B------:R0:W-:Y:S01]  /*6eb0*/  STL [R1+0xb8], R3 ;  /* 0x0000b80301007387 */ /* 0x0001e20000100800 */
[C---:B------:R-:W-:Y:S01]  /*6ec0*/  VIADD R11, R20.reuse, 0x56 ;  /* 0x00000056140b7836 */ /* 0x040fe20000000000 */
[----:B------:R-:W-:Y:S01]  /*6ed0*/  IABS R6, R15 ;  /* 0x0000000f00067213 */ /* 0x000fe20000000000 */
[----:B------:R-:W-:Y:S01]  /*6ee0*/  VIADD R13, R20, 0x50 ;  /* 0x00000050140d7836 */ /* 0x000fe20000000000 */
[----:B------:R-:W-:Y:S01]  /*6ef0*/  ISETP.GT.U32.AND P4, PT, R0, R8, PT ;  /* 0x000000080000720c */ /* 0x000fe20003f84070 */
[----:B0-----:R-:W-:Y:S01]  /*6f00*/  IMAD.MOV.U32 R3, RZ, RZ, R12 ;  /* 0x000000ffff037224 */ /* 0x001fe200078e000c */
[----:B------:R-:W-:Y:S01]  /*6f10*/  IABS R2, R11 ;  /* 0x0000000b00027213 */ /* 0x000fe20000000000 */
[----:B------:R-:W-:Y:S01]  /*6f20*/  IMAD.HI.U32 R22, R19, R6, RZ ;  /* 0x0000000613167227 */ /* 0x000fe200078e00ff */
[----:B------:R-:W-:-:S03]  /*6f30*/  IABS R4, R13 ;  /* 0x0000000d00047213 */ /* 0x000fc60000000000 */
[----:B------:R-:W-:Y:S02]  /*6f40*/  @!P3 IMAD.MOV R3, RZ, RZ, -R3 ;  /* 0x000000ffff03b224 */ /* 0x000fe400078e0a03 */
[----:B------:R-:W-:Y:S02]  /*6f50*/  @!P0 IMAD.IADD R10, R10, 0x1, -R0 ;  /* 0x000000010a0a8824 */ /* 0x000fe400078e0a00 */
[----:B------:R-:W-:Y:S01]  /*6f60*/  IMAD.MOV.U32 R23, RZ, RZ, R14 ;  /* 0x000000ffff177224 */ /* 0x000fe200078e000e */
[----:B------:R0:W-:Y:S01]  /*6f70*/  STL [R1+0xb4], R3 ;  /* 0x0000b40301007387 */ /* 0x0001e20000100800 */
[----:B------:R-:W-:Y:S02]  /*6f80*/  IMAD.MOV R22, RZ, RZ, -R22 ;  /* 0x000000ffff167224 */ /* 0x000fe400078e0a16 */
[--C-:B------:R-:W-:Y:S01]  /*6f90*/  @!P6 IMAD.IADD R9, R9, 0x1, -R0.reuse ;  /* 0x000000010909e824 */ /* 0x100fe200078e0a00 */
[----:B------:R-:W-:Y:S01]  /*6fa0*/  ISETP.GE.AND P6, PT, R21, RZ, PT ;  /* 0x000000ff1500720c */ /* 0x000fe20003fc6270 */
[----:B------:R-:W-:Y:S01]  /*6fb0*/  @!P1 IMAD.IADD R7, R7, 0x1, -R0 ;  /* 0x0000000107079824 */ /* 0x000fe200078e0a00 */
[----:B------:R-:W-:Y:S01]  /*6fc0*/  ISETP.GE.AND P1, PT, R17, RZ, PT ;  /* 0x000000ff1100720c */ /* 0x000fe20003f26270 */
[----:B------:R-:W-:-:S04]  /*6fd0*/  IMAD.HI.U32 R5, R19, R2, RZ ;  /* 0x0000000213057227 */ /* 0x000fc800078e00ff */
[----:B0-----:R-:W-:Y:S02]  /*6fe0*/  IMAD.MOV.U32 R3, RZ, RZ, R10 ;  /* 0x000000ffff037224 */ /* 0x001fe400078e000a */
[----:B------:R-:W-:-:S04]  /*6ff0*/  IMAD.HI.U32 R21, R19, R4, RZ ;  /* 0x0000000413157227 */ /* 0x000fc800078e00ff */
[----:B------:R-:W-:Y:S02]  /*7000*/  @!P5 IMAD.MOV R23, RZ, RZ, -R23 ;  /* 0x000000ffff17d224 */ /* 0x000fe400078e0a17 */
[----:B------:R-:W-:Y:S02]  /*7010*/  IMAD R6, R0, R22, R6 ;  /* 0x0000001600067224 */ /* 0x000fe400078e0206 */
[----:B------:R-:W-:Y:S02]  /*7020*/  @!P2 IMAD.MOV R3, RZ, RZ, -R3 ;  /* 0x000000ffff03a224 */ /* 0x000fe400078e0a03 */
[----:B------:R-:W-:Y:S02]  /*7030*/  IMAD.MOV R5, RZ, RZ, -R5 ;  /* 0x000000ffff057224 */ /* 0x000fe400078e0a05 */
[----:B------:R-:W-:Y:S02]  /*7040*/  @!P4 IMAD.IADD R8, R8, 0x1, -R0 ;  /* 0x000000010808c824 */ /* 0x000fe400078e0a00 */
[----:B------:R-:W-:Y:S01]  /*7050*/  IMAD.MOV R21, RZ, RZ, -R21 ;  /* 0x000000ffff157224 */ /* 0x000fe200078e0a15 */
[----:B------:R-:W-:Y:S01]  /*7060*/  STL [R1+0xb0], R23 ;  /* 0x0000b01701007387 */ /* 0x000fe20000100800 */
[----:B------:R-:W-:Y:S01]  /*7070*/  VIADD R16, R20, 0x52 ;  /* 0x0000005214107836 */ /* 0x000fe20000000000 */
[C---:B------:R-:W-:Y:S01]  /*7080*/  ISETP.GT.U32.AND P4, PT, R0.reuse, R6, PT ;  /* 0x000000060000720c */ /* 0x040fe20003f84070 */
[C---:B------:R-:W-:Y:S01]  /*7090*/  IMAD R2, R0.reuse, R5, R2 ;  /* 0x0000000500027224 */ /* 0x040fe200078e0202 */
[----:B------:R0:W-:Y:S01]  /*70a0*/  STL [R1+0xac], R3 ;  /* 0x0000ac0301007387 */ /* 0x0001e20000100800 */
[----:B------:R-:W-:Y:S01]  /*70b0*/  IMAD R4, R0, R21, R4 ;  /* 0x0000001500047224 */ /* 0x000fe200078e0204 */
[----:B------:R-:W-:-:S02]  /*70c0*/  IABS R5, R16 ;  /* 0x0000001000057213 */ /* 0x000fc40000000000 */
[----:B------:R-:W-:Y:S01]  /*70d0*/  ISETP.GT.U32.AND P0, PT, R0, R2, PT ;  /* 0x000000020000720c */ /* 0x000fe20003f04070 */
[----:B0-----:R-:W-:-:S04]  /*70e0*/  IMAD.MOV.U32 R3, RZ, RZ, R8 ;  /* 0x000000ffff037224 */ /* 0x001fc800078e0008 */
[----:B------:R-:W-:Y:S01]  /*70f0*/  @!P1 IMAD.MOV R3, RZ, RZ, -R3 ;  /* 0x000000ffff039224 */ /* 0x000fe200078e0a03 */
[----:B------:R-:W-:Y:S01]  /*7100*/  ISETP.GT.U32.AND P1, PT, R0, R4, PT ;  /* 0x000000040000720c */ /* 0x000fe20003f24070 */
[----:B------:R-:W-:-:S04]  /*7110*/  IMAD.HI.U32 R22, R19, R5, RZ ;  /* 0x0000000513167227 */ /* 0x000fc800078e00ff */
[----:B------:R-:W-:Y:S02]  /*7120*/  IMAD.MOV R22, RZ, RZ, -R22 ;  /* 0x000000ffff167224 */ /* 0x000fe400078e0a16 */
[--C-:B------:R-:W-:Y:S02]  /*7130*/  @!P4 IMAD.IADD R6, R6, 0x1, -R0.reuse ;  /* 0x000000010606c824 */ /* 0x100fe400078e0a00 */
[----:B------:R-:W-:Y:S01]  /*7140*/  VIADD R17, R20, 0x4e ;  /* 0x0000004e14117836 */ /* 0x000fe20000000000 */
[C---:B------:R-:W-:Y:S01]  /*7150*/  ISETP.GT.U32.AND P3, PT, R0.reuse, R7, PT ;  /* 0x000000070000720c */ /* 0x040fe20003f64070 */
[C---:B------:R-:W-:Y:S01]  /*7160*/  IMAD R5, R0.reuse, R22, R5 ;  /* 0x0000001600057224 */ /* 0x040fe200078e0205 */
[----:B------:R-:W-:Y:S01]  /*7170*/  ISETP.GT.U32.AND P5, PT, R0, R6, PT ;  /* 0x000000060000720c */ /* 0x000fe20003fa4070 */
[--C-:B------:R-:W-:Y:S01]  /*7180*/  @!P0 IMAD.IADD R2, R2, 0x1, -R0.reuse ;  /* 0x0000000102028824 */ /* 0x100fe200078e0a00 */
[----:B------:R-:W-:Y:S01]  /*7190*/  ISETP.GE.AND P0, PT, R18, RZ, PT ;  /* 0x000000ff1200720c */ /* 0x000fe20003f06270 */
[----:B------:R-:W-:Y:S01]  /*71a0*/  @!P1 IMAD.IADD R4, R4, 0x1, -R0 ;  /* 0x0000000104049824 */ /* 0x000fe200078e0a00 */
[----:B------:R-:W-:-:S02]  /*71b0*/  IABS R18, R17 ;  /* 0x0000001100127213 */ /* 0x000fc40000000000 */
[C---:B------:R-:W-:Y:S02]  /*71c0*/  ISETP.GT.U32.AND P2, PT, R0.reuse, R5, PT ;  /* 0x000000050000720c */ /* 0x040fe40003f44070 */
[C---:B------:R-:W-:Y:S01]  /*71d0*/  ISETP.GT.U32.AND P1, PT, R0.reuse, R4, PT ;  /* 0x000000040000720c */ /* 0x040fe20003f24070 */
[----:B------:R-:W-:Y:S01]  /*71e0*/  IMAD.HI.U32 R8, R19, R18, RZ ;  /* 0x0000001213087227 */ /* 0x000fe200078e00ff */
[----:B------:R-:W-:-:S03]  /*71f0*/  ISETP.GT.U32.AND P4, PT, R0, R2, PT ;  /* 0x000000020000720c */ /* 0x000fc60003f84070 */
[----:B------:R-:W-:Y:S02]  /*7200*/  @!P6 IMAD.MOV R9, RZ, RZ, -R9 ;  /* 0x000000ffff09e224 */ /* 0x000fe400078e0a09 */
[----:B------:R-:W-:Y:S02]  /*7210*/  IMAD.MOV R8, RZ, RZ, -R8 ;  /* 0x000000ffff087224 */ /* 0x000fe400078e0a08 */
[--C-:B------:R-:W-:Y:S02]  /*7220*/  @!P3 IMAD.IADD R7, R7, 0x1, -R0.reuse ;  /* 0x000000010707b824 */ /* 0x100fe400078e0a00 */
[----:B------:R-:W-:Y:S01]  /*7230*/  @!P5 IMAD.IADD R6, R6, 0x1, -R0 ;  /* 0x000000010606d824 */ /* 0x000fe200078e0a00 */
[----:B------:R-:W-:Y:S01]  /*7240*/  ISETP.GE.AND P5, PT, R13, RZ, PT ;  /* 0x000000ff0d00720c */ /* 0x000fe20003fa6270 */
[----:B------:R-:W-:Y:S01]  /*7250*/  STL [R1+0xa8], R9 ;  /* 0x0000a80901007387 */ /* 0x000fe20000100800 */
[----:B------:R-:W-:Y:S01]  /*7260*/  IMAD R13, R0, R8, R18 ;  /* 0x00000008000d7224 */ /* 0x000fe200078e0212 */
[----:B------:R-:W-:Y:S01]  /*7270*/  ISETP.GE.AND P6, PT, R11, RZ, PT ;  /* 0x000000ff0b00720c */ /* 0x000fe20003fc6270 */
[--C-:B------:R-:W-:Y:S01]  /*7280*/  @!P2 IMAD.IADD R5, R5, 0x1, -R0.reuse ;  /* 0x000000010505a824 */ /* 0x100fe200078e0a00 */
[----:B------:R0:W-:Y:S01]  /*7290*/  STL [R1+0xa0], R3 ;  /* 0x0000a00301007387 */ /* 0x0001e20000100800 */
[--C-:B------:R-:W-:Y:S01]  /*72a0*/  @!P1 IMAD.IADD R4, R4, 0x1, -R0.reuse ;  /* 0x0000000104049824 */ /* 0x100fe200078e0a00 */
[----:B------:R-:W-:Y:S01]  /*72b0*/  ISETP.GT.U32.AND P1, PT, R0, R13, PT ;  /* 0x0000000d0000720c */ /* 0x000fe20003f24070 */
[----:B------:R-:W-:-:S02]  /*72c0*/  @!P4 IMAD.IADD R2, R2, 0x1, -R0 ;  /* 0x000000010202c824 */ /* 0x000fc400078e0a00 */
[----:B------:R-:W-:Y:S02]  /*72d0*/  VIADD R8, R20, 0x4c ;  /* 0x0000004c14087836 */ /* 0x000fe40000000000 */
[----:B0-----:R-:W-:-:S04]  /*72e0*/  IMAD.MOV.U32 R3, RZ, RZ, R7 ;  /* 0x000000ffff037224 */ /* 0x001fc800078e0007 */
[----:B------:R-:W-:Y:S01]  /*72f0*/  @!P0 IMAD.MOV R3, RZ, RZ, -R3 ;  /* 0x000000ffff038224 */ /* 0x000fe200078e0a03 */
[----:B------:R-:W-:Y:S01]  /*7300*/  ISETP.GT.U32.AND P0, PT, R0, R5, PT ;  /* 0x000000050000720c */ /* 0x000fe20003f04070 */
[----:B------:R-:W-:Y:S01]  /*7310*/  IMAD.MOV.U32 R10, RZ, RZ, R2 ;  /* 0x000000ffff0a7224 */ /* 0x000fe200078e0002 */
[----:B------:R-:W-:Y:S01]  /*7320*/  IABS R14, R8 ;  /* 0x00000008000e7213 */ /* 0x000fe20000000000 */
[C---:B------:R-:W-:Y:S01]  /*7330*/  VIADD R9, R20.reuse, 0x4a ;  /* 0x0000004a14097836 */ /* 0x040fe20000000000 */
[----:B------:R-:W-:Y:S01]  /*7340*/  ISETP.GE.AND P3, PT, R15, RZ, PT ;  /* 0x000000ff0f00720c */ /* 0x000fe20003f66270 */
[----:B------:R-:W-:Y:S01]  /*7350*/  VIADD R7, R20, 0x48 ;  /* 0x0000004814077836 */ /* 0x000fe20000000000 */
[----:B------:R-:W-:Y:S01]  /*7360*/  ISETP.GE.AND P4, PT, R16, RZ, PT ;  /* 0x000000ff1000720c */ /* 0x000fe20003f86270 */
[----:B------:R-:W-:Y:S01]  /*7370*/  @!P6 IMAD.MOV R10, RZ, RZ, -R10 ;  /* 0x000000ffff0ae224 */ /* 0x000fe200078e0a0a */
[----:B------:R-:W-:Y:S01]  /*7380*/  ISETP.GE.AND P6, PT, R8, RZ, PT ;  /* 0x000000ff0800720c */ /* 0x000fe20003fc6270 */
[----:B------:R-:W-:Y:S01]  /*7390*/  IMAD.HI.U32 R8, R19, R14, RZ ;  /* 0x0000000e13087227 */ /* 0x000fe200078e00ff */
[----:B------:R-:W-:Y:S01]  /*73a0*/  IABS R16, R9 ;  /* 0x0000000900107213 */ /* 0x000fe20000000000 */
[----:B------:R0:W-:Y:S01]  /*73b0*/  STL [R1+0x94], R3 ;  /* 0x0000940301007387 */ /* 0x0001e20000100800 */
[----:B------:R-:W-:Y:S01]  /*73c0*/  IABS R15, R7 ;  /* 0x00000007000f7213 */ /* 0x000fe20000000000 */
[----:B------:R-:W-:-:S02]  /*73d0*/  @!P1 IMAD.IADD R13, R13, 0x1, -R0 ;  /* 0x000000010d0d9824 */ /* 0x000fc400078e0a00 */
[----:B------:R-:W-:Y:S02]  /*73e0*/  VIADD R2, R20, 0x46 ;  /* 0x0000004614027836 */ /* 0x000fe40000000000 */
[----:B------:R-:W-:Y:S02]  /*73f0*/  @!P0 IMAD.IADD R5, R5, 0x1, -R0 ;  /* 0x0000000105058824 */ /* 0x000fe400078e0a00 */
[----:B------:R-:W-:Y:S02]  /*7400*/  IMAD.MOV R8, RZ, RZ, -R8 ;  /* 0x000000ffff087224 */ /* 0x000fe400078e0a08 */
[----:B0-----:R-:W-:Y:S02]  /*7410*/  IMAD.MOV.U32 R3, RZ, RZ, R6 ;  /* 0x000000ffff037224 */ /* 0x001fe400078e0006 */
[----:B------:R-:W-:Y:S01]  /*7420*/  IMAD.HI.U32 R6, R19, R16, RZ ;  /* 0x0000001013067227 */ /* 0x000fe200078e00ff */
[----:B------:R0:W-:Y:S01]  /*7430*/  STL [R1+0x8c], R10 ;  /* 0x00008c0a01007387 */ /* 0x0001e20000100800 */
[----:B------:R-:W-:-:S02]  /*7440*/  ISETP.GE.AND P0, PT, R7, RZ, PT ;  /* 0x000000ff0700720c */ /* 0x000fc40003f06270 */
[----:B------:R-:W-:Y:S01]  /*7450*/  ISETP.GT.U32.AND P1, PT, R0, R13, PT ;  /* 0x0000000d0000720c */ /* 0x000fe20003f24070 */
[----:B------:R-:W-:Y:S01]  /*7460*/  IMAD.HI.U32 R7, R19, R15, RZ ;  /* 0x0000000f13077227 */ /* 0x000fe200078e00ff */
[----:B------:R-:W-:-:S03]  /*7470*/  IABS R12, R2 ;  /* 0x00000002000c7213 */ /* 0x000fc60000000000 */
[C---:B------:R-:W-:Y:S02]  /*7480*/  IMAD R14, R0.reuse, R8, R14 ;  /* 0x00000008000e7224 */ /* 0x040fe400078e020e */
[----:B0-----:R-:W-:Y:S02]  /*7490*/  IMAD.MOV.U32 R10, RZ, RZ, R5 ;  /* 0x000000ffff0a7224 */ /* 0x001fe400078e0005 */
[----:B------:R-:W-:Y:S02]  /*74a0*/  IMAD.MOV R6, RZ, RZ, -R6 ;  /* 0x000000ffff067224 */ /* 0x000fe400078e0a06 */
[----:B------:R-:W-:Y:S02]  /*74b0*/  @!P3 IMAD.MOV R3, RZ, RZ, -R3 ;  /* 0x000000ffff03b224 */ /* 0x000fe400078e0a03 */
[----:B------:R-:W-:Y:S02]  /*74c0*/  IMAD.MOV R7, RZ, RZ, -R7 ;  /* 0x000000ffff077224 */ /* 0x000fe400078e0a07 */
[----:B------:R-:W-:Y:S01]  /*74d0*/  @!P4 IMAD.MOV R10, RZ, RZ, -R10 ;  /* 0x000000ffff0ac224 */ /* 0x000fe200078e0a0a */
[C---:B------:R-:W-:Y:S01]  /*74e0*/  ISETP.GT.U32.AND P4, PT, R0.reuse, R14, PT ;  /* 0x0000000e0000720c */ /* 0x040fe20003f84070 */
[----:B------:R-:W-:-:S02]  /*74f0*/  IMAD R16, R0, R6, R16 ;  /* 0x0000000600107224 */ /* 0x000fc400078e0210 */
[----:B------:R-:W-:Y:S01]  /*7500*/  IMAD.HI.U32 R6, R19, R12, RZ ;  /* 0x0000000c13067227 */ /* 0x000fe200078e00ff */
[----:B------:R0:W-:Y:S03]  /*7510*/  STL [R1+0x84], R3 ;  /* 0x0000840301007387 */ /* 0x0001e60000100800 */
[C---:B------:R-:W-:Y:S02]  /*7520*/  IMAD R15, R0.reuse, R7, R15 ;  /* 0x00000007000f7224 */ /* 0x040fe400078e020f */
[----:B------:R-:W-:Y:S01]  /*7530*/  IMAD.MOV R5, RZ, RZ, -R6 ;  /* 0x000000ffff057224 */ /* 0x000fe200078e0a06 */
[----:B------:R-:W-:Y:S01]  /*7540*/  ISETP.GE.AND P3, PT, R9, RZ, PT ;  /* 0x000000ff0900720c */ /* 0x000fe20003f66270 */
[----:B------:R-:W-:Y:S02]  /*7550*/  @!P1 IMAD.IADD R13, R13, 0x1, -R0 ;  /* 0x000000010d0d9824 */ /* 0x000fe400078e0a00 */
[----:B0-----:R-:W-:Y:S01]  /*7560*/  IMAD.MOV.U32 R3, RZ, RZ, R4 ;  /* 0x000000ffff037224 */ /* 0x001fe200078e0004 */
[----:B------:R-:W-:Y:S01]  /*7570*/  ISETP.GT.U32.AND P1, PT, R0, R15, PT ;  /* 0x0000000f0000720c */ /* 0x000fe20003f24070 */
[----:B------:R-:W-:-:S02]  /*7580*/  VIADD R9, R20, 0x44 ;  /* 0x0000004414097836 */ /* 0x000fc40000000000 */
[----:B------:R-:W-:Y:S01]  /*7590*/  @!P5 IMAD.MOV R3, RZ, RZ, -R3 ;  /* 0x000000ffff03d224 */ /* 0x000fe200078e0a03 */
[C---:B------:R-:W-:Y:S01]  /*75a0*/  ISETP.GT.U32.AND P5, PT, R0.reuse, R16, PT ;  /* 0x000000100000720c */ /* 0x040fe20003fa4070 */
[----:B------:R-:W-:Y:S01]  /*75b0*/  IMAD R12, R0, R5, R12 ;  /* 0x00000005000c7224 */ /* 0x000fe200078e020c */
[----:B------:R-:W-:Y:S01]  /*75c0*/  IABS R11, R9 ;  /* 0x00000009000b7213 */ /* 0x000fe20000000000 */
[--C-:B------:R-:W-:Y:S01]  /*75d0*/  @!P4 IMAD.IADD R14, R14, 0x1, -R0.reuse ;  /* 0x000000010e0ec824 */ /* 0x100fe200078e0a00 */
[----:B------:R-:W-:Y:S02]  /*75e0*/  ISETP.GE.AND P2, PT, R17, RZ, PT ;  /* 0x000000ff1100720c */ /* 0x000fe40003f46270 */
[----:B------:R-:W-:Y:S01]  /*75f0*/  ISETP.GT.U32.AND P4, PT, R0, R12, PT ;  /* 0x0000000c0000720c */ /* 0x000fe20003f84070 */
[----:B------:R-:W-:Y:S01]  /*7600*/  IMAD.HI.U32 R7, R19, R11, RZ ;  /* 0x0000000b13077227 */ /* 0x000fe200078e00ff */
[----:B------:R-:W-:Y:S03]  /*7610*/  STL [R1+0x80], R10 ;  /* 0x0000800a01007387 */ /* 0x000fe60000100800 */
[----:B------:R-:W-:Y:S01]  /*7620*/  VIADD R6, R20, 0x42 ;  /* 0x0000004214067836 */ /* 0x000fe20000000000 */
[----:B------:R0:W-:Y:S01]  /*7630*/  STL [R1+0x9c], R3 ;  /* 0x00009c0301007387 */ /* 0x0001e20000100800 */
[----:B------:R-:W-:-:S02]  /*7640*/  @!P1 IMAD.IADD R15, R15, 0x1, -R0 ;  /* 0x000000010f0f9824 */ /* 0x000fc400078e0a00 */
[----:B------:R-:W-:Y:S01]  /*7650*/  IMAD.MOV R4, RZ, RZ, -R7 ;  /* 0x000000ffff047224 */ /* 0x000fe200078e0a07 */
[----:B------:R-:W-:Y:S01]  /*7660*/  IABS R5, R6 ;  /* 0x0000000600057213 */ /* 0x000fe20000000000 */
[----:B------:R-:W-:Y:S02]  /*7670*/  VIADD R7, R20, 0x40 ;  /* 0x0000004014077836 */ /* 0x000fe40000000000 */
[--C-:B------:R-:W-:Y:S02]  /*7680*/  @!P5 IMAD.IADD R16, R16, 0x1, -R0.reuse ;  /* 0x000000011010d824 */ /* 0x100fe400078e0a00 */
[----:B0-----:R-:W-:Y:S01]  /*7690*/  IMAD.MOV.U32 R3, RZ, RZ, R13 ;  /* 0x000000ffff037224 */ /* 0x001fe200078e000d */
[----:B------:R-:W-:Y:S01]  /*76a0*/  ISETP.GT.U32.AND P1, PT, R0, R15, PT ;  /* 0x0000000f0000720c */ /* 0x000fe20003f24070 */
[----:B------:R-:W-:Y:S01]  /*76b0*/  @!P4 IMAD.IADD R12, R12, 0x1, -R0 ;  /* 0x000000010c0cc824 */ /* 0x000fe200078e0a00 */
[----:B------:R-:W-:Y:S01]  /*76c0*/  IABS R8, R7 ;  /* 0x0000000700087213 */ /* 0x000fe20000000000 */
[----:B------:R-:W-:Y:S01]  /*76d0*/  @!P2 IMAD.MOV R3, RZ, RZ, -R3 ;  /* 0x000000ffff03a224 */ /* 0x000fe200078e0a03 */
[C---:B------:R-:W-:Y:S01]  /*76e0*/  ISETP.GT.U32.AND P5, PT, R0.reuse, R14, PT ;  /* 0x0000000e0000720c */ /* 0x040fe20003fa4070 */
[C---:B------:R-:W-:Y:S01]  /*76f0*/  IMAD R11, R0.reuse, R4, R11 ;  /* 0x00000004000b7224 */ /* 0x040fe200078e020b */
[C---:B------:R-:W-:Y:S01]  /*7700*/  ISETP.GT.U32.AND P2, PT, R0.reuse, R16, PT ;  /* 0x000000100000720c */ /* 0x040fe20003f44070 */
[----:B------:R-:W-:Y:S01]  /*7710*/  IMAD.HI.U32 R4, R19, R5, RZ ;  /* 0x0000000513047227 */ /* 0x000fe200078e00ff */
[----:B------:R-:W-:-:S03]  /*7720*/  ISETP.GT.U32.AND P4, PT, R0, R12, PT ;  /* 0x0000000c0000720c */ /* 0x000fc60003f84070 */
[----:B------:R-:W-:Y:S02]  /*7730*/  IMAD.MOV R4, RZ, RZ, -R4 ;  /* 0x000000ffff047224 */ /* 0x000fe400078e0a04 */
[----:B------:R-:W-:-:S04]  /*7740*/  IMAD.HI.U32 R13, R19, R8, RZ ;  /* 0x00000008130d7227 */ /* 0x000fc800078e00ff */
[----:B------:R-:W-:Y:S02]  /*7750*/  IMAD R5, R0, R4, R5 ;  /* 0x0000000400057224 */ /* 0x000fe400078e0205 */
[----:B------:R-:W-:Y:S02]  /*7760*/  IMAD.MOV R13, RZ, RZ, -R13 ;  /* 0x000000ffff0d7224 */ /* 0x000fe400078e0a0d */
[--C-:B------:R-:W-:Y:S01]  /*7770*/  @!P1 IMAD.IADD R15, R15, 0x1, -R0.reuse ;  /* 0x000000010f0f9824 */ /* 0x100fe200078e0a00 */
[----:B------:R-:W-:Y:S01]  /*7780*/  ISETP.GE.AND P1, PT, R2, RZ, PT ;  /* 0x000000ff0200720c */ /* 0x000fe20003f26270 */
[--C-:B------:R-:W-:Y:S01]  /*7790*/  @!P5 IMAD.IADD R14, R14, 0x1, -R0.reuse ;  /* 0x000000010e0ed824 */ /* 0x100fe200078e0a00 */
[----:B------:R-:W-:Y:S01]  /*77a0*/  ISETP.GT.U32.AND P5, PT, R0, R11, PT ;  /* 0x0000000b0000720c */ /* 0x000fe20003fa4070 */
[----:B------:R-:W-:Y:S01]  /*77b0*/  @!P2 IMAD.IADD R16, R16, 0x1, -R0 ;  /* 0x000000011010a824 */ /* 0x000fe200078e0a00 */
[C---:B------:R-:W-:Y:S01]  /*77c0*/  ISETP.GT.U32.AND P2, PT, R0.reuse, R5, PT ;  /* 0x000000050000720c */ /* 0x040fe20003f44070 */
[----:B------:R-:W-:-:S02]  /*77d0*/  IMAD R2, R0, R13, R8 ;  /* 0x0000000d00027224 */ /* 0x000fc400078e0208 */
[----:B------:R-:W-:-:S03]  /*77e0*/  @!P4 IMAD.IADD R12, R12, 0x1, -R0 ;  /* 0x000000010c0cc824 */ /* 0x000fc600078e0a00 */
[----:B------:R-:W-:Y:S01]  /*77f0*/  ISETP.GT.U32.AND P4, PT, R0, R2, PT ;  /* 0x000000020000720c */ /* 0x000fe20003f84070 */
[----:B------:R-:W-:Y:S01]  /*7800*/  VIADD R4, R20, 0x3c ;  /* 0x0000003c14047836 */ /* 0x000fe20000000000 */
[----:B------:R0:W-:Y:S01]  /*7810*/  STL [R1+0x98], R3 ;  /* 0x0000980301007387 */ /* 0x0001e20000100800 */
[----:B------:R-:W-:Y:S02]  /*7820*/  IMAD.MOV.U32 R21, RZ, RZ, R14 ;  /* 0x000000ffff157224 */ /* 0x000fe400078e000e */
[--C-:B------:R-:W-:Y:S01]  /*7830*/  @!P5 IMAD.IADD R11, R11, 0x1, -R0.reuse ;  /* 0x000000010b0bd824 */ /* 0x100fe200078e0a00 */
[----:B------:R-:W-:Y:S01]  /*7840*/  IABS R13, R4 ;  /* 0x00000004000d7213 */ /* 0x000fe20000000000 */
[----:B------:R-:W-:Y:S02]  /*7850*/  @!P2 IMAD.IADD R5, R5, 0x1, -R0 ;  /* 0x000000010505a824 */ /* 0x000fe400078e0a00 */
[----:B------:R-:W-:Y:S02]  /*7860*/  @!P6 IMAD.MOV R21, RZ, RZ, -R21 ;  /* 0x000000ffff15e224 */ /* 0x000fe400078e0a15 */
[----:B0-----:R-:W-:-:S02]  /*7870*/  IMAD.MOV.U32 R3, RZ, RZ, R16 ;  /* 0x000000ffff037224 */ /* 0x001fc400078e0010 */
[----:B------:R-:W-:Y:S02]  /*7880*/  @!P4 IMAD.IADD R2, R2, 0x1, -R0 ;  /* 0x000000010202c824 */ /* 0x000fe400078e0a00 */
[----:B------:R-:W-:Y:S01]  /*7890*/  @!P3 IMAD.MOV R3, RZ, RZ, -R3 ;  /* 0x000000ffff03b224 */ /* 0x000fe200078e0a03 */
[----:B------:R-:W-:Y:S01]  /*78a0*/  ISETP.GT.U32.AND P4, PT, R0, R11, PT ;  /* 0x0000000b0000720c */ /* 0x000fe20003f84070 */
[----:B------:R-:W-:Y:S01]  /*78b0*/  VIADD R10, R20, 0x3e ;  /* 0x0000003e140a7836 */ /* 0x000fe20000000000 */
[----:B------:R-:W-:Y:S01]  /*78c0*/  ISETP.GT.U32.AND P3, PT, R0, R5, PT ;  /* 0x000000050000720c */ /* 0x000fe20003f64070 */
[----:B------:R-:W-:Y:S01]  /*78d0*/  IMAD.HI.U32 R14, R19, R13, RZ ;  /* 0x0000000d130e7227 */ /* 0x000fe200078e00ff */
[----:B------:R-:W-:Y:S04]  /*78e0*/  STL [R1+0x78], R21 ;  /* 0x0000781501007387 */ /* 0x000fe80000100800 */
[----:B------:R0:W-:Y:S01]  /*78f0*/  STL [R1+0x70], R3 ;  /* 0x0000700301007387 */ /* 0x0001e20000100800 */
[----:B------:R-:W-:Y:S01]  /*7900*/  IMAD.MOV R14, RZ, RZ, -R14 ;  /* 0x000000ffff0e7224 */ /* 0x000fe200078e0a0e */
[----:B------:R-:W-:-:S02]  /*7910*/  IABS R17, R10 ;  /* 0x0000000a00117213 */ /* 0x000fc40000000000 */
[----:B------:R-:W-:Y:S01]  /*7920*/  ISETP.GE.AND P5, PT, R9, RZ, PT ;  /* 0x000000ff0900720c */ /* 0x000fe20003fa6270 */
[----:B0-----:R-:W-:-:S04]  /*7930*/  IMAD.MOV.U32 R3, RZ, RZ, R12 ;  /* 0x000000ffff037224 */ /* 0x001fc800078e000c */
[----:B------:R-:W-:Y:S01]  /*7940*/  @!P1 IMAD.MOV R3, RZ, RZ, -R3 ;  /* 0x000000ffff039224 */ /* 0x000fe200078e0a03 */
[----:B------:R-:W-:Y:S01]  /*7950*/  ISETP.GE.AND P1, PT, R7, RZ, PT ;  /* 0x000000ff0700720c */ /* 0x000fe20003f26270 */
[----:B------:R-:W-:Y:S02]  /*7960*/  IMAD R7, R0, R14, R13 ;  /* 0x0000000e00077224 */ /* 0x000fe400078e020d */
[----:B------:R-:W-:Y:S02]  /*7970*/  @!P0 IMAD.MOV R15, RZ, RZ, -R15 ;  /* 0x000000ffff0f8224 */ /* 0x000fe400078e0a0f */
[----:B------:R-:W-:-:S04]  /*7980*/  IMAD.HI.U32 R18, R19, R17, RZ ;  /* 0x0000001113127227 */ /* 0x000fc800078e00ff */
[--C-:B------:R-:W-:Y:S02]  /*7990*/  @!P4 IMAD.IADD R11, R11, 0x1, -R0.reuse ;  /* 0x000000010b0bc824 */ /* 0x100fe400078e0a00 */
[----:B------:R-:W-:Y:S01]  /*79a0*/  @!P3 IMAD.IADD R5, R5, 0x1, -R0 ;  /* 0x000000010505b824 */ /* 0x000fe200078e0a00 */
[----:B------:R-:W-:Y:S01]  /*79b0*/  ISETP.GT.U32.AND P3, PT, R0, R7, PT ;  /* 0x000000070000720c */ /* 0x000fe20003f64070 */
[----:B------:R-:W-:Y:S01]  /*79c0*/  IMAD.MOV R18, RZ, RZ, -R18 ;  /* 0x000000ffff127224 */ /* 0x000fe200078e0a12 */
[----:B------:R-:W-:Y:S01]  /*79d0*/  STL [R1+0x68], R15 ;  /* 0x0000680f01007387 */ /* 0x000fe20000100800 */
[----:B------:R-:W-:-:S03]  /*79e0*/  ISETP.GE.AND P2, PT, R6, RZ, PT ;  /* 0x000000ff0600720c */ /* 0x000fc60003f46270 */
[----:B------:R0:W-:Y:S01]  /*79f0*/  STL [R1+0x60], R3 ;  /* 0x0000600301007387 */ /* 0x0001e20000100800 */
[----:B------:R-:W-:Y:S02]  /*7a00*/  IMAD R6, R0, R18, R17 ;  /* 0x0000001200067224 */ /* 0x000fe400078e0211 */
[----:B------:R-:W-:Y:S02]  /*7a10*/  VIADD R8, R20, 0x3a ;  /* 0x0000003a14087836 */ /* 0x000fe40000000000 */
[----:B0-----:R-:W-:Y:S01]  /*7a20*/  IMAD.MOV.U32 R3, RZ, RZ, R11 ;  /* 0x000000ffff037224 */ /* 0x001fe200078e000b */
[----:B------:R-:W-:-:S03]  /*7a30*/  ISETP.GT.U32.AND P0, PT, R0, R6, PT ;  /* 0x000000060000720c */ /* 0x000fc60003f04070 */
[----:B------:R-:W-:Y:S01]  /*7a40*/  @!P5 IMAD.MOV R3, RZ, RZ, -R3 ;  /* 0x000000ffff03d224 */ /* 0x000fe200078e0a03 */
[----:B------:R-:W-:Y:S01]  /*7a50*/  ISETP.GT.U32.AND P6, PT, R0, R2, PT ;  /* 0x000000020000720c */ /* 0x000fe20003fc4070 */
[----:B------:R-:W-:Y:S01]  /*7a60*/  @!P3 IMAD.IADD R7, R7, 0x1, -R0 ;  /* 0x000000010707b824 */ /* 0x000fe200078e0a00 */
[----:B------:R-:W-:Y:S02]  /*7a70*/  IABS R9, R8 ;  /* 0x0000000800097213 */ /* 0x000fe40000000000 */
[----:B------:R0:W-:Y:S03]  /*7a80*/  STL [R1+0x58], R3 ;  /* 0x0000580301007387 */ /* 0x0001e60000100800 */
[----:B------:R-:W-:-:S04]  /*7a90*/  IMAD.HI.U32 R12, R19, R9, RZ ;  /* 0x00000009130c7227 */ /* 0x000fc800078e00ff */
[----:B0-----:R-:W-:-:S04]  /*7aa0*/  IMAD.MOV.U32 R3, RZ, RZ, R5 ;  /* 0x000000ffff037224 */ /* 0x001fc800078e0005 */
[----:B------:R-:W-:Y:S01]  /*7ab0*/  @!P2 IMAD.MOV R3, RZ, RZ, -R3 ;  /* 0x000000ffff03a224 */ /* 0x000fe200078e0a03 */
[----:B------:R-:W-:Y:S01]  /*7ac0*/  ISETP.GT.U32.AND P2, PT, R0, R7, PT ;  /* 0x000000070000720c */ /* 0x000fe20003f44070 */
[----:B------:R-:W-:Y:S02]  /*7ad0*/  IMAD.MOV R12, RZ, RZ, -R12 ;  /* 0x000000ffff0c7224 */ /* 0x000fe400078e0a0c */
[--C-:B------:R-:W-:Y:S02]  /*7ae0*/  @!P0 IMAD.IADD R6, R6, 0x1, -R0.reuse ;  /* 0x0000000106068824 */ /* 0x100fe400078e0a00 */
[----:B------:R-:W-:Y:S01]  /*7af0*/  @!P6 IMAD.IADD R2, R2, 0x1, -R0 ;  /* 0x000000010202e824 */ /* 0x000fe200078e0a00 */
[----:B------:R-:W-:Y:S01]  /*7b00*/  ISETP.GE.AND P6, PT, R4, RZ, PT ;  /* 0x000000ff0400720c */ /* 0x000fe20003fc6270 */
[C---:B------:R-:W-:Y:S01]  /*7b10*/  IMAD R4, R0.reuse, R12, R9 ;  /* 0x0000000c00047224 */ /* 0x040fe200078e0209 */
[----:B------:R-:W-:Y:S01]  /*7b20*/  ISETP.GT.U32.AND P5, PT, R0, R6, PT ;  /* 0x000000060000720c */ /* 0x000fe20003fa4070 */
[----:B------:R-:W-:-:S04]  /*7b30*/  VIADD R9, R20, 0x38 ;  /* 0x0000003814097836 */ /* 0x000fc80000000000 */
[--C-:B------:R-:W-:Y:S01]  /*7b40*/  @!P2 IMAD.IADD R7, R7, 0x1, -R0.reuse ;  /* 0x000000010707a824 */ /* 0x100fe200078e0a00 */
[----:B------:R-:W-:Y:S02]  /*7b50*/  ISETP.GT.U32.AND P2, PT, R0, R4, PT ;  /* 0x000000040000720c */ /* 0x000fe40003f44070 */
[----:B------:R-:W-:Y:S02]  /*7b60*/  IABS R17, R9 ;  /* 0x0000000900117213 */ /* 0x000fe40000000000 */
[----:B------:R-:W-:Y:S01]  /*7b70*/  ISETP.GE.AND P4, PT, R10, RZ, PT ;  /* 0x000000ff0a00720c */ /* 0x000fe20003f86270 */
[----:B------:R-:W-:Y:S01]  /*7b80*/  VIADD R10, R20, 0x34 ;  /* 0x00000034140a7836 */ /* 0x000fe20000000000 */
[----:B------:R-:W-:Y:S01]  /*7b90*/  ISETP.GE.AND P0, PT, R8, RZ, PT ;  /* 0x000000ff0800720c */ /* 0x000fe20003f06270 */
[----:B------:R-:W-:Y:S02]  /*7ba0*/  VIADD R8, R20, 0x36 ;  /* 0x0000003614087836 */ /* 0x000fe40000000000 */
[----:B------:R-:W-:Y:S01]  /*7bb0*/  IMAD.HI.U32 R14, R19, R17, RZ ;  /* 0x00000011130e7227 */ /* 0x000fe200078e00ff */
[----:B------:R0:W-:Y:S03]  /*7bc0*/  STL [R1+0x54], R3 ;  /* 0x0000540301007387 */ /* 0x0001e60000100800 */
[----:B------:R-:W-:Y:S01]  /*7bd0*/  @!P5 IMAD.IADD R6, R6, 0x1, -R0 ;  /* 0x000000010606d824 */ /* 0x000fe200078e0a00 */
[----:B------:R-:W-:Y:S01]  /*7be0*/  IABS R11, R8 ;  /* 0x00000008000b7213 */ /* 0x000fe20000000000 */
[----:B------:R-:W-:Y:S01]  /*7bf0*/  @!P1 IMAD.MOV R2, RZ, RZ, -R2 ;  /* 0x000000ffff029224 */ /* 0x000fe200078e0a02 */
[----:B------:R-:W-:Y:S01]  /*7c00*/  ISETP.GE.AND P5, PT, R10, RZ, PT ;  /* 0x000000ff0a00720c */ /* 0x000fe20003fa6270 */
[----:B------:R-:W-:Y:S01]  /*7c10*/  IMAD.MOV R14, RZ, RZ, -R14 ;  /* 0x000000ffff0e7224 */ /* 0x000fe200078e0a0e */
[----:B------:R-:W-:Y:S01]  /*7c20*/  IABS R10, R10 ;  /* 0x0000000a000a7213 */ /* 0x000fe20000000000 */
[----:B------:R-:W-:-:S02]  /*7c30*/  @!P2 IMAD.IADD R4, R4, 0x1, -R0 ;  /* 0x000000010404a824 */ /* 0x000fc400078e0a00 */
[----:B0-----:R-:W-:Y:S01]  /*7c40*/  IMAD.MOV.U32 R3, RZ, RZ, R6 ;  /* 0x000000ffff037224 */ /* 0x001fe200078e0006 */
[----:B------:R0:W-:Y:S01]  /*7c50*/  STL [R1+0x44], R2 ;  /* 0x0000440201007387 */ /* 0x0001e20000100800 */
[----:B------:R-:W-:Y:S01]  /*7c60*/  IMAD R17, R0, R14, R17 ;  /* 0x0000000e00117224 */ /* 0x000fe200078e0211 */
[----:B------:R-:W-:Y:S01]  /*7c70*/  ISETP.GE.AND P1, PT, R8, RZ, PT ;  /* 0x000000ff0800720c */ /* 0x000fe20003f26270 */
[----:B------:R-:W-:-:S04]  /*7c80*/  IMAD.HI.U32 R13, R19, R11, RZ ;  /* 0x0000000b130d7227 */ /* 0x000fc800078e00ff */
[----:B------:R-:W-:Y:S01]  /*7c90*/  @!P4 IMAD.MOV R3, RZ, RZ, -R3 ;  /* 0x000000ffff03c224 */ /* 0x000fe200078e0a03 */
[C---:B------:R-:W-:Y:S01]  /*7ca0*/  ISETP.GT.U32.AND P4, PT, R0.reuse, R4, PT ;  /* 0x000000040000720c */ /* 0x040fe20003f84070 */
[----:B------:R-:W-:Y:S01]  /*7cb0*/  IMAD.HI.U32 R8, R19, R10, RZ ;  /* 0x0000000a13087227 */ /* 0x000fe200078e00ff */
[----:B------:R-:W-:-:S03]  /*7cc0*/  ISETP.GT.U32.AND P2, PT, R0, R17, PT ;  /* 0x000000110000720c */ /* 0x000fc60003f44070 */
[----:B0-----:R-:W-:Y:S01]  /*7cd0*/  VIADD R2, R20, 0x32 ;  /* 0x0000003214027836 */ /* 0x001fe20000000000 */
[----:B------:R-:W-:Y:S01]  /*7ce0*/  ISETP.GE.AND P3, PT, R9, RZ, PT ;  /* 0x000000ff0900720c */ /* 0x000fe20003f66270 */
[----:B------:R-:W-:Y:S02]  /*7cf0*/  IMAD.MOV R13, RZ, RZ, -R13 ;  /* 0x000000ffff0d7224 */ /* 0x000fe400078e0a0d */
[----:B------:R-:W-:Y:S01]  /*7d00*/  IMAD.MOV R8, RZ, RZ, -R8 ;  /* 0x000000ffff087224 */ /* 0x000fe200078e0a08 */
[----:B------:R-:W-:Y:S01]  /*7d10*/  IABS R9, R2 ;  /* 0x0000000200097213 */ /* 0x000fe20000000000 */
[----:B------:R0:W-:Y:S01]  /*7d20*/  STL [R1+0x38], R3 ;  /* 0x0000380301007387 */ /* 0x0001e20000100800 */
[C---:B------:R-:W-:Y:S02]  /*7d30*/  IMAD R11, R0.reuse, R13, R11 ;  /* 0x0000000d000b7224 */ /* 0x040fe400078e020b */
[----:B------:R-:W-:Y:S02]  /*7d40*/  IMAD R10, R0, R8, R10 ;  /* 0x00000008000a7224 */ /* 0x000fe400078e020a */
[----:B------:R-:W-:-:S04]  /*7d50*/  IMAD.HI.U32 R8, R19, R9, RZ ;  /* 0x0000000913087227 */ /* 0x000fc800078e00ff */
[----:B0-----:R-:W-:Y:S02]  /*7d60*/  IMAD.MOV.U32 R3, RZ, RZ, R7 ;  /* 0x000000ffff037224 */ /* 0x001fe400078e0007 */
[----:B------:R-:W-:Y:S02]  /*7d70*/  IMAD.MOV R8, RZ, RZ, -R8 ;  /* 0x000000ffff087224 */ /* 0x000fe400078e0a08 */
[----:B------:R-:W-:Y:S01]  /*7d80*/  @!P6 IMAD.MOV R3, RZ, RZ, -R3 ;  /* 0x000000ffff03e224 */ /* 0x000fe200078e0a03 */
[----:B------:R-:W-:Y:S01]  /*7d90*/  ISETP.GT.U32.AND P6, PT, R0, R11, PT ;  /* 0x0000000b0000720c */ /* 0x000fe20003fc4070 */
[--C-:B------:R-:W-:Y:S02]  /*7da0*/  @!P4 IMAD.IADD R4, R4, 0x1, -R0.reuse ;  /* 0x000000010404c824 */ /* 0x100fe400078e0a00 */
[----:B------:R-:W-:Y:S01]  /*7db0*/  @!P2 IMAD.IADD R17, R17, 0x1, -R0 ;  /* 0x000000011111a824 */ /* 0x000fe200078e0a00 */
[----:B------:R0:W-:Y:S01]  /*7dc0*/  STL [R1+0x34], R3 ;  /* 0x0000340301007387 */ /* 0x0001e20000100800 */
[----:B------:R-:W-:-:S02]  /*7dd0*/  IMAD R9, R0, R8, R9 ;  /* 0x0000000800097224 */ /* 0x000fc400078e0209 */
[----:B------:R-:W-:Y:S01]  /*7de0*/  VIADD R12, R20, 0x30 ;  /* 0x00000030140c7836 */ /* 0x000fe20000000000 */
[----:B------:R-:W-:Y:S01]  /*7df0*/  ISETP.GT.U32.AND P2, PT, R0, R17, PT ;  /* 0x000000110000720c */ /* 0x000fe20003f44070 */
[----:B0-----:R-:W-:-:S04]  /*7e00*/  IMAD.MOV.U32 R3, RZ, RZ, R4 ;  /* 0x000000ffff037224 */ /* 0x001fc800078e0004 */
[----:B------:R-:W-:Y:S01]  /*7e10*/  @!P0 IMAD.MOV R3, RZ, RZ, -R3 ;  /* 0x000000ffff038224 */ /* 0x000fe200078e0a03 */
[----:B------:R-:W-:Y:S01]  /*7e20*/  ISETP.GT.U32.AND P0, PT, R0, R9, PT ;  /* 0x000000090000720c */ /* 0x000fe20003f04070 */
[----:B------:R-:W-:Y:S01]  /*7e30*/  VIADD R13, R20, 0x2e ;  /* 0x0000002e140d7836 */ /* 0x000fe20000000000 */
[----:B------:R-:W-:Y:S01]  /*7e40*/  IABS R5, R12 ;  /* 0x0000000c00057213 */ /* 0x000fe20000000000 */
[----:B------:R-:W-:-:S03]  /*7e50*/  @!P6 IMAD.IADD R11, R11, 0x1, -R0 ;  /* 0x000000010b0be824 */ /* 0x000fc600078e0a00 */
[----:B------:R-:W-:Y:S01]  /*7e60*/  IABS R7, R13 ;  /* 0x0000000d00077213 */ /* 0x000fe20000000000 */
[----:B------:R-:W-:Y:S01]  /*7e70*/  IMAD.HI.U32 R6, R19, R5, RZ ;  /* 0x0000000513067227 */ /* 0x000fe200078e00ff */
[C---:B------:R-:W-:Y:S02]  /*7e80*/  ISETP.GT.U32.AND P6, PT, R0.reuse, R11, PT ;  /* 0x0000000b0000720c */ /* 0x040fe40003fc4070 */
[----:B------:R-:W-:Y:S01]  /*7e90*/  ISETP.GT.U32.AND P4, PT, R0, R10, PT ;  /* 0x0000000a0000720c */ /* 0x000fe20003f84070 */
[----:B------:R-:W-:Y:S02]  /*7ea0*/  @!P2 IMAD.IADD R17, R17, 0x1, -R0 ;  /* 0x000000011111a824 */ /* 0x000fe400078e0a00 */
[----:B------:R-:W-:Y:S02]  /*7eb0*/  IMAD.MOV R6, RZ, RZ, -R6 ;  /* 0x000000ffff067224 */ /* 0x000fe400078e0a06 */
[----:B------:R-:W-:Y:S01]  /*7ec0*/  IMAD.HI.U32 R15, R19, R7, RZ ;  /* 0x00000007130f7227 */ /* 0x000fe200078e00ff */
[----:B------:R0:W-:Y:S03]  /*7ed0*/  STL [R1+0x30], R3 ;  /* 0x0000300301007387 */ /* 0x0001e60000100800 */
[----:B------:R-:W-:-:S02]  /*7ee0*/  @!P0 IMAD.IADD R9, R9, 0x1, -R0 ;  /* 0x0000000109098824 */ /* 0x000fc400078e0a00 */
[C---:B------:R-:W-:Y:S02]  /*7ef0*/  IMAD R5, R0.reuse, R6, R5 ;  /* 0x0000000600057224 */ /* 0x040fe400078e0205 */
[----:B------:R-:W-:Y:S02]  /*7f00*/  IMAD.MOV R15, RZ, RZ, -R15 ;  /* 0x000000ffff0f7224 */ /* 0x000fe400078e0a0f */
[----:B0-----:R-:W-:Y:S01]  /*7f10*/  IMAD.MOV.U32 R3, RZ, RZ, R17 ;  /* 0x000000ffff037224 */ /* 0x001fe200078e0011 */
[----:B------:R-:W-:Y:S01]  /*7f20*/  ISETP.GT.U32.AND P0, PT, R0, R9, PT ;  /* 0x000000090000720c */ /* 0x000fe20003f04070 */
[----:B------:R-:W-:Y:S02]  /*7f30*/  VIADD R8, R20, 0x2a ;  /* 0x0000002a14087836 */ /* 0x000fe40000000000 */
[----:B------:R-:W-:Y:S01]  /*7f40*/  @!P3 IMAD.MOV R3, RZ, RZ, -R3 ;  /* 0x000000ffff03b224 */ /* 0x000fe200078e0a03 */
[----:B------:R-:W-:Y:S01]  /*7f50*/  ISETP.GT.U32.AND P2, PT, R0, R5, PT ;  /* 0x000000050000720c */ /* 0x000fe20003f44070 */
[----:B------:R-:W-:-:S02]  /*7f60*/  VIADD R6, R20, 0x2c ;  /* 0x0000002c14067836 */ /* 0x000fc40000000000 */
[----:B------:R-:W-:Y:S01]  /*7f70*/  IMAD R7, R0, R15, R7 ;  /* 0x0000000f00077224 */ /* 0x000fe200078e0207 */
[----:B------:R-:W-:Y:S01]  /*7f80*/  IABS R4, R8 ;  /* 0x0000000800047213 */ /* 0x000fe20000000000 */
[--C-:B------:R-:W-:Y:S01]  /*7f90*/  @!P6 IMAD.IADD R11, R11, 0x1, -R0.reuse ;  /* 0x000000010b0be824 */ /* 0x100fe200078e0a00 */
[----:B------:R0:W-:Y:S01]  /*7fa0*/  STL [R1+0x2c], R3 ;  /* 0x00002c0301007387 */ /* 0x0001e20000100800 */
[----:B------:R-:W-:Y:S01]  /*7fb0*/  @!P4 IMAD.IADD R10, R10, 0x1, -R0 ;  /* 0x000000010a0ac824 */ /* 0x000fe200078e0a00 */
[----:B------:R-:W-:Y:S02]  /*7fc0*/  IABS R14, R6 ;  /* 0x00000006000e7213 */ /* 0x000fe40000000000 */
[----:B------:R-:W-:Y:S01]  /*7fd0*/  ISETP.GT.U32.AND P6, PT, R0, R7, PT ;  /* 0x000000070000720c */ /* 0x000fe20003fc4070 */
[----:B------:R-:W-:Y:S01]  /*7fe0*/  IMAD.HI.U32 R16, R19, R4, RZ ;  /* 0x0000000413107227 */ /* 0x000fe200078e00ff */
[----:B------:R-:W-:-:S03]  /*7ff0*/  ISETP.GE.AND P3, PT, R2, RZ, PT ;  /* 0x000000ff0200720c */ /* 0x000fc60003f66270 */
[----:B0-----:R-:W-:Y:S01]  /*8000*/  IMAD.MOV.U32 R3, RZ, RZ, R11 ;  /* 0x000000ffff037224 */ /* 0x001fe200078e000b */
[----:B------:R-:W-:Y:S01]  /*8010*/  ISETP.GT.U32.AND P4, PT, R0, R10, PT ;  /* 0x0000000a0000720c */ /* 0x000fe20003f84070 */
[----:B------:R-:W-:-:S04]  /*8020*/  IMAD.HI.U32 R15, R19, R14, RZ ;  /* 0x0000000e130f7227 */ /* 0x000fc800078e00ff */
[----:B------:R-:W-:Y:S02]  /*8030*/  @!P1 IMAD.MOV R3, RZ, RZ, -R3 ;  /* 0x000000ffff039224 */ /* 0x000fe400078e0a03 */
[----:B------:R-:W-:Y:S02]  /*8040*/  IMAD.MOV R16, RZ, RZ, -R16 ;  /* 0x000000ffff107224 */ /* 0x000fe400078e0a10 */
[--C-:B------:R-:W-:Y:S01]  /*8050*/  @!P0 IMAD.IADD R9, R9, 0x1, -R0.reuse ;  /* 0x0000000109098824 */ /* 0x100fe200078e0a00 */
[----:B------:R0:W-:Y:S01]  /*8060*/  STL [R1+0x28], R3 ;  /* 0x0000280301007387 */ /* 0x0001e20000100800 */
[----:B------:R-:W-:Y:S02]  /*8070*/  IMAD.MOV R15, RZ, RZ, -R15 ;  /* 0x000000ffff0f7224 */ /* 0x000fe400078e0a0f */
[----:B------:R-:W-:Y:S02]  /*8080*/  @!P2 IMAD.IADD R5, R5, 0x1, -R0 ;  /* 0x000000010505a824 */ /* 0x000fe400078e0a00 */
[----:B------:R-:W-:-:S02]  /*8090*/  IMAD R4, R0, R16, R4 ;  /* 0x0000001000047224 */ /* 0x000fc400078e0204 */
[C---:B------:R-:W-:Y:S02]  /*80a0*/  IMAD R2, R0.reuse, R15, R14 ;  /* 0x0000000f00027224 */ /* 0x040fe400078e020e */
[----:B0-----:R-:W-:Y:S02]  /*80b0*/  IMAD.MOV.U32 R3, RZ, RZ, R9 ;  /* 0x000000ffff037224 */ /* 0x001fe400078e0009 */
[--C-:B------:R-:W-:Y:S01]  /*80c0*/  @!P6 IMAD.IADD R7, R7, 0x1, -R0.reuse ;  /* 0x000000010707e824 */ /* 0x100fe200078e0a00 */
[C---:B------:R-:W-:Y:S01]  /*80d0*/  ISETP.GT.U32.AND P6, PT, R0.reuse, R5, PT ;  /* 0x000000050000720c */ /* 0x040fe20003fc4070 */
[----:B------:R-:W-:Y:S01]  /*80e0*/  @!P3 IMAD.MOV R3, RZ, RZ, -R3 ;  /* 0x000000ffff03b224 */ /* 0x000fe200078e0a03 */
[----:B------:R-:W-:Y:S01]  /*80f0*/  ISETP.GT.U32.AND P3, PT, R0, R4, PT ;  /* 0x000000040000720c */ /* 0x000fe20003f64070 */
[----:B------:R-:W-:Y:S01]  /*8100*/  @!P4 IMAD.IADD R10, R10, 0x1, -R0 ;  /* 0x000000010a0ac824 */ /* 0x000fe200078e0a00 */
[----:B------:R-:W-:Y:S02]  /*8110*/  ISETP.GT.U32.AND P0, PT, R0, R2, PT ;  /* 0x000000020000720c */ /* 0x000fe40003f04070 */
[----:B------:R-:W-:Y:S01]  /*8120*/  ISETP.GE.AND P2, PT, R13, RZ, PT ;  /* 0x000000ff0d00720c */ /* 0x000fe20003f46270 */
[----:B------:R-:W-:Y:S01]  /*8130*/  IMAD.MOV.U32 R13, RZ, RZ, R10 ;  /* 0x000000ffff0d7224 */ /* 0x000fe200078e000a */
[----:B------:R-:W-:-:S03]  /*8140*/  ISETP.GE.AND P4, PT, R12, RZ, PT ;  /* 0x000000ff0c00720c */ /* 0x000fc60003f86270 */
[----:B------:R-:W-:Y:S02]  /*8150*/  @!P5 IMAD.MOV R13, RZ, RZ, -R13 ;  /* 0x000000ffff0dd224 */ /* 0x000fe400078e0a0d */
[C---:B------:R-:W-:Y:S02]  /*8160*/  VIADD R12, R20.reuse, 0x28 ;  /* 0x00000028140c7836 */ /* 0x040fe40000000000 */
[--C-:B------:R-:W-:Y:S01]  /*8170*/  @!P6 IMAD.IADD R5, R5, 0x1, -R0.reuse ;  /* 0x000000010505e824 */ /* 0x100fe200078e0a00 */
[----:B------:R-:W-:Y:S01]  /*8180*/  STL [R1+0x20], R13 ;  /* 0x0000200d01007387 */ /* 0x000fe20000100800 */
[----:B------:R-:W-:Y:S02]  /*8190*/  VIADD R11, R20, 0x26 ;  /* 0x00000026140b7836 */ /* 0x000fe40000000000 */
[--C-:B------:R-:W-:Y:S01]  /*81a0*/  @!P3 IMAD.IADD R4, R4, 0x1, -R0.reuse ;  /* 0x000000010404b824 */ /* 0x100fe200078e0a00 */
[----:B------:R0:W-:Y:S01]  /*81b0*/  STL [R1+0x14], R3 ;  /* 0x0000140301007387 */ /* 0x0001e20000100800 */
[----:B------:R-:W-:Y:S01]  /*81c0*/  @!P0 IMAD.IADD R2, R2, 0x1, -R0 ;  /* 0x0000000102028824 */ /* 0x000fe200078e0a00 */
[----:B------:R-:W-:-:S02]  /*81d0*/  IABS R10, R12 ;  /* 0x0000000c000a7213 */ /* 0x000fc40000000000 */
[----:B------:R-:W-:Y:S02]  /*81e0*/  ISETP.GE.AND P5, PT, R6, RZ, PT ;  /* 0x000000ff0600720c */ /* 0x000fe40003fa6270 */
[----:B------:R-:W-:Y:S02]  /*81f0*/  IABS R6, R11 ;  /* 0x0000000b00067213 */ /* 0x000fe40000000000 */
[----:B------:R-:W-:Y:S01]  /*8200*/  ISETP.GT.U32.AND P3, PT, R0, R4, PT ;  /* 0x000000040000720c */ /* 0x000fe20003f64070 */
[----:B0-----:R-:W-:Y:S01]  /*8210*/  IMAD.MOV.U32 R3, RZ, RZ, R5 ;  /* 0x000000ffff037224 */ /* 0x001fe200078e0005 */
[----:B------:R-:W-:Y:S01]  /*8220*/  ISETP.GE.AND P6, PT, R8, RZ, PT ;  /* 0x000000ff0800720c */ /* 0x000fe20003fc6270 */
[----:B------:R-:W-:-:S04]  /*8230*/  IMAD.HI.U32 R8, R19, R10, RZ ;  /* 0x0000000a13087227 */ /* 0x000fc800078e00ff */
[----:B------:R-:W-:Y:S01]  /*8240*/  @!P4 IMAD.MOV R3, RZ, RZ, -R3 ;  /* 0x000000ffff03c224 */ /* 0x000fe200078e0a03 */
[----:B------:R-:W-:Y:S01]  /*8250*/  ISETP.GT.U32.AND P4, PT, R0, R2, PT ;  /* 0x000000020000720c */ /* 0x000fe20003f84070 */
[----:B------:R-:W-:-:S04]  /*8260*/  IMAD.HI.U32 R9, R19, R6, RZ ;  /* 0x0000000613097227 */ /* 0x000fc800078e00ff */
[----:B------:R-:W-:Y:S02]  /*8270*/  IMAD.MOV R8, RZ, RZ, -R8 ;  /* 0x000000ffff087224 */ /* 0x000fe400078e0a08 */
[----:B------:R-:W-:Y:S01]  /*8280*/  IMAD.MOV R9, RZ, RZ, -R9 ;  /* 0x000000ffff097224 */ /* 0x000fe200078e0a09 */
[C---:B------:R-:W-:Y:S01]  /*8290*/  ISETP.GT.U32.AND P1, PT, R0.reuse, R7, PT ;  /* 0x000000070000720c */ /* 0x040fe20003f24070 */
[C---:B------:R-:W-:Y:S02]  /*82a0*/  IMAD R5, R0.reuse, R8, R10 ;  /* 0x0000000800057224 */ /* 0x040fe400078e020a */
[----:B------:R-:W-:Y:S02]  /*82b0*/  IMAD R6, R0, R9, R6 ;  /* 0x0000000900067224 */ /* 0x000fe400078e0206 */
[--C-:B------:R-:W-:Y:S02]  /*82c0*/  @!P3 IMAD.IADD R4, R4, 0x1, -R0.reuse ;  /* 0x000000010404b824 */ /* 0x100fe400078e0a00 */
[----:B------:R-:W-:Y:S01]  /*82d0*/  @!P4 IMAD.IADD R2, R2, 0x1, -R0 ;  /* 0x000000010202c824 */ /* 0x000fe200078e0a00 */
[C---:B------:R-:W-:Y:S01]  /*82e0*/  ISETP.GT.U32.AND P4, PT, R0.reuse, R5, PT ;  /* 0x000000050000720c */ /* 0x040fe20003f84070 */
[----:B------:R-:W-:Y:S01]  /*82f0*/  @!P6 IMAD.MOV R4, RZ, RZ, -R4 ;  /* 0x000000ffff04e224 */ /* 0x000fe200078e0a04 */
[----:B------:R-:W-:Y:S01]  /*8300*/  ISETP.GT.U32.AND P6, PT, R0, R6, PT ;  /* 0x000000060000720c */ /* 0x000fe20003fc4070 */
[----:B------:R-:W-:-:S02]  /*8310*/  VIADD R10, R20, 0x24 ;  /* 0x00000024140a7836 */ /* 0x000fc40000000000 */
[----:B------:R-:W-:Y:S02]  /*8320*/  @!P1 IMAD.IADD R7, R7, 0x1, -R0 ;  /* 0x0000000107079824 */ /* 0x000fe400078e0a00 */
[C---:B------:R-:W-:Y:S02]  /*8330*/  VIADD R9, R20.reuse, 0x20 ;  /* 0x0000002014097836 */ /* 0x040fe40000000000 */
[----:B------:R-:W-:Y:S02]  /*8340*/  IMAD.MOV.U32 R29, RZ, RZ, R2 ;  /* 0x000000ffff1d7224 */ /* 0x000fe400078e0002 */
[----:B------:R-:W-:Y:S02]  /*8350*/  VIADD R8, R20, 0x22 ;  /* 0x0000002214087836 */ /* 0x000fe40000000000 */
[----:B------:R-:W-:Y:S01]  /*8360*/  IMAD.MOV.U32 R28, RZ, RZ, R7 ;  /* 0x000000ffff1c7224 */ /* 0x000fe200078e0007 */
[----:B------:R-:W-:Y:S01]  /*8370*/  IABS R7, R10 ;  /* 0x0000000a00077213 */ /* 0x000fe20000000000 */
[----:B------:R-:W-:Y:S01]  /*8380*/  @!P5 IMAD.MOV R29, RZ, RZ, -R29 ;  /* 0x000000ffff1dd224 */ /* 0x000fe200078e0a1d */
[----:B------:R-:W-:Y:S01]  /*8390*/  ISETP.GE.AND P5, PT, R9, RZ, PT ;  /* 0x000000ff0900720c */ /* 0x000fe20003fa6270 */
[--C-:B------:R-:W-:Y:S01]  /*83a0*/  @!P4 IMAD.IADD R5, R5, 0x1, -R0.reuse ;  /* 0x000000010505c824 */ /* 0x100fe200078e0a00 */
[----:B------:R-:W-:Y:S01]  /*83b0*/  IABS R9, R9 ;  /* 0x0000000900097213 */ /* 0x000fe20000000000 */
[----:B------:R-:W-:Y:S01]  /*83c0*/  @!P6 IMAD.IADD R6, R6, 0x1, -R0 ;  /* 0x000000010606e824 */ /* 0x000fe200078e0a00 */
[----:B------:R-:W-:-:S02]  /*83d0*/  ISETP.GE.AND P3, PT, R8, RZ, PT ;  /* 0x000000ff0800720c */ /* 0x000fc40003f66270 */
[----:B------:R-:W-:Y:S01]  /*83e0*/  ISETP.GE.AND P0, PT, R11, RZ, PT ;  /* 0x000000ff0b00720c */ /* 0x000fe20003f06270 */
[C---:B------:R-:W-:Y:S01]  /*83f0*/  IMAD.HI.U32 R11, R19.reuse, R7, RZ ;  /* 0x00000007130b7227 */ /* 0x040fe200078e00ff */
[----:B------:R-:W-:Y:S02]  /*8400*/  IABS R8, R8 ;  /* 0x0000000800087213 */ /* 0x000fe40000000000 */
[C---:B------:R-:W-:Y:S01]  /*8410*/  ISETP.GT.U32.AND P4, PT, R0.reuse, R5, PT ;  /* 0x000000050000720c */ /* 0x040fe20003f84070 */
[C---:B------:R-:W-:Y:S01]  /*8420*/  IMAD.HI.U32 R14, R19.reuse, R9, RZ ;  /* 0x00000009130e7227 */ /* 0x040fe200078e00ff */
[----:B------:R-:W-:Y:S02]  /*8430*/  ISETP.GT.U32.AND P6, PT, R0, R6, PT ;  /* 0x000000060000720c */ /* 0x000fe40003fc4070 */
[----:B------:R-:W-:Y:S01]  /*8440*/  ISETP.GE.AND P1, PT, R12, RZ, PT ;  /* 0x000000ff0c00720c */ /* 0x000fe20003f26270 */
[----:B------:R-:W-:-:S04]  /*8450*/  IMAD.HI.U32 R2, R19, R8, RZ ;  /* 0x0000000813027227 */ /* 0x000fc800078e00ff */
[----:B------:R-:W-:Y:S02]  /*8460*/  IMAD.MOV R11, RZ, RZ, -R11 ;  /* 0x000000ffff0b7224 */ /* 0x000fe400078e0a0b */
[----:B------:R-:W-:Y:S02]  /*8470*/  IMAD.MOV R14, RZ, RZ, -R14 ;  /* 0x000000ffff0e7224 */ /* 0x000fe400078e0a0e */
[----:B------:R-:W-:Y:S02]  /*8480*/  IMAD.MOV R2, RZ, RZ, -R2 ;  /* 0x000000ffff027224 */ /* 0x000fe400078e0a02 */
[----:B------:R-:W-:Y:S02]  /*8490*/  IMAD R7, R0, R11, R7 ;  /* 0x0000000b00077224 */ /* 0x000fe400078e0207 */
[----:B------:R-:W-:Y:S02]  /*84a0*/  VIADD R13, R20, 0x1e ;  /* 0x0000001e140d7836 */ /* 0x000fe40000000000 */
[----:B------:R-:W-:-:S02]  /*84b0*/  IMAD R9, R0, R14, R9 ;  /* 0x0000000e00097224 */ /* 0x000fc400078e0209 */
[----:B------:R-:W-:Y:S01]  /*84c0*/  @!P2 IMAD.MOV R28, RZ, RZ, -R28 ;  /* 0x000000ffff1ca224 */ /* 0x000fe200078e0a1c */
[----:B------:R-:W-:Y:S01]  /*84d0*/  ISETP.GE.AND P2, PT, R10, RZ, PT ;  /* 0x000000ff0a00720c */ /* 0x000fe20003f46270 */
[C---:B------:R-:W-:Y:S02]  /*84e0*/  IMAD R8, R0.reuse, R2, R8 ;  /* 0x0000000200087224 */ /* 0x040fe400078e0208 */
[--C-:B------:R-:W-:Y:S01]  /*84f0*/  @!P4 IMAD.IADD R5, R5, 0x1, -R0.reuse ;  /* 0x000000010505c824 */ /* 0x100fe200078e0a00 */
[----:B------:R-:W-:Y:S01]  /*8500*/  ISETP.GT.U32.AND P4, PT, R0, R7, PT ;  /* 0x000000070000720c */ /* 0x000fe20003f84070 */
[----:B------:R-:W-:Y:S01]  /*8510*/  @!P6 IMAD.IADD R6, R6, 0x1, -R0 ;  /* 0x000000010606e824 */ /* 0x000fe200078e0a00 */
[----:B------:R-:W-:Y:S01]  /*8520*/  IABS R10, R13 ;  /* 0x0000000d000a7213 */ /* 0x000fe20000000000 */
[----:B------:R-:W-:Y:S01]  /*8530*/  VIADD R25, R20, 0x1c ;  /* 0x0000001c14197836 */ /* 0x000fe20000000000 */
[C---:B------:R-:W-:Y:S01]  /*8540*/  ISETP.GT.U32.AND P6, PT, R0.reuse, R9, PT ;  /* 0x000000090000720c */ /* 0x040fe20003fc4070 */
[----:B------:R-:W-:Y:S01]  /*8550*/  @!P1 IMAD.MOV R5, RZ, RZ, -R5 ;  /* 0x000000ffff059224 */ /* 0x000fe200078e0a05 */
[----:B------:R-:W-:Y:S01]  /*8560*/  ISETP.GT.U32.AND P1, PT, R0, R8, PT ;  /* 0x000000080000720c */ /* 0x000fe20003f24070 */
[----:B------:R-:W-:Y:S01]  /*8570*/  IMAD.HI.U32 R12, R19, R10, RZ ;  /* 0x0000000a130c7227 */ /* 0x000fe200078e00ff */
[----:B------:R-:W-:-:S03]  /*8580*/  IABS R11, R25 ;  /* 0x00000019000b7213 */ /* 0x000fc60000000000 */
[----:B------:R-:W-:Y:S02]  /*8590*/  IMAD.MOV R12, RZ, RZ, -R12 ;  /* 0x000000ffff0c7224 */ /* 0x000fe400078e0a0c */
[----:B------:R-:W-:Y:S02]  /*85a0*/  VIADD R24, R20, 0x1a ;  /* 0x0000001a14187836 */ /* 0x000fe40000000000 */
[----:B------:R-:W-:-:S04]  /*85b0*/  IMAD.HI.U32 R2, R19, R11, RZ ;  /* 0x0000000b13027227 */ /* 0x000fc800078e00ff */
[----:B------:R-:W-:Y:S02]  /*85c0*/  @!P4 IMAD.IADD R7, R7, 0x1, -R0 ;  /* 0x000000010707c824 */ /* 0x000fe400078e0a00 */
[C---:B------:R-:W-:Y:S01]  /*85d0*/  IMAD R10, R0.reuse, R12, R10 ;  /* 0x0000000c000a7224 */ /* 0x040fe200078e020a */
[----:B------:R-:W-:Y:S01]  /*85e0*/  IABS R12, R24 ;  /* 0x00000018000c7213 */ /* 0x000fe20000000000 */
[----:B------:R-:W-:Y:S02]  /*85f0*/  @!P6 IMAD.IADD R9, R9, 0x1, -R0 ;  /* 0x000000010909e824 */ /* 0x000fe400078e0a00 */
[----:B------:R-:W-:Y:S01]  /*8600*/  IMAD.MOV R2, RZ, RZ, -R2 ;  /* 0x000000ffff027224 */ /* 0x000fe200078e0a02 */
[----:B------:R-:W-:Y:S01]  /*8610*/  ISETP.GT.U32.AND P4, PT, R0, R7, PT ;  /* 0x000000070000720c */ /* 0x000fe20003f84070 */
[----:B------:R-:W-:Y:S01]  /*8620*/  @!P1 IMAD.IADD R8, R8, 0x1, -R0 ;  /* 0x0000000108089824 */ /* 0x000fe200078e0a00 */
[C---:B------:R-:W-:Y:S01]  /*8630*/  ISETP.GT.U32.AND P6, PT, R0.reuse, R9, PT ;  /* 0x000000090000720c */ /* 0x040fe20003fc4070 */
[----:B------:R-:W-:-:S02]  /*8640*/  IMAD R11, R0, R2, R11 ;  /* 0x00000002000b7224 */ /* 0x000fc400078e020b */
[----:B------:R-:W-:Y:S01]  /*8650*/  IMAD.HI.U32 R2, R19, R12, RZ ;  /* 0x0000000c13027227 */ /* 0x000fe200078e00ff */
[----:B------:R-:W-:-:S03]  /*8660*/  ISETP.GT.U32.AND P1, PT, R0, R8, PT ;  /* 0x000000080000720c */ /* 0x000fc60003f24070 */
[----:B------:R-:W-:-:S04]  /*8670*/  IMAD.MOV R2, RZ, RZ, -R2 ;  /* 0x000000ffff027224 */ /* 0x000fc800078e0a02 */
[C---:B------:R-:W-:Y:S02]  /*8680*/  IMAD R12, R0.reuse, R2, R12 ;  /* 0x00000002000c7224 */ /* 0x040fe400078e020c */
[--C-:B------:R-:W-:Y:S01]  /*8690*/  @!P4 IMAD.IADD R7, R7, 0x1, -R0.reuse ;  /* 0x000000010707c824 */ /* 0x100fe200078e0a00 */
[C---:B------:R-:W-:Y:S01]  /*86a0*/  ISETP.GT.U32.AND P4, PT, R0.reuse, R10, PT ;  /* 0x0000000a0000720c */ /* 0x040fe20003f84070 */
[--C-:B------:R-:W-:Y:S01]  /*86b0*/  @!P6 IMAD.IADD R9, R9, 0x1, -R0.reuse ;  /* 0x000000010909e824 */ /* 0x100fe200078e0a00 */
[----:B------:R-:W-:Y:S01]  /*86c0*/  ISETP.GT.U32.AND P6, PT, R0, R12, PT ;  /* 0x0000000c0000720c */ /* 0x000fe20003fc4070 */
[----:B------:R-:W-:Y:S01]  /*86d0*/  @!P1 IMAD.IADD R8, R8, 0x1, -R0 ;  /* 0x0000000108089824 */ /* 0x000fe200078e0a00 */
[----:B------:R-:W-:Y:S01]  /*86e0*/  ISETP.GT.U32.AND P1, PT, R0, R11, PT ;  /* 0x0000000b0000720c */ /* 0x000fe20003f24070 */
[----:B------:R0:W-:Y:S01]  /*86f0*/  STL [R1+0x10], R3 ;  /* 0x0000100301007387 */ /* 0x0001e20000100800 */
[C---:B------:R-:W-:Y:S02]  /*8700*/  VIADD R16, R20.reuse, 0x18 ;  /* 0x0000001814107836 */ /* 0x040fe40000000000 */
[C---:B------:R-:W-:Y:S01]  /*8710*/  VIADD R15, R20.reuse, 0x16 ;  /* 0x00000016140f7836 */ /* 0x040fe20000000000 */
[----:B------:R-:W-:Y:S04]  /*8720*/  STL [R1+0x1b10], R28 ;  /* 0x001b101c01007387 */ /* 0x000fe80000100800 */
[----:B------:R-:W-:Y:S01]  /*8730*/  STL [R1+0x1b14], R29 ;  /* 0x001b141d01007387 */ /* 0x000fe20000100800 */
[----:B0-----:R-:W-:-:S03]  /*8740*/  VIADD R3, R20, 0x14 ;  /* 0x0000001414037836 */ /* 0x001fc60000000000 */
[----:B------:R-:W-:Y:S01]  /*8750*/  STL [R1+0x1b18], R4 ;  /* 0x001b180401007387 */ /* 0x000fe20000100800 */
[--C-:B------:R-:W-:Y:S01]  /*8760*/  @!P4 IMAD.IADD R10, R10, 0x1, -R0.reuse ;  /* 0x000000010a0ac824 */ /* 0x100fe200078e0a00 */
[----:B------:R-:W-:Y:S02]  /*8770*/  IABS R17, R16 ;  /* 0x0000001000117213 */ /* 0x000fe40000000000 */
[----:B------:R-:W-:Y:S01]  /*8780*/  STL [R1+0x1b1c], R5 ;  /* 0x001b1c0501007387 */ /* 0x000fe20000100800 */
[----:B------:R-:W-:Y:S01]  /*8790*/  IABS R14, R15 ;  /* 0x0000000f000e7213 */ /* 0x000fe20000000000 */
[--C-:B------:R-:W-:Y:S02]  /*87a0*/  @!P6 IMAD.IADD R12, R12, 0x1, -R0.reuse ;  /* 0x000000010c0ce824 */ /* 0x100fe400078e0a00 */
[----:B------:R-:W-:Y:S01]  /*87b0*/  STL [R1+0x74], R16 ;  /* 0x0000741001007387 */ /* 0x000fe20000100800 */
[----:B------:R-:W-:-:S03]  /*87c0*/  @!P1 IMAD.IADD R11, R11, 0x1, -R0 ;  /* 0x000000010b0b9824 */ /* 0x000fc600078e0a00 */
[----:B------:R0:W-:Y:S01]  /*87d0*/  STL [R1+0x6c], R15 ;  /* 0x00006c0f01007387 */ /* 0x0001e20000100800 */
[C---:B------:R-:W-:Y:S01]  /*87e0*/  ISETP.GT.U32.AND P1, PT, R0.reuse, R10, PT ;  /* 0x0000000a0000720c */ /* 0x040fe20003f24070 */
[----:B------:R-:W-:Y:S01]  /*87f0*/  @!P0 IMAD.MOV R6, RZ, RZ, -R6 ;  /* 0x000000ffff068224 */ /* 0x000fe200078e0a06 */
[----:B------:R-:W-:Y:S01]  /*8800*/  ISETP.GT.U32.AND P0, PT, R0, R12, PT ;  /* 0x0000000c0000720c */ /* 0x000fe20003f04070 */
[----:B------:R-:W-:Y:S01]  /*8810*/  IMAD.HI.U32 R18, R19, R17, RZ ;  /* 0x0000001113127227 */ /* 0x000fe200078e00ff */
[----:B0-----:R-:W-:-:S03]  /*8820*/  IABS R15, R3 ;  /* 0x00000003000f7213 */ /* 0x001fc60000000000 */
[----:B------:R-:W-:-:S04]  /*8830*/  IMAD.HI.U32 R16, R19, R14, RZ ;  /* 0x0000000e13107227 */ /* 0x000fc800078e00ff */
[----:B------:R-:W-:Y:S01]  /*8840*/  IMAD.HI.U32 R2, R19, R15, RZ ;  /* 0x0000000f13027227 */ /* 0x000fe200078e00ff */
[----:B------:R-:W-:-:S03]  /*8850*/  ISETP.GE.AND P4, PT, R13, RZ, PT ;  /* 0x000000ff0d00720c */ /* 0x000fc60003f86270 */
[----:B------:R-:W-:Y:S02]  /*8860*/  IMAD.MOV R18, RZ, RZ, -R18 ;  /* 0x000000ffff127224 */ /* 0x000fe400078e0a12 */
[----:B------:R-:W-:Y:S02]  /*8870*/  IMAD.MOV R16, RZ, RZ, -R16 ;  /* 0x000000ffff107224 */ /* 0x000fe400078e0a10 */
[C---:B------:R-:W-:Y:S02]  /*8880*/  VIADD R21, R20.reuse, 0x12 ;  /* 0x0000001214157836 */ /* 0x040fe40000000000 */
[C---:B------:R-:W-:Y:S02]  /*8890*/  VIADD R5, R20.reuse, 0x10 ;  /* 0x0000001014057836 */ /* 0x040fe40000000000 */
[----:B------:R-:W-:Y:S02]  /*88a0*/  IMAD.MOV R2, RZ, RZ, -R2 ;  /* 0x000000ffff027224 */ /* 0x000fe400078e0a02 */
[----:B------:R-:W-:-:S02]  /*88b0*/  VIADD R4, R20, 0xe ;  /* 0x0000000e14047836 */ /* 0x000fc40000000000 */
[C---:B------:R-:W-:Y:S01]  /*88c0*/  IMAD R13, R0.reuse, R18, R17 ;  /* 0x00000012000d7224 */ /* 0x040fe200078e0211 */
[----:B------:R-:W-:Y:S01]  /*88d0*/  IABS R17, R5 ;  /* 0x0000000500117213 */ /* 0x000fe20000000000 */
[C---:B------:R-:W-:Y:S01]  /*88e0*/  IMAD R14, R0.reuse, R16, R14 ;  /* 0x00000010000e7224 */ /* 0x040fe200078e020e */
[----:B------:R-:W-:Y:S01]  /*88f0*/  IABS R16, R21 ;  /* 0x0000001500107213 */ /* 0x000fe20000000000 */
[----:B------:R-:W-:Y:S01]  /*8900*/  IMAD R15, R0, R2, R15 ;  /* 0x00000002000f7224 */ /* 0x000fe200078e020f */
[----:B------:R-:W-:Y:S01]  /*8910*/  IABS R18, R4 ;  /* 0x0000000400127213 */ /* 0x000fe20000000000 */
[----:B------:R0:W-:Y:S01]  /*8920*/  STL [R1+0x64], R3 ;  /* 0x0000640301007387 */ /* 0x0001e20000100800 */
[--C-:B------:R-:W-:Y:S01]  /*8930*/  @!P1 IMAD.IADD R10, R10, 0x1, -R0.reuse ;  /* 0x000000010a0a9824 */ /* 0x100fe200078e0a00 */
[----:B------:R-:W-:Y:S01]  /*8940*/  ISETP.GT.U32.AND P1, PT, R0, R13, PT ;  /* 0x0000000d0000720c */ /* 0x000fe20003f24070 */
[----:B------:R-:W-:Y:S01]  /*8950*/  @!P0 IMAD.IADD R12, R12, 0x1, -R0 ;  /* 0x000000010c0c8824 */ /* 0x000fe200078e0a00 */
[----:B------:R1:W-:Y:S01]  /*8960*/  STL [R1+0x50], R21 ;  /* 0x0000501501007387 */ /* 0x0003e20000100800 */
[----:B------:R-:W-:Y:S01]  /*8970*/  ISETP.GT.U32.AND P0, PT, R0, R15, PT ;  /* 0x0000000f0000720c */ /* 0x000fe20003f04070 */
[----:B------:R-:W-:-:S04]  /*8980*/  IMAD.HI.U32 R23, R19, R17, RZ ;  /* 0x0000001113177227 */ /* 0x000fc800078e00ff */
[----:B0-----:R-:W-:Y:S01]  /*8990*/  VIADD R3, R20, 0xc ;  /* 0x0000000c14037836 */ /* 0x001fe20000000000 */
[----:B------:R0:W-:Y:S01]  /*89a0*/  STL [R1+0x48], R5 ;  /* 0x0000480501007387 */ /* 0x0001e20000100800 */
[----:B------:R-:W-:-:S04]  /*89b0*/  IMAD.HI.U32 R22, R19, R18, RZ ;  /* 0x0000001213167227 */ /* 0x000fc800078e00ff */
[----:B-1----:R-:W-:Y:S01]  /*89c0*/  IMAD.HI.U32 R21, R19, R16, RZ ;  /* 0x0000001013157227 */ /* 0x002fe200078e00ff */
[----:B------:R1:W-:Y:S01]  /*89d0*/  STL [R1+0x1b20], R6 ;  /* 0x001b200601007387 */ /* 0x0003e20000100800 */
[----:B------:R-:W-:Y:S02]  /*89e0*/  IABS R2, R3 ;  /* 0x0000000300027213 */ /* 0x000fe40000000000 */
[----:B------:R-:W-:Y:S02]  /*89f0*/  IMAD.MOV R21, RZ, RZ, -R21 ;  /* 0x000000ffff157224 */ /* 0x000fe400078e0a15 */
[----:B------:R-:W-:Y:S02]  /*8a00*/  IMAD.MOV R23, RZ, RZ, -R23 ;  /* 0x000000ffff177224 */ /* 0x000fe400078e0a17 */
[----:B------:R-:W-:Y:S02]  /*8a10*/  IMAD.MOV R22, RZ, RZ, -R22 ;  /* 0x000000ffff167224 */ /* 0x000fe400078e0a16 */
[----:B0-----:R-:W-:-:S02]  /*8a20*/  VIADD R5, R20, 0x8 ;  /* 0x0000000814057836 */ /* 0x001fc40000000000 */
[----:B-1----:R-:W-:Y:S02]  /*8a30*/  VIADD R6, R20, 0xa ;  /* 0x0000000a14067836 */ /* 0x002fe40000000000 */
[C---:B------:R-:W-:Y:S02]  /*8a40*/  IMAD R16, R0.reuse, R21, R16 ;  /* 0x0000001500107224 */ /* 0x040fe400078e0210 */
[C---:B------:R-:W-:Y:S01]  /*8a50*/  IMAD R17, R0.reuse, R23, R17 ;  /* 0x0000001700117224 */ /* 0x040fe200078e0211 */
[----:B------:R-:W-:Y:S01]  /*8a60*/  IABS R23, R6 ;  /* 0x0000000600177213 */ /* 0x000fe20000000000 */
[----:B------:R-:W-:Y:S01]  /*8a70*/  IMAD.HI.U32 R21, R19, R2, RZ ;  /* 0x0000000213157227 */ /* 0x000fe200078e00ff */
[----:B------:R0:W-:Y:S03]  /*8a80*/  STL [R1+0x4c], R4 ;  /* 0x00004c0401007387 */ /* 0x0001e60000100800 */
[----:B------:R-:W-:Y:S01]  /*8a90*/  IMAD R18, R0, R22, R18 ;  /* 0x0000001600127224 */ /* 0x000fe200078e0212 */
[----:B------:R-:W-:Y:S01]  /*8aa0*/  IABS R22, R5 ;  /* 0x0000000500167213 */ /* 0x000fe20000000000 */
[----:B------:R-:W-:Y:S01]  /*8ab0*/  @!P1 IMAD.IADD R13, R13, 0x1, -R0 ;  /* 0x000000010d0d9824 */ /* 0x000fe200078e0a00 */
[----:B------:R-:W-:Y:S01]  /*8ac0*/  ISETP.GE.AND P1, PT, R25, RZ, PT ;  /* 0x000000ff1900720c */ /* 0x000fe20003f26270 */
[----:B------:R-:W-:-:S02]  /*8ad0*/  IMAD.MOV R21, RZ, RZ, -R21 ;  /* 0x000000ffff157224 */ /* 0x000fc400078e0a15 */
[----:B------:R-:W-:Y:S01]  /*8ae0*/  @!P0 IMAD.IADD R15, R15, 0x1, -R0 ;  /* 0x000000010f0f8824 */ /* 0x000fe200078e0a00 */
[----:B------:R-:W-:Y:S01]  /*8af0*/  ISETP.GE.AND P0, PT, R24, RZ, PT ;  /* 0x000000ff1800720c */ /* 0x000fe20003f06270 */
[C---:B------:R-:W-:Y:S02]  /*8b00*/  VIADD R28, R20.reuse, 0x6 ;  /* 0x00000006141c7836 */ /* 0x040fe40000000000 */
[C---:B0-----:R-:W-:Y:S02]  /*8b10*/  VIADD R4, R20.reuse, 0x4 ;  /* 0x0000000414047836 */ /* 0x041fe40000000000 */
[----:B------:R-:W-:Y:S02]  /*8b20*/  VIADD R29, R20, 0x2 ;  /* 0x00000002141d7836 */ /* 0x000fe40000000000 */
[C---:B------:R-:W-:Y:S01]  /*8b30*/  IMAD.HI.U32 R25, R19.reuse, R23, RZ ;  /* 0x0000001713197227 */ /* 0x040fe200078e00ff */
[----:B------:R0:W-:Y:S03]  /*8b40*/  STL [R1+0x1ba4], R3 ;  /* 0x001ba40301007387 */ /* 0x0001e60000100800 */
[----:B------:R-:W-:Y:S01]  /*8b50*/  IMAD.HI.U32 R24, R19, R22, RZ ;  /* 0x0000001613187227 */ /* 0x000fe200078e00ff */
[----:B------:R-:W-:-:S03]  /*8b60*/  IABS R20, R28 ;  /* 0x0000001c00147213 */ /* 0x000fc60000000000 */
[C---:B------:R-:W-:Y:S01]  /*8b70*/  IMAD R2, R0.reuse, R21, R2 ;  /* 0x0000001500027224 */ /* 0x040fe200078e0202 */
[----:B------:R-:W-:Y:S01]  /*8b80*/  IABS R21, R4 ;  /* 0x0000000400157213 */ /* 0x000fe20000000000 */
[----:B------:R-:W-:Y:S01]  /*8b90*/  IMAD.MOV R25, RZ, RZ, -R25 ;  /* 0x000000ffff197224 */ /* 0x000fe200078e0a19 */
[----:B0-----:R-:W-:Y:S01]  /*8ba0*/  IABS R3, R29 ;  /* 0x0000001d00037213 */ /* 0x001fe20000000000 */
[----:B------:R-:W-:Y:S02]  /*8bb0*/  IMAD.MOV R24, RZ, RZ, -R24 ;  /* 0x000000ffff187224 */ /* 0x000fe400078e0a18 */
[----:B------:R-:W-:Y:S02]  /*8bc0*/  IMAD R23, R0, R25, R23 ;  /* 0x0000001900177224 */ /* 0x000fe400078e0217 */
[----:B------:R-:W-:-:S04]  /*8bd0*/  IMAD.HI.U32 R26, R19, R20, RZ ;  /* 0x00000014131a7227 */ /* 0x000fc800078e00ff */
[----:B------:R-:W-:-:S04]  /*8be0*/  IMAD.HI.U32 R27, R19, R21, RZ ;  /* 0x00000015131b7227 */ /* 0x000fc800078e00ff */
[----:B------:R-:W-:-:S04]  /*8bf0*/  IMAD.HI.U32 R25, R19, R3, RZ ;  /* 0x0000000313197227 */ /* 0x000fc800078e00ff */
[C---:B------:R-:W-:Y:S02]  /*8c00*/  IMAD R19, R0.reuse, R24, R22 ;  /* 0x0000001800137224 */ /* 0x040fe400078e0216 */
[----:B------:R-:W2:Y:S01]  /*8c10*/  LDL.LU R24, [R1+0x6c] ;  /* 0x00006c0001187983 */ /* 0x000ea20000300800 */
[----:B------:R-:W-:Y:S02]  /*8c20*/  IMAD.MOV R26, RZ, RZ, -R26 ;  /* 0x000000ffff1a7224 */ /* 0x000fe400078e0a1a */
[----:B------:R-:W-:Y:S02]  /*8c30*/  IMAD.MOV R27, RZ, RZ, -R27 ;  /* 0x000000ffff1b7224 */ /* 0x000fe400078e0a1b */
[----:B------:R-:W-:Y:S02]  /*8c40*/  @!P2 IMAD.MOV R7, RZ, RZ, -R7 ;  /* 0x000000ffff07a224 */ /* 0x000fe400078e0a07 */
[C---:B------:R-:W-:Y:S02]  /*8c50*/  IMAD R20, R0.reuse, R26, R20 ;  /* 0x0000001a00147224 */ /* 0x040fe400078e0214 */
[----:B------:R-:W3:Y:S01]  /*8c60*/  LDL.LU R26, [R1+0x4c] ;  /* 0x00004c00011a7983 */ /* 0x000ee20000300800 */
[----:B------:R-:W-:-:S02]  /*8c70*/  IMAD R21, R0, R27, R21 ;  /* 0x0000001b00157224 */ /* 0x000fc400078e0215 */
[----:B------:R-:W-:Y:S01]  /*8c80*/  IMAD.MOV R22, RZ, RZ, -R25 ;  /* 0x000000ffff167224 */ /* 0x000fe200078e0a19 */
[----:B------:R-:W4:Y:S04]  /*8c90*/  LDL.LU R27, [R1+0x48] ;  /* 0x00004800011b7983 */ /* 0x000f280000300800 */
[----:B------:R-:W4:Y:S04]  /*8ca0*/  LDL.LU R25, [R1+0x50] ;  /* 0x0000500001197983 */ /* 0x000f280000300800 */
[----:B------:R0:W-:Y:S04]  /*8cb0*/  STL [R1+0x1b24], R7 ;  /* 0x001b240701007387 */ /* 0x0001e80000100800 */
[----:B0-----:R-:W3:Y:S01]  /*8cc0*/  LDL.LU R7, [R1+0x64] ;  /* 0x0000640001077983 */ /* 0x001ee20000300800 */
[----:B------:R-:W-:Y:S01]  /*8cd0*/  @!P3 IMAD.MOV R8, RZ, RZ, -R8 ;  /* 0x000000ffff08b224 */ /* 0x000fe200078e0a08 */
[----:B------:R-:W-:-:S04]  /*8ce0*/  ISETP.GT.U32.AND P6, PT, R0, R11, PT ;  /* 0x0000000b0000720c */ /* 0x000fc80003fc4070 */
[----:B------:R0:W-:Y:S04]  /*8cf0*/  STL [R1+0x1b28], R8 ;  /* 0x001b280801007387 */ /* 0x0001e80000100800 */
[----:B0-----:R-:W4:Y:S05]  /*8d00*/  LDL.LU R8, [R1+0x74] ;  /* 0x0000740001087983 */ /* 0x001f2a0000300800 */
[----:B------:R-:W-:Y:S02]  /*8d10*/  @!P6 IMAD.IADD R11, R11, 0x1, -R0 ;  /* 0x000000010b0be824 */ /* 0x000fe400078e0a00 */
[----:B------:R-:W-:-:S02]  /*8d20*/  @!P5 IMAD.MOV R9, RZ, RZ, -R9 ;  /* 0x000000ffff09d224 */ /* 0x000fc400078e0a09 */
[----:B------:R-:W-:Y:S02]  /*8d30*/  @!P4 IMAD.MOV R10, RZ, RZ, -R10 ;  /* 0x000000ffff0ac224 */ /* 0x000fe400078e0a0a */
[----:B------:R-:W-:Y:S01]  /*8d40*/  @!P1 IMAD.MOV R11, RZ, RZ, -R11 ;  /* 0x000000ffff0b9224 */ /* 0x000fe200078e0a0b */
[----:B------:R-:W-:Y:S01]  /*8d50*/  STL [R1+0x1b2c], R9 ;  /* 0x001b2c0901007387 */ /* 0x000fe20000100800 */
[----:B------:R-:W-:-:S03]  /*8d60*/  IMAD R22, R0, R22, R3 ;  /* 0x0000001600167224 */ /* 0x000fc600078e0203 */
[----:B------:R0:W-:Y:S01]  /*8d70*/  STL [R1+0x1b30], R10 ;  /* 0x001b300a01007387 */ /* 0x0001e20000100800 */
[----:B------:R-:W-:-:S03]  /*8d80*/  @!P0 IMAD.MOV R12, RZ, RZ, -R12 ;  /* 0x000000ffff0c8224 */ /* 0x000fc600078e0a0c */
[----:B------:R-:W-:Y:S01]  /*8d90*/  STL [R1+0x1b34], R11 ;  /* 0x001b340b01007387 */ /* 0x000fe20000100800 */
[----:B------:R-:W-:-:S03]  /*8da0*/  ISETP.GT.U32.AND P0, PT, R0, R2, PT ;  /* 0x000000020000720c */ /* 0x000fc60003f04070 */
[----:B------:R-:W4:Y:S04]  /*8db0*/  LDL.LU R3, [R1+0x1ba4] ;  /* 0x001ba40001037983 */ /* 0x000f280000300800 */
[----:B------:R-:W-:Y:S06]  /*8dc0*/  STL [R1+0x1b38], R12 ;  /* 0x001b380c01007387 */ /* 0x000fec0000100800 */
[----:B------:R-:W-:Y:S01]  /*8dd0*/  @!P0 IMAD.IADD R2, R2, 0x1, -R0 ;  /* 0x0000000102028824 */ /* 0x000fe200078e0a00 */
[----:B------:R-:W-:-:S02]  /*8de0*/  ISETP.GT.U32.AND P6, PT, R0, R14, PT ;  /* 0x0000000e0000720c */ /* 0x000fc40003fc4070 */
[----:B------:R-:W-:-:S11]  /*8df0*/  ISETP.GT.U32.AND P2, PT, R0, R13, PT ;  /* 0x0000000d0000720c */ /* 0x000fd60003f44070 */
[--C-:B------:R-:W-:Y:S01]  /*8e00*/  @!P6 IMAD.IADD R14, R14, 0x1, -R0.reuse ;  /* 0x000000010e0ee824 */ /* 0x100fe200078e0a00 */
[----:B------:R-:W-:Y:S02]  /*8e10*/  ISETP.GT.U32.AND P6, PT, R0, R16, PT ;  /* 0x000000100000720c */ /* 0x000fe40003fc4070 */
[----:B--2---:R-:W-:Y:S02]  /*8e20*/  ISETP.GE.AND P0, PT, R24, RZ, PT ;  /* 0x000000ff1800720c */ /* 0x004fe40003f06270 */
[----:B------:R-:W2:Y:S09]  /*8e30*/  LDL.LU R24, [R1+0x1e0] ;  /* 0x0001e00001187983 */ /* 0x000eb20000300800 */
[----:B------:R-:W-:Y:S01]  /*8e40*/  @!P6 IMAD.IADD R16, R16, 0x1, -R0 ;  /* 0x000000011010e824 */ /* 0x000fe200078e0a00 */
[----:B------:R-:W-:-:S02]  /*8e50*/  ISETP.GT.U32.AND P6, PT, R0, R17, PT ;  /* 0x000000110000720c */ /* 0x000fc40003fc4070 */
[C---:B------:R-:W-:Y:S01]  /*8e60*/  ISETP.GT.U32.AND P3, PT, R0.reuse, R14, PT ;  /* 0x0000000e0000720c */ /* 0x040fe20003f64070 */
[----:B------:R-:W-:Y:S01]  /*8e70*/  @!P2 IMAD.IADD R13, R13, 0x1, -R0 ;  /* 0x000000010d0da824 */ /* 0x000fe200078e0a00 */
[C---:B------:R-:W-:Y:S02]  /*8e80*/  ISETP.GT.U32.AND P2, PT, R0.reuse, R23, PT ;  /* 0x000000170000720c */ /* 0x040fe40003f44070 */
[C---:B------:R-:W-:Y:S02]  /*8e90*/  ISETP.GT.U32.AND P4, PT, R0.reuse, R16, PT ;  /* 0x000000100000720c */ /* 0x040fe40003f84070 */
[----:B------:R-:W-:-:S05]  /*8ea0*/  ISETP.GT.U32.AND P5, PT, R0, R15, PT ;  /* 0x0000000f0000720c */ /* 0x000fca0003fa4070 */
[--C-:B------:R-:W-:Y:S01]  /*8eb0*/  @!P6 IMAD.IADD R17, R17, 0x1, -R0.reuse ;  /* 0x000000011111e824 */ /* 0x100fe200078e0a00 */
[----:B------:R-:W-:Y:S01]  /*8ec0*/  ISETP.GT.U32.AND P6, PT, R0, R18, PT ;  /* 0x000000120000720c */ /* 0x000fe20003fc4070 */
[--C-:B------:R-:W-:Y:S01]  /*8ed0*/  @!P3 IMAD.IADD R14, R14, 0x1, -R0.reuse ;  /* 0x000000010e0eb824 */ /* 0x100fe200078e0a00 */
[----:B------:R-:W-:Y:S01]  /*8ee0*/  ISETP.GT.U32.AND P3, PT, R0, R19, PT ;  /* 0x000000130000720c */ /* 0x000fe20003f64070 */
[--C-:B------:R-:W-:Y:S02]  /*8ef0*/  @!P2 IMAD.IADD R23, R23, 0x1, -R0.reuse ;  /* 0x000000011717a824 */ /* 0x100fe400078e0a00 */
[----:B------:R-:W-:Y:S01]  /*8f00*/  @!P4 IMAD.IADD R16, R16, 0x1, -R0 ;  /* 0x000000011010c824 */ /* 0x000fe200078e0a00 */
[----:B---3--:R-:W-:-:S07]  /*8f10*/  ISETP.GE.AND P2, PT, R7, RZ, PT ;  /* 0x000000ff0700720c */ /* 0x008fce0003f46270 */
[--C-:B------:R-:W-:Y:S01]  /*8f20*/  @!P6 IMAD.IADD R18, R18, 0x1, -R0.reuse ;  /* 0x000000011212e824 */ /* 0x100fe200078e0a00 */
[C---:B------:R-:W-:Y:S01]  /*8f30*/  ISETP.GT.U32.AND P4, PT, R0.reuse, R21, PT ;  /* 0x000000150000720c */ /* 0x040fe20003f84070 */
[--C-:B------:R-:W-:Y:S02]  /*8f40*/  @!P5 IMAD.IADD R15, R15, 0x1, -R0.reuse ;  /* 0x000000010f0fd824 */ /* 0x100fe400078e0a00 */
[----:B------:R-:W-:Y:S01]  /*8f50*/  @!P3 IMAD.IADD R19, R19, 0x1, -R0 ;  /* 0x000000011313b824 */ /* 0x000fe200078e0a00 */
[C---:B------:R-:W-:Y:S02]  /*8f60*/  ISETP.GT.U32.AND P1, PT, R0.reuse, R18, PT ;  /* 0x000000120000720c */ /* 0x040fe40003f24070 */
[C---:B------:R-:W-:Y:S02]  /*8f70*/  ISETP.GT.U32.AND P6, PT, R0.reuse, R17, PT ;  /* 0x000000110000720c */ /* 0x040fe40003fc4070 */
[C---:B------:R-:W-:Y:S01]  /*8f80*/  ISETP.GT.U32.AND P5, PT, R0.reuse, R20, PT ;  /* 0x000000140000720c */ /* 0x040fe20003fa4070 */
[----:B------:R-:W-:Y:S01]  /*8f90*/  @!P2 IMAD.MOV R15, RZ, RZ, -R15 ;  /* 0x000000ffff0fa224 */ /* 0x000fe200078e0a0f */
[----:B------:R-:W-:-:S03]  /*8fa0*/  ISETP.GT.U32.AND P2, PT, R0, R19, PT ;  /* 0x000000130000720c */ /* 0x000fc60003f44070 */
[--C-:B------:R-:W-:Y:S01]  /*8fb0*/  @!P4 IMAD.IADD R21, R21, 0x1, -R0.reuse ;  /* 0x000000011515c824 */ /* 0x100fe200078e0a00 */
[----:B------:R-:W-:Y:S02]  /*8fc0*/  ISETP.GE.AND P4, PT, R26, RZ, PT ;  /* 0x000000ff1a00720c */ /* 0x000fe40003f86270 */
[----:B------:R-:W1:Y:S01]  /*8fd0*/  S2R R26, SR_TID.X ;  /* 0x00000000001a7919 */ /* 0x000e620000002100 */
[--C-:B------:R-:W-:Y:S01]  /*8fe0*/  @!P1 IMAD.IADD R18, R18, 0x1, -R0.reuse ;  /* 0x0000000112129824 */ /* 0x100fe200078e0a00 */
[----:B----4-:R-:W-:Y:S01]  /*8ff0*/  ISETP.GE.AND P1, PT, R8, RZ, PT ;  /* 0x000000ff0800720c */ /* 0x010fe20003f26270 */
[--C-:B------:R-:W-:Y:S01]  /*9000*/  @!P6 IMAD.IADD R17, R17, 0x1, -R0.reuse ;  /* 0x000000011111e824 */ /* 0x100fe200078e0a00 */
[----:B------:R-:W-:Y:S01]  /*9010*/  ISETP.GT.U32.AND P6, PT, R0, R22, PT ;  /* 0x000000160000720c */ /* 0x000fe20003fc4070 */
[--C-:B------:R-:W-:Y:S01]  /*9020*/  @!P5 IMAD.IADD R20, R20, 0x1, -R0.reuse ;  /* 0x000000011414d824 */ /* 0x100fe200078e0a00 */
[----:B------:R-:W-:Y:S01]  /*9030*/  ISETP.GE.AND P3, PT, R25, RZ, PT ;  /* 0x000000ff1900720c */ /* 0x000fe20003f66270 */
[----:B------:R-:W-:Y:S01]  /*9040*/  @!P2 IMAD.IADD R19, R19, 0x1, -R0 ;  /* 0x000000011313a824 */ /* 0x000fe200078e0a00 */
[----:B------:R-:W-:-:S02]  /*9050*/  ISETP.GE.AND P2, PT, R28, RZ, PT ;  /* 0x000000ff1c00720c */ /* 0x000fc40003f46270 */
[----:B------:R-:W3:Y:S01]  /*9060*/  S2R R28, SR_TID.X ;  /* 0x00000000001c7919 */ /* 0x000ee20000002100 */
[----:B------:R-:W-:-:S04]  /*9070*/  ISETP.GE.AND P5, PT, R27, RZ, PT ;  /* 0x000000ff1b00720c */ /* 0x000fc80003fa6270 */
[----:B------:R-:W-:Y:S01]  /*9080*/  @!P1 IMAD.MOV R13, RZ, RZ, -R13 ;  /* 0x000000ffff0d9224 */ /* 0x000fe200078e0a0d */
[----:B------:R-:W-:Y:S01]  /*9090*/  ISETP.GT.U32.AND P1, PT, R0, R2, PT ;  /* 0x000000020000720c */ /* 0x000fe20003f24070 */
[----:B------:R-:W-:Y:S02]  /*90a0*/  @!P0 IMAD.MOV R14, RZ, RZ, -R14 ;  /* 0x000000ffff0e8224 */ /* 0x000fe400078e0a0e */
[----:B------:R-:W-:Y:S01]  /*90b0*/  @!P6 IMAD.IADD R22, R22, 0x1, -R0 ;  /* 0x000000011616e824 */ /* 0x000fe200078e0a00 */
[----:B------:R-:W-:Y:S01]  /*90c0*/  ISETP.GE.AND P6, PT, R3, RZ, PT ;  /* 0x000000ff0300720c */ /* 0x000fe20003fc6270 */
[----:B------:R-:W-:Y:S01]  /*90d0*/  @!P3 IMAD.MOV R16, RZ, RZ, -R16 ;  /* 0x000000ffff10b224 */ /* 0x000fe200078e0a10 */
[----:B------:R-:W-:Y:S01]  /*90e0*/  STL [R1+0x1b3c], R13 ;  /* 0x001b3c0d01007387 */ /* 0x000fe20000100800 */
[----:B------:R-:W-:Y:S02]  /*90f0*/  @!P4 IMAD.MOV R18, RZ, RZ, -R18 ;  /* 0x000000ffff12c224 */ /* 0x000fe400078e0a12 */
[----:B------:R-:W-:Y:S01]  /*9100*/  @!P5 IMAD.MOV R17, RZ, RZ, -R17 ;  /* 0x000000ffff11d224 */ /* 0x000fe200078e0a11 */
[----:B------:R-:W-:Y:S04]  /*9110*/  STL [R1+0x1b40], R14 ;  /* 0x001b400e01007387 */ /* 0x000fe80000100800 */
[----:B------:R-:W-:Y:S04]  /*9120*/  STL [R1+0x1b44], R15 ;  /* 0x001b440f01007387 */ /* 0x000fe80000100800 */
[----:B------:R-:W-:Y:S01]  /*9130*/  STL [R1+0x1b48], R16 ;  /* 0x001b481001007387 */ /* 0x000fe20000100800 */
[----:B------:R-:W-:-:S03]  /*9140*/  ISETP.GT.U32.AND P3, PT, R0, R20, PT ;  /* 0x000000140000720c */ /* 0x000fc60003f64070 */
[----:B------:R-:W-:Y:S01]  /*9150*/  STL [R1+0x1b4c], R17 ;  /* 0x001b4c1101007387 */ /* 0x000fe20000100800 */
[----:B------:R-:W-:-:S03]  /*9160*/  @!P1 IMAD.IADD R2, R2, 0x1, -R0 ;  /* 0x0000000102029824 */ /* 0x000fc600078e0a00 */
[----:B------:R-:W-:Y:S04]  /*9170*/  STL [R1+0x1b50], R18 ;  /* 0x001b501201007387 */ /* 0x000fe80000100800 */
[----:B------:R-:W4:Y:S01]  /*9180*/  LDL.LU R3, [R1+0x1ba0] ;  /* 0x001ba00001037983 */ /* 0x000f220000300800 */
[----:B-1----:R-:W-:Y:S01]  /*9190*/  IMAD.SHL.U32 R26, R26, 0x2, RZ ;  /* 0x000000021a1a7824 */ /* 0x002fe200078e00ff */
[C---:B------:R-:W-:Y:S01]  /*91a0*/  ISETP.GT.U32.AND P0, PT, R0.reuse, R23, PT ;  /* 0x000000170000720c */ /* 0x040fe20003f04070 */
[----:B------:R-:W-:Y:S01]  /*91b0*/  @!P6 IMAD.MOV R2, RZ, RZ, -R2 ;  /* 0x000000ffff02e224 */ /* 0x000fe200078e0a02 */
[C---:B------:R-:W-:Y:S01]  /*91c0*/  ISETP.GT.U32.AND P5, PT, R0.reuse, R21, PT ;  /* 0x000000150000720c */ /* 0x040fe20003fa4070 */
[----:B0-----:R-:W4:Y:S01]  /*91d0*/  LDL.LU R10, [R1+0x1c8] ;  /* 0x0001c800010a7983 */ /* 0x001f220000300800 */
[----:B------:R-:W-:-:S02]  /*91e0*/  ISETP.GT.U32.AND P4, PT, R0, R22, PT ;  /* 0x000000160000720c */ /* 0x000fc40003f84070 */
[----:B---3--:R-:W-:Y:S01]  /*91f0*/  LOP3.LUT R28, R28, 0x1f, RZ, 0xc0, !PT ;  /* 0x0000001f1c1c7812 */ /* 0x008fe200078ec0ff */
[----:B------:R-:W3:Y:S01]  /*9200*/  LDL.LU R27, [R1+0x1cc] ;  /* 0x0001cc00011b7983 */ /* 0x000ee20000300800 */
[----:B------:R-:W-:-:S03]  /*9210*/  @!P3 IMAD.IADD R20, R20, 0x1, -R0 ;  /* 0x000000011414b824 */ /* 0x000fc600078e0a00 */
[----:B------:R0:W-:Y:S01]  /*9220*/  STL [R1+0x1b54], R2 ;  /* 0x001b540201007387 */ /* 0x0001e20000100800 */
[----:B------:R-:W-:Y:S01]  /*9230*/  ISETP.GE.AND P3, PT, R4, RZ, PT ;  /* 0x000000ff0400720c */ /* 0x000fe20003f66270 */
[----:B------:R-:W-:Y:S01]  /*9240*/  IMAD R4, R28, UR6, RZ ;  /* 0x000000061c047c24 */ /* 0x000fe2000f8e02ff */
[----:B------:R-:W-:Y:S01]  /*9250*/  ISETP.GE.AND P1, PT, R6, RZ, PT ;  /* 0x000000ff0600720c */ /* 0x000fe20003f26270 */
[--C-:B------:R-:W-:Y:S01]  /*9260*/  @!P0 IMAD.IADD R23, R23, 0x1, -R0.reuse ;  /* 0x0000000117178824 */ /* 0x100fe200078e0a00 */
[----:B------:R-:W-:Y:S01]  /*9270*/  ISETP.GE.AND P0, PT, R5, RZ, PT ;  /* 0x000000ff0500720c */ /* 0x000fe20003f06270 */
[--C-:B------:R-:W-:Y:S02]  /*9280*/  @!P5 IMAD.IADD R21, R21, 0x1, -R0.reuse ;  /* 0x000000011515d824 */ /* 0x100fe400078e0a00 */
[----:B------:R-:W-:Y:S01]  /*9290*/  @!P4 IMAD.IADD R22, R22, 0x1, -R0 ;  /* 0x000000011616c824 */ /* 0x000fe200078e0a00 */
[----:B------:R-:W-:Y:S02]  /*92a0*/  LEA R0, P6, R4, UR10, 0x1 ;  /* 0x0000000a04007c11 */ /* 0x000fe4000f8c08ff */
[----:B--2---:R-:W-:-:S02]  /*92b0*/  LOP3.LUT R7, R24, 0x30, R26, 0x78, !PT ;  /* 0x0000003018077812 */ /* 0x004fc400078e781a */
[----:B------:R-:W-:Y:S01]  /*92c0*/  ISETP.GE.AND P5, PT, R29, RZ, PT ;  /* 0x000000ff1d00720c */ /* 0x000fe20003fa6270 */
[----:B------:R-:W2:Y:S04]  /*92d0*/  LDL.LU R26, [R1+0x1d0] ;  /* 0x0001d000011a7983 */ /* 0x000ea80000300800 */
[----:B------:R-:W-:Y:S01]  /*92e0*/  @!P0 IMAD.MOV R19, RZ, RZ, -R19 ;  /* 0x000000ffff138224 */ /* 0x000fe200078e0a13 */
[----:B------:R-:W-:Y:S01]  /*92f0*/  ULDC UR10, c[0x0][0x234] ;  /* 0x00008d00000a7ab9 */ /* 0x000fe20000000800 */
[----:B------:R-:W2:Y:S04]  /*9300*/  LDL.LU R25, [R1+0x1d4] ;  /* 0x0001d40001197983 */ /* 0x000ea80000300800 */
[----:B------:R-:W0:Y:S04]  /*9310*/  LDL.LU R9, [R1+0x1d8] ;  /* 0x0001d80001097983 */ /* 0x000e280000300800 */
[----:B------:R-:W2:Y:S04]  /*9320*/  LDL.LU R8, [R1+0x1dc] ;  /* 0x0001dc0001087983 */ /* 0x000ea80000300800 */
[----:B------:R-:W2:Y:S04]  /*9330*/  LDL.LU R7, [R1+0xc] ;  /* 0x00000c0001077983 */ /* 0x000ea80000300800 */
[----:B------:R-:W2:Y:S04]  /*9340*/  LDL.LU R6, [R1+0x7c] ;  /* 0x00007c0001067983 */ /* 0x000ea80000300800 */
[----:B------:R-:W2:Y:S04]  /*9350*/  LDL.LU R5, [R1+0x1c4] ;  /* 0x0001c40001057983 */ /* 0x000ea80000300800 */
[----:B------:R-:W2:Y:S01]  /*9360*/  LDL.LU R4, [R1+0x88] ;  /* 0x0000880001047983 */ /* 0x000ea20000300800 */
[----:B------:R-:W-:-:S02]  /*9370*/  @!P2 IMAD.MOV R20, RZ, RZ, -R20 ;  /* 0x000000ffff14a224 */ /* 0x000fc400078e0a14 */
[----:B------:R-:W-:Y:S01]  /*9380*/  @!P3 IMAD.MOV R21, RZ, RZ, -R21 ;  /* 0x000000ffff15b224 */ /* 0x000fe200078e0a15 */
[----:B------:R-:W2:Y:S01]  /*9390*/  LDL.LU R29, [R1+0x90] ;  /* 0x00009000011d7983 */ /* 0x000ea20000300800 */
[----:B------:R-:W-:-:S03]  /*93a0*/  @!P5 IMAD.MOV R22, RZ, RZ, -R22 ;  /* 0x000000ffff16d224 */ /* 0x000fc600078e0a16 */
[----:B------:R-:W2:Y:S04]  /*93b0*/  LDL.LU R28, [R1+0xa4] ;  /* 0x0000a400011c7983 */ /* 0x000ea80000300800 */
[----:B------:R1:W-:Y:S01]  /*93c0*/  STL [R1+0x1a9c], R0 ;  /* 0x001a9c0001007387 */ /* 0x0003e20000100800 */
[----:B----4-:R-:W-:Y:S02]  /*93d0*/  ISETP.NE.AND P4, PT, R3, RZ, PT ;  /* 0x000000ff0300720c */ /* 0x010fe40003f85270 */
[----:B------:R-:W-:Y:S01]  /*93e0*/  LOP3.LUT R24, RZ, R3, RZ, 0x33, !PT ;  /* 0x00000003ff187212 */ /* 0x000fe200078e33ff */
[----:B------:R-:W-:-:S04]  /*93f0*/  IMAD.MOV.U32 R3, RZ, RZ, R23 ;  /* 0x000000ffff037224 */ /* 0x000fc800078e0017 */
[----:B------:R-:W-:Y:S01]  /*9400*/  @!P1 IMAD.MOV R3, RZ, RZ, -R3 ;  /* 0x000000ffff039224 */ /* 0x000fe200078e0a03 */
[C---:B------:R-:W-:Y:S02]  /*9410*/  SEL R23, R24.reuse, R10, !P4 ;  /* 0x0000000a18177207 */ /* 0x040fe40006000000 */
[C---:B---3--:R-:W-:Y:S02]  /*9420*/  SEL R27, R24.reuse, R27, !P4 ;  /* 0x0000001b181b7207 */ /* 0x048fe40006000000 */
[----:B------:R3:W-:Y:S04]  /*9430*/  STL [R1+0x1b58], R3 ;  /* 0x001b580301007387 */ /* 0x0007e80000100800 */
[----:B------:R-:W-:Y:S04]  /*9440*/  STL [R1+0x1b5c], R19 ;  /* 0x001b5c1301007387 */ /* 0x000fe80000100800 */
[----:B------:R-:W-:Y:S04]  /*9450*/  STL [R1+0x1b60], R20 ;  /* 0x001b601401007387 */ /* 0x000fe80000100800 */
[----:B------:R-:W-:Y:S04]  /*9460*/  STL [R1+0x1b64], R21 ;  /* 0x001b641501007387 */ /* 0x000fe80000100800 */
[----:B------:R-:W-:Y:S04]  /*9470*/  STL [R1+0x1b68], R22 ;  /* 0x001b681601007387 */ /* 0x000fe80000100800 */
[----:B------:R-:W-:Y:S04]  /*9480*/  STL [R1+0x1b6c], R23 ;  /* 0x001b6c1701007387 */ /* 0x000fe80000100800 */
[----:B------:R-:W-:Y:S01]  /*9490*/  STL [R1+0x1b70], R27 ;  /* 0x001b701b01007387 */ /* 0x000fe20000100800 */
[----:B--2---:R-:W-:-:S02]  /*94a0*/  SEL R26, R24, R26, !P4 ;  /* 0x0000001a181a7207 */ /* 0x004fc40006000000 */
[----:B------:R-:W-:-:S03]  /*94b0*/  SEL R25, R24, R25, !P4 ;  /* 0x0000001918197207 */ /* 0x000fc60006000000 */
[----:B------:R-:W-:Y:S01]  /*94c0*/  STL [R1+0x1b74], R26 ;  /* 0x001b741a01007387 */ /* 0x000fe20000100800 */
[----:B0-----:R-:W-:-:S03]  /*94d0*/  SEL R2, R24, R9, !P4 ;  /* 0x0000000918027207 */ /* 0x001fc60006000000 */
[----:B------:R-:W-:Y:S01]  /*94e0*/  STL [R1+0x1b78], R25 ;  /* 0x001b781901007387 */ /* 0x000fe20000100800 */
[----:B-1----:R-:W-:-:S03]  /*94f0*/  SEL R0, R24, R8, !P4 ;  /* 0x0000000818007207 */ /* 0x002fc60006000000 */
[----:B------:R0:W-:Y:S01]  /*9500*/  STL [R1+0x4], R2 ;  /* 0x0000040201007387 */ /* 0x0001e20000100800 */
[----:B---3--:R-:W-:-:S03]  /*9510*/  SEL R3, R24, R7, !P4 ;  /* 0x0000000718037207 */ /* 0x008fc60006000000 */
[----:B------:R1:W-:Y:S04]  /*9520*/  STL [R1+0x1c], R0 ;  /* 0x00001c0001007387 */ /* 0x0003e80000100800 */
[----:B------:R2:W-:Y:S01]  /*9530*/  STL [R1+0x18], R3 ;  /* 0x0000180301007387 */ /* 0x0005e20000100800 */
[C---:B0-----:R-:W-:Y:S02]  /*9540*/  SEL R2, R24.reuse, R6, !P4 ;  /* 0x0000000618027207 */ /* 0x041fe40006000000 */
[----:B-1----:R-:W-:-:S03]  /*9550*/  SEL R0, R24, R5, !P4 ;  /* 0x0000000518007207 */ /* 0x002fc60006000000 */
[----:B------:R0:W-:Y:S01]  /*9560*/  STL [R1+0x24], R2 ;  /* 0x0000240201007387 */ /* 0x0001e20000100800 */
[----:B--2---:R-:W-:-:S03]  /*9570*/  SEL R3, R24, R4, !P4 ;  /* 0x0000000418037207 */ /* 0x004fc60006000000 */
[----:B------:R1:W-:Y:S04]  /*9580*/  STL [R1+0x3c], R0 ;  /* 0x00003c0001007387 */ /* 0x0003e80000100800 */
[----:B------:R-:W-:Y:S04]  /*9590*/  STL [R1+0x4c], R3 ;  /* 0x00004c0301007387 */ /* 0x000fe80000100800 */
[----:B------:R-:W2:Y:S01]  /*95a0*/  LDL.LU R25, [R1+0x1b4] ;  /* 0x0001b40001197983 */ /* 0x000ea20000300800 */
[C---:B0-----:R-:W-:Y:S02]  /*95b0*/  SEL R2, R24.reuse, R29, !P4 ;  /* 0x0000001d18027207 */ /* 0x041fe40006000000 */
[----:B-1----:R-:W-:-:S03]  /*95c0*/  SEL R0, R24, R28, !P4 ;  /* 0x0000001c18007207 */ /* 0x002fc60006000000 */
[----:B------:R-:W-:Y:S04]  /*95d0*/  STL [R1+0x5c], R2 ;  /* 0x00005c0201007387 */ /* 0x000fe80000100800 */
[----:B--2---:R0:W-:Y:S04]  /*95e0*/  STL [R1+0x1b94], R25 ;  /* 0x001b941901007387 */ /* 0x0041e80000100800 */
[----:B------:R-:W-:Y:S04]  /*95f0*/  STL [R1+0x64], R0 ;  /* 0x0000640001007387 */ /* 0x000fe80000100800 */
[----:B0-----:R-:W2:Y:S04]  /*9600*/  LDL.LU R25, [R1+0x1ac] ;  /* 0x0001ac0001197983 */ /* 0x001ea80000300800 */
[----:B--2---:R0:W-:Y:S04]  /*9610*/  STL [R1+0x1b98], R25 ;  /* 0x001b981901007387 */ /* 0x0041e80000100800 */
[----:B0-----:R-:W2:Y:S04]  /*9620*/  LDL.LU R25, [R1+0xc8] ;  /* 0x0000c80001197983 */ /* 0x001ea80000300800 */
[----:B--2---:R0:W-:Y:S04]  /*9630*/  STL [R1+0x1b9c], R25 ;  /* 0x001b9c1901007387 */ /* 0x0041e80000100800 */
[----:B0-----:R-:W2:Y:S04]  /*9640*/  LDL.LU R25, [R1+0xc0] ;  /* 0x0000c00001197983 */ /* 0x001ea80000300800 */
[----:B------:R-:W3:Y:S04]  /*9650*/  LDL.LU R26, [R1+0x1c0] ;  /* 0x0001c000011a7983 */ /* 0x000ee80000300800 */
[----:B------:R-:W4:Y:S04]  /*9660*/  LDL.LU R27, [R1+0x1bc] ;  /* 0x0001bc00011b7983 */ /* 0x000f280000300800 */
[----:B------:R-:W4:Y:S04]  /*9670*/  LDL.LU R23, [R1+0x1b8] ;  /* 0x0001b80001177983 */ /* 0x000f280000300800 */
[----:B------:R-:W4:Y:S04]  /*9680*/  LDL.LU R22, [R1+0x1b0] ;  /* 0x0001b00001167983 */ /* 0x000f280000300800 */
[----:B------:R-:W4:Y:S04]  /*9690*/  LDL.LU R21, [R1+0xd0] ;  /* 0x0000d00001157983 */ /* 0x000f280000300800 */
[----:B------:R-:W4:Y:S04]  /*96a0*/  LDL.LU R20, [R1+0xd8] ;  /* 0x0000d80001147983 */ /* 0x000f280000300800 */
[----:B------:R-:W4:Y:S04]  /*96b0*/  LDL.LU R19, [R1+0xe0] ;  /* 0x0000e00001137983 */ /* 0x000f280000300800 */
[----:B------:R-:W4:Y:S04]  /*96c0*/  LDL.LU R3, [R1+0xec] ;  /* 0x0000ec0001037983 */ /* 0x000f280000300800 */
        /* <DEDUP_REMOVED lines=18> */
[----:B------:R-:W4:Y:S01]  /*97f0*/  LDL.LU R28, [R1+0x18c] ;  /* 0x00018c00011c7983 */ /* 0x000f220000300800 */
[----:B--2---:R-:W-:-:S05]  /*9800*/  SEL R25, R24, R25, !P4 ;  /* 0x0000001918197207 */ /* 0x004fca0006000000 */
[----:B------:R0:W-:Y:S04]  /*9810*/  STL [R1+0x6c], R25 ;  /* 0x00006c1901007387 */ /* 0x0001e80000100800 */
[----:B0-----:R-:W2:Y:S02]  /*9820*/  LDL.LU R25, [R1+0x1b9c] ;  /* 0x001b9c0001197983 */ /* 0x001ea40000300800 */
[----:B--2---:R-:W-:-:S05]  /*9830*/  SEL R25, R24, R25, !P4 ;  /* 0x0000001918197207 */ /* 0x004fca0006000000 */
[----:B------:R0:W-:Y:S04]  /*9840*/  STL [R1+0x74], R25 ;  /* 0x0000741901007387 */ /* 0x0001e80000100800 */
[----:B0-----:R-:W2:Y:S02]  /*9850*/  LDL.LU R25, [R1+0x1b98] ;  /* 0x001b980001197983 */ /* 0x001ea40000300800 */
[----:B--2---:R-:W-:-:S05]  /*9860*/  SEL R25, R24, R25, !P4 ;  /* 0x0000001918197207 */ /* 0x004fca0006000000 */
[----:B------:R0:W-:Y:S04]  /*9870*/  STL [R1+0x7c], R25 ;  /* 0x00007c1901007387 */ /* 0x0001e80000100800 */
[----:B0-----:R-:W2:Y:S01]  /*9880*/  LDL.LU R25, [R1+0x1b94] ;  /* 0x001b940001197983 */ /* 0x001ea20000300800 */
[C---:B---3--:R-:W-:Y:S02]  /*9890*/  SEL R0, R24.reuse, R0, !P4 ;  /* 0x0000000018007207 */ /* 0x048fe40006000000 */
[----:B--2---:R-:W-:-:S05]  /*98a0*/  SEL R25, R24, R25, !P4 ;  /* 0x0000001918197207 */ /* 0x004fca0006000000 */
[----:B------:R0:W-:Y:S02]  /*98b0*/  STL [R1+0x88], R25 ;  /* 0x0000881901007387 */ /* 0x0001e40000100800 */
[C---:B0-----:R-:W-:Y:S02]  /*98c0*/  SEL R25, R24.reuse, R26, !P4 ;  /* 0x0000001a18197207 */ /* 0x041fe40006000000 */
[----:B----4-:R-:W-:-:S03]  /*98d0*/  SEL R26, R24, R27, !P4 ;  /* 0x0000001b181a7207 */ /* 0x010fc60006000000 */
[----:B------:R0:W-:Y:S04]  /*98e0*/  STL [R1+0x90], R25 ;  /* 0x0000901901007387 */ /* 0x0001e80000100800 */
[----:B------:R-:W-:Y:S01]  /*98f0*/  STL [R1+0xa4], R26 ;  /* 0x0000a41a01007387 */ /* 0x000fe20000100800 */
[C---:B0-----:R-:W-:Y:S02]  /*9900*/  SEL R25, R24.reuse, R23, !P4 ;  /* 0x0000001718197207 */ /* 0x041fe40006000000 */
[C---:B------:R-:W-:Y:S02]  /*9910*/  SEL R23, R24.reuse, R22, !P4 ;  /* 0x0000001618177207 */ /* 0x040fe40006000000 */
[C---:B------:R-:W-:Y:S02]  /*9920*/  SEL R22, R24.reuse, R21, !P4 ;  /* 0x0000001518167207 */ /* 0x040fe40006000000 */
[C---:B------:R-:W-:Y:S01]  /*9930*/  SEL R21, R24.reuse, R20, !P4 ;  /* 0x0000001418157207 */ /* 0x040fe20006000000 */
[----:B------:R-:W-:Y:S01]  /*9940*/  STL [R1+0xc0], R25 ;  /* 0x0000c01901007387 */ /* 0x000fe20000100800 */
[----:B------:R-:W-:-:S02]  /*9950*/  SEL R20, R24, R19, !P4 ;  /* 0x0000001318147207 */ /* 0x000fc40006000000 */
[C---:B------:R-:W-:Y:S01]  /*9960*/  SEL R19, R24.reuse, R3, !P4 ;  /* 0x0000000318137207 */ /* 0x040fe20006000000 */
[----:B------:R-:W-:Y:S01]  /*9970*/  STL [R1+0xc8], R23 ;  /* 0x0000c81701007387 */ /* 0x000fe20000100800 */
[----:B------:R-:W-:-:S03]  /*9980*/  SEL R3, R24, R2, !P4 ;  /* 0x0000000218037207 */ /* 0x000fc60006000000 */
[----:B------:R-:W-:Y:S01]  /*9990*/  STL [R1+0xd0], R22 ;  /* 0x0000d01601007387 */ /* 0x000fe20000100800 */
[----:B------:R-:W-:-:S03]  /*99a0*/  SEL R2, R24, R18, !P4 ;  /* 0x0000001218027207 */ /* 0x000fc60006000000 */
[----:B------:R-:W-:Y:S04]  /*99b0*/  STL [R1+0xd8], R21 ;  /* 0x0000d81501007387 */ /* 0x000fe80000100800 */
[----:B------:R-:W-:Y:S04]  /*99c0*/  STL [R1+0xe0], R20 ;  /* 0x0000e01401007387 */ /* 0x000fe80000100800 */
[----:B------:R-:W-:Y:S04]  /*99d0*/  STL [R1+0xec], R19 ;  /* 0x0000ec1301007387 */ /* 0x000fe80000100800 */
[----:B------:R0:W-:Y:S04]  /*99e0*/  STL [R1+0x100], R0 ;  /* 0x0001000001007387 */ /* 0x0001e80000100800 */
[----:B------:R1:W-:Y:S01]  /*99f0*/  STL [R1+0x104], R3 ;  /* 0x0001040301007387 */ /* 0x0003e20000100800 */
[----:B0-----:R-:W-:-:S03]  /*9a00*/  SEL R0, R24, R17, !P4 ;  /* 0x0000001118007207 */ /* 0x001fc60006000000 */
[----:B------:R0:W-:Y:S01]  /*9a10*/  STL [R1+0x10c], R2 ;  /* 0x00010c0201007387 */ /* 0x0001e20000100800 */
[----:B-1----:R-:W-:-:S03]  /*9a20*/  SEL R3, R24, R16, !P4 ;  /* 0x0000001018037207 */ /* 0x002fc60006000000 */
[----:B------:R1:W-:Y:S04]  /*9a30*/  STL [R1+0x110], R0 ;  /* 0x0001100001007387 */ /* 0x0003e80000100800 */
[----:B------:R2:W-:Y:S01]  /*9a40*/  STL [R1+0x118], R3 ;  /* 0x0001180301007387 */ /* 0x0005e20000100800 */
[C---:B0-----:R-:W-:Y:S02]  /*9a50*/  SEL R2, R24.reuse, R15, !P4 ;  /* 0x0000000f18027207 */ /* 0x041fe40006000000 */
[----:B-1----:R-:W-:-:S03]  /*9a60*/  SEL R0, R24, R14, !P4 ;  /* 0x0000000e18007207 */ /* 0x002fc60006000000 */
[----:B------:R0:W-:Y:S01]  /*9a70*/  STL [R1+0x120], R2 ;  /* 0x0001200201007387 */ /* 0x0001e20000100800 */
[----:B--2---:R-:W-:-:S03]  /*9a80*/  SEL R3, R24, R13, !P4 ;  /* 0x0000000d18037207 */ /* 0x004fc60006000000 */
        /* <DEDUP_REMOVED lines=167> */
[C---:B----4-:R-:W-:Y:S02]  /*a500*/  SEL R27, R24.reuse, R27, !P4 ;  /* 0x0000001b181b7207 */ /* 0x050fe40006000000 */
[C---:B------:R-:W-:Y:S02]  /*a510*/  SEL R23, R24.reuse, R23, !P4 ;  /* 0x0000001718177207 */ /* 0x040fe40006000000 */
[----:B------:R-:W-:-:S02]  /*a520*/  SEL R22, R24, R22, !P4 ;  /* 0x0000001618167207 */ /* 0x000fc40006000000 */
[C---:B------:R-:W-:Y:S02]  /*a530*/  SEL R21, R24.reuse, R21, !P4 ;  /* 0x0000001518157207 */ /* 0x040fe40006000000 */
[C---:B------:R-:W-:Y:S02]  /*a540*/  SEL R20, R24.reuse, R20, !P4 ;  /* 0x0000001418147207 */ /* 0x040fe40006000000 */
[C---:B------:R-:W-:Y:S02]  /*a550*/  SEL R19, R24.reuse, R19, !P4 ;  /* 0x0000001318137207 */ /* 0x040fe40006000000 */
[C---:B------:R-:W-:Y:S02]  /*a560*/  SEL R3, R24.reuse, R3, !P4 ;  /* 0x0000000318037207 */ /* 0x040fe40006000000 */
        /* <DEDUP_REMOVED lines=18> */
[----:B--2---:R-:W-:-:S05]  /*a690*/  SEL R25, R24, R25, !P4 ;  /* 0x0000001918197207 */ /* 0x004fca0006000000 */
[----:B------:R0:W-:Y:S04]  /*a6a0*/  STL [R1+0x158], R25 ;  /* 0x0001581901007387 */ /* 0x0001e80000100800 */
[----:B0-----:R-:W2:Y:S04]  /*a6b0*/  LDL.LU R25, [R1+0x1b78] ;  /* 0x001b780001197983 */ /* 0x001ea80000300800 */
[----:B------:R0:W-:Y:S04]  /*a6c0*/  STL [R1+0x150], R26 ;  /* 0x0001501a01007387 */ /* 0x0001e80000100800 */
[----:B0-----:R-:W3:Y:S04]  /*a6d0*/  LDL.LU R26, [R1+0x1b74] ;  /* 0x001b7400011a7983 */ /* 0x001ee80000300800 */
[----:B------:R0:W-:Y:S04]  /*a6e0*/  STL [R1+0x148], R27 ;  /* 0x0001481b01007387 */ /* 0x0001e80000100800 */
[----:B0-----:R-:W4:Y:S04]  /*a6f0*/  LDL.LU R27, [R1+0x1b70] ;  /* 0x001b7000011b7983 */ /* 0x001f280000300800 */
        /* <DEDUP_REMOVED lines=47> */
[----:B0-----:R-:W4:Y:S01]  /*a9f0*/  LDL.LU R28, [R1+0x1b10] ;  /* 0x001b1000011c7983 */ /* 0x001f220000300800 */
[----:B------:R-:W-:-:S05]  /*aa00*/  SEL R0, R24, R0, !P4 ;  /* 0x0000000018007207 */ /* 0x000fca0006000000 */
[----:B------:R4:W-:Y:S01]  /*aa10*/  STL [R1+0x9c], R0 ;  /* 0x00009c0001007387 */ /* 0x0009e20000100800 */
[C---:B--2---:R-:W-:Y:S02]  /*aa20*/  SEL R4, R24.reuse, R4, !P4 ;  /* 0x0000000418047207 */ /* 0x044fe40006000000 */
[C---:B----4-:R-:W-:Y:S02]  /*aa30*/  SEL R0, R24.reuse, R28, !P4 ;  /* 0x0000001c18007207 */ /* 0x050fe40006000000 */
[----:B------:R-:W2:Y:S04]  /*aa40*/  LDL.LU R28, [R1+0x1b0c] ;  /* 0x001b0c00011c7983 */ /* 0x000ea80000300800 */
[----:B------:R3:W-:Y:S02]  /*aa50*/  STL [R1+0x98], R0 ;  /* 0x0000980001007387 */ /* 0x0007e40000100800 */
[----:B---3--:R-:W-:-:S02]  /*aa60*/  SEL R0, R24, R29, !P4 ;  /* 0x0000001d18007207 */ /* 0x008fc40006000000 */
[----:B------:R-:W3:Y:S04]  /*aa70*/  LDL.LU R29, [R1+0x1b08] ;  /* 0x001b0800011d7983 */ /* 0x000ee80000300800 */
[----:B------:R0:W-:Y:S04]  /*aa80*/  STL [R1+0x94], R0 ;  /* 0x0000940001007387 */ /* 0x0001e80000100800 */
[----:B------:R1:W-:Y:S01]  /*aa90*/  STL [R1+0x8c], R4 ;  /* 0x00008c0401007387 */ /* 0x0003e20000100800 */
[C---:B0-----:R-:W-:Y:S02]  /*aaa0*/  SEL R0, R24.reuse, R5, !P4 ;  /* 0x0000000518007207 */ /* 0x041fe40006000000 */
[----:B------:R-:W-:-:S02]  /*aab0*/  SEL R5, R24, R6, !P4 ;  /* 0x0000000618057207 */ /* 0x000fc40006000000 */
[C---:B-1----:R-:W-:Y:S01]  /*aac0*/  SEL R4, R24.reuse, R7, !P4 ;  /* 0x0000000718047207 */ /* 0x042fe20006000000 */
[----:B------:R0:W-:Y:S04]  /*aad0*/  STL [R1+0x84], R0 ;  /* 0x0000840001007387 */ /* 0x0001e80000100800 */
[----:B------:R1:W-:Y:S01]  /*aae0*/  STL [R1+0x80], R5 ;  /* 0x0000800501007387 */ /* 0x0003e20000100800 */
[----:B0-----:R-:W-:-:S03]  /*aaf0*/  SEL R0, R24, R8, !P4 ;  /* 0x0000000818007207 */ /* 0x001fc60006000000 */
[----:B------:R0:W-:Y:S01]  /*ab00*/  STL [R1+0x78], R4 ;  /* 0x0000780401007387 */ /* 0x0001e20000100800 */
[----:B-1----:R-:W-:-:S03]  /*ab10*/  SEL R5, R24, R9, !P4 ;  /* 0x0000000918057207 */ /* 0x002fc60006000000 */
[----:B------:R1:W-:Y:S01]  /*ab20*/  STL [R1+0x70], R0 ;  /* 0x0000700001007387 */ /* 0x0003e20000100800 */
[----:B0-----:R-:W-:-:S03]  /*ab30*/  SEL R4, R24, R10, !P4 ;  /* 0x0000000a18047207 */ /* 0x001fc60006000000 */
[----:B------:R0:W-:Y:S01]  /*ab40*/  STL [R1+0x68], R5 ;  /* 0x0000680501007387 */ /* 0x0001e20000100800 */
[----:B-1----:R-:W-:-:S03]  /*ab50*/  SEL R0, R24, R11, !P4 ;  /* 0x0000000b18007207 */ /* 0x002fc60006000000 */
[----:B------:R-:W4:Y:S04]  /*ab60*/  LDL.LU R10, [R1+0x200] ;  /* 0x00020000010a7983 */ /* 0x000f280000300800 */
[----:B------:R1:W-:Y:S01]  /*ab70*/  STL [R1+0x60], R4 ;  /* 0x0000600401007387 */ /* 0x0003e20000100800 */
[----:B0-----:R-:W-:-:S03]  /*ab80*/  SEL R5, R24, R12, !P4 ;  /* 0x0000000c18057207 */ /* 0x001fc60006000000 */
[----:B------:R-:W4:Y:S04]  /*ab90*/  LDL.LU R9, [R1+0x204] ;  /* 0x0002040001097983 */ /* 0x000f280000300800 */
[----:B------:R0:W-:Y:S01]  /*aba0*/  STL [R1+0x58], R0 ;  /* 0x0000580001007387 */ /* 0x0001e20000100800 */
[----:B-1----:R-:W-:-:S03]  /*abb0*/  SEL R4, R24, R14, !P4 ;  /* 0x0000000e18047207 */ /* 0x002fc60006000000 */
[----:B------:R1:W-:Y:S01]  /*abc0*/  STL [R1+0x54], R5 ;  /* 0x0000540501007387 */ /* 0x0003e20000100800 */
[C---:B0-----:R-:W-:Y:S02]  /*abd0*/  SEL R0, R24.reuse, R13, !P4 ;  /* 0x0000000d18007207 */ /* 0x041fe40006000000 */
[----:B-1----:R-:W-:-:S03]  /*abe0*/  SEL R5, R24, R15, !P4 ;  /* 0x0000000f18057207 */ /* 0x002fc60006000000 */
[----:B------:R0:W-:Y:S04]  /*abf0*/  STL [R1+0x50], R0 ;  /* 0x0000500001007387 */ /* 0x0001e80000100800 */
[----:B------:R1:W-:Y:S01]  /*ac00*/  STL [R1+0x48], R4 ;  /* 0x0000480401007387 */ /* 0x0003e20000100800 */
[----:B0-----:R-:W-:-:S03]  /*ac10*/  SEL R0, R24, R16, !P4 ;  /* 0x0000001018007207 */ /* 0x001fc60006000000 */
[----:B------:R0:W-:Y:S01]  /*ac20*/  STL [R1+0x44], R5 ;  /* 0x0000440501007387 */ /* 0x0001e20000100800 */
[----:B-1----:R-:W-:-:S03]  /*ac30*/  SEL R4, R24, R17, !P4 ;  /* 0x0000001118047207 */ /* 0x002fc60006000000 */
[----:B------:R-:W-:Y:S04]  /*ac40*/  STL [R1+0x40], R0 ;  /* 0x0000400001007387 */ /* 0x000fe80000100800 */
[----:B------:R1:W-:Y:S01]  /*ac50*/  STL [R1+0x38], R4 ;  /* 0x0000380401007387 */ /* 0x0003e20000100800 */
[C---:B0-----:R-:W-:Y:S02]  /*ac60*/  SEL R5, R24.reuse, R18, !P4 ;  /* 0x0000001218057207 */ /* 0x041fe40006000000 */
[C---:B-1----:R-:W-:Y:S02]  /*ac70*/  SEL R4, R24.reuse, R2, !P4 ;  /* 0x0000000218047207 */ /* 0x042fe40006000000 */
[C---:B------:R-:W-:Y:S02]  /*ac80*/  SEL R2, R24.reuse, R3, !P4 ;  /* 0x0000000318027207 */ /* 0x040fe40006000000 */
[C---:B------:R-:W-:Y:S01]  /*ac90*/  SEL R3, R24.reuse, R19, !P4 ;  /* 0x0000001318037207 */ /* 0x040fe20006000000 */
[----:B------:R-:W-:Y:S04]  /*aca0*/  STL [R1+0x34], R5 ;  /* 0x0000340501007387 */ /* 0x000fe80000100800 */
[----:B------:R-:W-:Y:S04]  /*acb0*/  STL [R1+0x30], R4 ;  /* 0x0000300401007387 */ /* 0x000fe80000100800 */
[----:B------:R0:W-:Y:S04]  /*acc0*/  STL [R1+0x2c], R2 ;  /* 0x00002c0201007387 */ /* 0x0001e80000100800 */
[----:B------:R-:W-:Y:S04]  /*acd0*/  STL [R1+0x28], R3 ;  /* 0x0000280301007387 */ /* 0x000fe80000100800 */
[----:B------:R-:W4:Y:S01]  /*ace0*/  LDL.LU R12, [R1+0x4] ;  /* 0x00000400010c7983 */ /* 0x000f220000300800 */
[----:B------:R-:W1:Y:S01]  /*acf0*/  S2R R0, SR_TID.X ;  /* 0x0000000000007919 */ /* 0x000e620000002100 */
[----:B0-----:R-:W-:-:S02]  /*ad00*/  SEL R2, R24, R20, !P4 ;  /* 0x0000001418027207 */ /* 0x001fc40006000000 */
[----:B------:R-:W4:Y:S04]  /*ad10*/  LDL.LU R13, [R1+0x1c] ;  /* 0x00001c00010d7983 */ /* 0x000f280000300800 */
[----:B------:R0:W-:Y:S01]  /*ad20*/  STL [R1+0x20], R2 ;  /* 0x0000200201007387 */ /* 0x0001e20000100800 */
[----:B-1----:R-:W-:-:S05]  /*ad30*/  LOP3.LUT R0, R0, 0x1f, RZ, 0xc0, !PT ;  /* 0x0000001f00007812 */ /* 0x002fca00078ec0ff */
[----:B------:R-:W-:Y:S01]  /*ad40*/  IMAD R4, R0, UR6, RZ ;  /* 0x0000000600047c24 */ /* 0x000fe2000f8e02ff */
[----:B------:R-:W-:-:S05]  /*ad50*/  SEL R0, R24, R21, !P4 ;  /* 0x0000001518007207 */ /* 0x000fca0006000000 */
[----:B------:R1:W-:Y:S01]  /*ad60*/  STL [R1+0x1aa0], R0 ;  /* 0x001aa00001007387 */ /* 0x0003e20000100800 */
[----:B0-----:R-:W-:-:S03]  /*ad70*/  LEA.HI.X.SX32 R2, R4, UR11, 0x1, P6 ;  /* 0x0000000b04027c11 */ /* 0x001fc6000b0f0eff */
[----:B------:R-:W4:Y:S01]  /*ad80*/  LDL.LU R14, [R1+0x18] ;  /* 0x00001800010e7983 */ /* 0x000f220000300800 */
[----:B-1----:R-:W-:-:S05]  /*ad90*/  SEL R0, R24, R22, !P4 ;  /* 0x0000001618007207 */ /* 0x002fca0006000000 */
[----:B------:R0:W-:Y:S04]  /*ada0*/  STL [R1+0xc], R0 ;  /* 0x00000c0001007387 */ /* 0x0001e80000100800 */
[----:B------:R-:W4:Y:S04]  /*adb0*/  LDL.LU R4, [R1+0x24] ;  /* 0x0000240001047983 */ /* 0x000f280000300800 */
[----:B------:R-:W4:Y:S01]  /*adc0*/  LDL.LU R5, [R1+0x3c] ;  /* 0x00003c0001057983 */ /* 0x000f220000300800 */
[----:B0-----:R-:W-:-:S03]  /*add0*/  IMAD R0, R23, UR7, RZ ;  /* 0x0000000717007c24 */ /* 0x001fc6000f8e02ff */
[----:B------:R-:W4:Y:S04]  /*ade0*/  LDL.LU R6, [R1+0x4c] ;  /* 0x00004c0001067983 */ /* 0x000f280000300800 */
[----:B------:R-:W4:Y:S04]  /*adf0*/  LDL.LU R7, [R1+0x5c] ;  /* 0x00005c0001077983 */ /* 0x000f280000300800 */
[----:B------:R4:W-:Y:S04]  /*ae00*/  STL [R1+0x1a98], R2 ;  /* 0x001a980201007387 */ /* 0x0009e80000100800 */
[----:B------:R-:W4:Y:S04]  /*ae10*/  LDL.LU R8, [R1+0x64] ;  /* 0x0000640001087983 */ /* 0x000f280000300800 */
[----:B------:R0:W-:Y:S01]  /*ae20*/  STL [R1+0x10], R0 ;  /* 0x0000100001007387 */ /* 0x0001e20000100800 */
[----:B--2---:R-:W-:-:S02]  /*ae30*/  IMAD R28, R28, UR10, RZ ;  /* 0x0000000a1c1c7c24 */ /* 0x004fc4000f8e02ff */
[----:B---3--:R-:W-:Y:S02]  /*ae40*/  IMAD R29, R29, UR10, RZ ;  /* 0x0000000a1d1d7c24 */ /* 0x008fe4000f8e02ff */
[----:B----4-:R-:W-:Y:S02]  /*ae50*/  IMAD R2, R10, UR10, RZ ;  /* 0x0000000a0a027c24 */ /* 0x010fe4000f8e02ff */
[----:B0-----:R-:W-:Y:S02]  /*ae60*/  IMAD R0, R9, UR10, RZ ;  /* 0x0000000a09007c24 */ /* 0x001fe4000f8e02ff */
[----:B------:R-:W2:Y:S04]  /*ae70*/  LDL.LU R9, [R1+0x6c] ;  /* 0x00006c0001097983 */ /* 0x000ea80000300800 */
[----:B------:R0:W-:Y:S04]  /*ae80*/  STL [R1+0x1fc], R2 ;  /* 0x0001fc0201007387 */ /* 0x0001e80000100800 */
[----:B------:R1:W-:Y:S04]  /*ae90*/  STL [R1+0x200], R0 ;  /* 0x0002000001007387 */ /* 0x0003e80000100800 */
[----:B------:R-:W-:Y:S01]  /*aea0*/  STL [R1+0x1a88], R29 ;  /* 0x001a881d01007387 */ /* 0x000fe20000100800 */
[----:B0-----:R-:W-:-:S03]  /*aeb0*/  IMAD R2, R27, UR7, RZ ;  /* 0x000000071b027c24 */ /* 0x001fc6000f8e02ff */
[----:B------:R-:W3:Y:S01]  /*aec0*/  LDL.LU R10, [R1+0x74] ;  /* 0x00007400010a7983 */ /* 0x000ee20000300800 */
[----:B------:R-:W-:Y:S02]  /*aed0*/  IMAD R27, R25, UR7, RZ ;  /* 0x00000007191b7c24 */ /* 0x000fe4000f8e02ff */
[----:B-1----:R-:W-:Y:S01]  /*aee0*/  IMAD R0, R26, UR7, RZ ;  /* 0x000000071a007c24 */ /* 0x002fe2000f8e02ff */
[----:B------:R-:W-:Y:S04]  /*aef0*/  STL [R1+0x1a84], R28 ;  /* 0x001a841c01007387 */ /* 0x000fe80000100800 */
[----:B------:R-:W4:Y:S04]  /*af00*/  LDL.LU R11, [R1+0x7c] ;  /* 0x00007c00010b7983 */ /* 0x000f280000300800 */
[----:B------:R-:W-:Y:S04]  /*af10*/  STL [R1+0x8], R2 ;  /* 0x0000080201007387 */ /* 0x000fe80000100800 */
[----:B------:R-:W-:Y:S04]  /*af20*/  STL [R1], R0 ;  /* 0x0000000001007387 */ /* 0x000fe80000100800 */
[----:B------:R-:W-:Y:S01]  /*af30*/  STL [R1+0x1aa4], R27 ;  /* 0x001aa41b01007387 */ /* 0x000fe20000100800 */
[----:B------:R-:W-:-:S03]  /*af40*/  IMAD R26, R12, UR7, RZ ;  /* 0x000000070c1a7c24 */ /* 0x000fc6000f8e02ff */
[----:B------:R-:W4:Y:S01]  /*af50*/  LDL.LU R12, [R1+0x88] ;  /* 0x00008800010c7983 */ /* 0x000f220000300800 */
[----:B------:R-:W-:-:S03]  /*af60*/  IMAD R25, R13, UR7, RZ ;  /* 0x000000070d197c24 */ /* 0x000fc6000f8e02ff */
[----:B------:R-:W-:Y:S04]  /*af70*/  STL [R1+0x1aa8], R26 ;  /* 0x001aa81a01007387 */ /* 0x000fe80000100800 */
[----:B------:R-:W4:Y:S04]  /*af80*/  LDL.LU R13, [R1+0x90] ;  /* 0x00009000010d7983 */ /* 0x000f280000300800 */
[----:B------:R-:W-:Y:S01]  /*af90*/  STL [R1+0x1aac], R25 ;  /* 0x001aac1901007387 */ /* 0x000fe20000100800 */
[----:B------:R-:W-:-:S05]  /*afa0*/  IMAD R3, R14, UR7, RZ ;  /* 0x000000070e037c24 */ /* 0x000fca000f8e02ff */
[----:B------:R-:W-:Y:S01]  /*afb0*/  STL [R1+0x1ab0], R3 ;  /* 0x001ab00301007387 */ /* 0x000fe20000100800 */
[----:B------:R-:W-:Y:S02]  /*afc0*/  IMAD R4, R4, UR7, RZ ;  /* 0x0000000704047c24 */ /* 0x000fe4000f8e02ff */
[----:B------:R-:W-:-:S03]  /*afd0*/  IMAD R5, R5, UR7, RZ ;  /* 0x0000000705057c24 */ /* 0x000fc6000f8e02ff */
[----:B------:R0:W-:Y:S01]  /*afe0*/  STL [R1+0x1ab4], R4 ;  /* 0x001ab40401007387 */ /* 0x0001e20000100800 */
[----:B------:R-:W-:-:S03]  /*aff0*/  IMAD R6, R6, UR7, RZ ;  /* 0x0000000706067c24 */ /* 0x000fc6000f8e02ff */
[----:B------:R1:W-:Y:S01]  /*b000*/  STL [R1+0x1a94], R5 ;  /* 0x001a940501007387 */ /* 0x0003e20000100800 */
[----:B------:R-:W-:-:S03]  /*b010*/  IMAD R7, R7, UR7, RZ ;  /* 0x0000000707077c24 */ /* 0x000fc6000f8e02ff */
[----:B------:R-:W-:Y:S04]  /*b020*/  STL [R1+0x1a90], R6 ;  /* 0x001a900601007387 */ /* 0x000fe80000100800 */
[----:B------:R-:W4:Y:S01]  /*b030*/  LDL.LU R14, [R1+0xa4] ;  /* 0x0000a400010e7983 */ /* 0x000f220000300800 */
[----:B------:R-:W-:-:S03]  /*b040*/  IMAD R8, R8, UR7, RZ ;  /* 0x0000000708087c24 */ /* 0x000fc6000f8e02ff */
[----:B------:R-:W-:Y:S04]  /*b050*/  STL [R1+0x1a8c], R7 ;  /* 0x001a8c0701007387 */ /* 0x000fe80000100800 */
[----:B------:R-:W4:Y:S04]  /*b060*/  LDL.LU R15, [R1+0xc0] ;  /* 0x0000c000010f7983 */ /* 0x000f280000300800 */
[----:B------:R-:W-:Y:S04]  /*b070*/  STL [R1+0x1ab8], R8 ;  /* 0x001ab80801007387 */ /* 0x000fe80000100800 */
[----:B------:R-:W4:Y:S04]  /*b080*/  LDL.LU R16, [R1+0xc8] ;  /* 0x0000c80001107983 */ /* 0x000f280000300800 */
[----:B------:R-:W4:Y:S01]  /*b090*/  LDL.LU R17, [R1+0xd0] ;  /* 0x0000d00001117983 */ /* 0x000f220000300800 */
[----:B--2---:R-:W-:-:S05]  /*b0a0*/  IMAD R9, R9, UR7, RZ ;  /* 0x0000000709097c24 */ /* 0x004fca000f8e02ff */
[----:B------:R-:W-:Y:S04]  /*b0b0*/  STL [R1+0x1abc], R9 ;  /* 0x001abc0901007387 */ /* 0x000fe80000100800 */
[----:B------:R-:W2:Y:S04]  /*b0c0*/  LDL.LU R18, [R1+0xd8] ;  /* 0x0000d80001127983 */ /* 0x000ea80000300800 */
[----:B------:R-:W2:Y:S01]  /*b0d0*/  LDL.LU R19, [R1+0xe0] ;  /* 0x0000e00001137983 */ /* 0x000ea20000300800 */
[----:B---3--:R-:W-:-:S05]  /*b0e0*/  IMAD R10, R10, UR7, RZ ;  /* 0x000000070a0a7c24 */ /* 0x008fca000f8e02ff */
[----:B------:R-:W-:Y:S01]  /*b0f0*/  STL [R1+0x1ac0], R10 ;  /* 0x001ac00a01007387 */ /* 0x000fe20000100800 */
[----:B----4-:R-:W-:-:S03]  /*b100*/  IMAD R11, R11, UR7, RZ ;  /* 0x000000070b0b7c24 */ /* 0x010fc6000f8e02ff */
[----:B------:R-:W3:Y:S04]  /*b110*/  LDL.LU R20, [R1+0xec] ;  /* 0x0000ec0001147983 */ /* 0x000ee80000300800 */
[----:B------:R-:W4:Y:S04]  /*b120*/  LDL.LU R21, [R1+0x100] ;  /* 0x0001000001157983 */ /* 0x000f280000300800 */
[----:B------:R-:W-:Y:S04]  /*b130*/  STL [R1+0x1ac4], R11 ;  /* 0x001ac40b01007387 */ /* 0x000fe80000100800 */
[----:B------:R-:W4:Y:S04]  /*b140*/  LDL.LU R22, [R1+0x104] ;  /* 0x0001040001167983 */ /* 0x000f280000300800 */
[----:B------:R-:W4:Y:S01]  /*b150*/  LDL.LU R23, [R1+0x10c] ;  /* 0x00010c0001177983 */ /* 0x000f220000300800 */
[----:B------:R-:W-:-:S05]  /*b160*/  IMAD R12, R12, UR7, RZ ;  /* 0x000000070c0c7c24 */ /* 0x000fca000f8e02ff */
[----:B------:R-:W-:Y:S04]  /*b170*/  STL [R1+0x1ac8], R12 ;  /* 0x001ac80c01007387 */ /* 0x000fe80000100800 */
[----:B------:R-:W4:Y:S04]  /*b180*/  LDL.LU R24, [R1+0x110] ;  /* 0x0001100001187983 */ /* 0x000f280000300800 */
[----:B0-----:R-:W4:Y:S04]  /*b190*/  LDL.LU R4, [R1+0x118] ;  /* 0x0001180001047983 */ /* 0x001f280000300800 */
[----:B------:R-:W4:Y:S04]  /*b1a0*/  LDL.LU R3, [R1+0x120] ;  /* 0x0001200001037983 */ /* 0x000f280000300800 */
[----:B------:R-:W1:Y:S04]  /*b1b0*/  LDL.LU R25, [R1+0x124] ;  /* 0x0001240001197983 */ /* 0x000e680000300800 */
[----:B------:R-:W4:Y:S04]  /*b1c0*/  LDL.LU R26, [R1+0x130] ;  /* 0x00013000011a7983 */ /* 0x000f280000300800 */
[----:B------:R-:W4:Y:S04]  /*b1d0*/  LDL.LU R27, [R1+0x138] ;  /* 0x00013800011b7983 */ /* 0x000f280000300800 */
[----:B------:R-:W4:Y:S04]  /*b1e0*/  LDL.LU R28, [R1+0x140] ;  /* 0x00014000011c7983 */ /* 0x000f280000300800 */
[----:B------:R-:W4:Y:S04]  /*b1f0*/  LDL.LU R29, [R1+0x144] ;  /* 0x00014400011d7983 */ /* 0x000f280000300800 */
[----:B------:R-:W4:Y:S01]  /*b200*/  LDL.LU R2, [R1+0x14c] ;  /* 0x00014c0001027983 */ /* 0x000f220000300800 */
[----:B------:R-:W-:-:S05]  /*b210*/  IMAD R13, R13, UR7, RZ ;  /* 0x000000070d0d7c24 */ /* 0x000fca000f8e02ff */
[----:B------:R-:W-:Y:S04]  /*b220*/  STL [R1+0x1acc], R13 ;  /* 0x001acc0d01007387 */ /* 0x000fe80000100800 */
[----:B------:R-:W4:Y:S01]  /*b230*/  LDL.LU R0, [R1+0x154] ;  /* 0x0001540001007983 */ /* 0x000f220000300800 */
[----:B------:R-:W-:Y:S02]  /*b240*/  IMAD R14, R14, UR7, RZ ;  /* 0x000000070e0e7c24 */ /* 0x000fe4000f8e02ff */
[----:B------:R-:W-:-:S03]  /*b250*/  IMAD R15, R15, UR7, RZ ;  /* 0x000000070f0f7c24 */ /* 0x000fc6000f8e02ff */
[----:B------:R-:W-:Y:S01]  /*b260*/  STL [R1+0x1ad0], R14 ;  /* 0x001ad00e01007387 */ /* 0x000fe20000100800 */
[----:B------:R-:W-:-:S03]  /*b270*/  IMAD R16, R16, UR7, RZ ;  /* 0x0000000710107c24 */ /* 0x000fc6000f8e02ff */
[----:B------:R-:W-:Y:S01]  /*b280*/  STL [R1+0x1ad4], R15 ;  /* 0x001ad40f01007387 */ /* 0x000fe20000100800 */
[----:B------:R-:W-:-:S03]  /*b290*/  IMAD R17, R17, UR7, RZ ;  /* 0x0000000711117c24 */ /* 0x000fc6000f8e02ff */
[----:B------:R-:W-:Y:S04]  /*b2a0*/  STL [R1+0x1ad8], R16 ;  /* 0x001ad81001007387 */ /* 0x000fe80000100800 */
[----:B------:R-:W-:Y:S01]  /*b2b0*/  STL [R1+0x1adc], R17 ;  /* 0x001adc1101007387 */ /* 0x000fe20000100800 */
[----:B--2---:R-:W-:Y:S02]  /*b2c0*/  IMAD R18, R18, UR7, RZ ;  /* 0x0000000712127c24 */ /* 0x004fe4000f8e02ff */
[----:B------:R-:W-:-:S03]  /*b2d0*/  IMAD R19, R19, UR7, RZ ;  /* 0x0000000713137c24 */ /* 0x000fc6000f8e02ff */
[----:B------:R-:W-:Y:S04]  /*b2e0*/  STL [R1+0x1ae0], R18 ;  /* 0x001ae01201007387 */ /* 0x000fe80000100800 */
[----:B------:R-:W-:Y:S01]  /*b2f0*/  STL [R1+0x1ae4], R19 ;  /* 0x001ae41301007387 */ /* 0x000fe20000100800 */
[----:B---3--:R-:W-:Y:S02]  /*b300*/  IMAD R20, R20, UR7, RZ ;  /* 0x0000000714147c24 */ /* 0x008fe4000f8e02ff */
[----:B----4-:R-:W-:-:S03]  /*b310*/  IMAD R21, R21, UR7, RZ ;  /* 0x0000000715157c24 */ /* 0x010fc6000f8e02ff */
[----:B------:R-:W-:Y:S01]  /*b320*/  STL [R1+0x1ae8], R20 ;  /* 0x001ae81401007387 */ /* 0x000fe20000100800 */
[----:B------:R-:W-:-:S03]  /*b330*/  IMAD R22, R22, UR7, RZ ;  /* 0x0000000716167c24 */ /* 0x000fc6000f8e02ff */
[----:B------:R-:W-:Y:S01]  /*b340*/  STL [R1+0x1aec], R21 ;  /* 0x001aec1501007387 */ /* 0x000fe20000100800 */
[----:B------:R-:W-:-:S03]  /*b350*/  IMAD R23, R23, UR7, RZ ;  /* 0x0000000717177c24 */ /* 0x000fc6000f8e02ff */
[----:B------:R-:W-:Y:S04]  /*b360*/  STL [R1+0x1af0], R22 ;  /* 0x001af01601007387 */ /* 0x000fe80000100800 */
[----:B------:R-:W-:Y:S01]  /*b370*/  STL [R1+0x1af4], R23 ;  /* 0x001af41701007387 */ /* 0x000fe20000100800 */
[----:B------:R-:W-:Y:S02]  /*b380*/  IMAD R24, R24, UR7, RZ ;  /* 0x0000000718187c24 */ /* 0x000fe4000f8e02ff */
[----:B------:R-:W-:-:S03]  /*b390*/  IMAD R4, R4, UR7, RZ ;  /* 0x0000000704047c24 */ /* 0x000fc6000f8e02ff */
[----:B------:R-:W-:Y:S01]  /*b3a0*/  STL [R1+0x1af8], R24 ;  /* 0x001af81801007387 */ /* 0x000fe20000100800 */
[----:B------:R-:W-:-:S03]  /*b3b0*/  IMAD R3, R3, UR7, RZ ;  /* 0x0000000703037c24 */ /* 0x000fc6000f8e02ff */
[----:B------:R0:W-:Y:S01]  /*b3c0*/  STL [R1+0x4], R4 ;  /* 0x0000040401007387 */ /* 0x0001e20000100800 */
[----:B-1----:R-:W-:-:S03]  /*b3d0*/  IMAD R5, R25, UR7, RZ ;  /* 0x0000000719057c24 */ /* 0x002fc6000f8e02ff */
[----:B------:R1:W-:Y:S01]  /*b3e0*/  STL [R1+0x18], R3 ;  /* 0x0000180301007387 */ /* 0x0003e20000100800 */
[----:B0-----:R-:W-:-:S03]  /*b3f0*/  IMAD R4, R26, UR7, RZ ;  /* 0x000000071a047c24 */ /* 0x001fc6000f8e02ff */
[----:B------:R0:W-:Y:S01]  /*b400*/  STL [R1+0x1c], R5 ;  /* 0x00001c0501007387 */ /* 0x0001e20000100800 */
[----:B-1----:R-:W-:-:S03]  /*b410*/  IMAD R3, R27, UR7, RZ ;  /* 0x000000071b037c24 */ /* 0x002fc6000f8e02ff */
[----:B------:R1:W-:Y:S04]  /*b420*/  STL [R1+0x24], R4 ;  /* 0x0000240401007387 */ /* 0x0003e80000100800 */
[----:B------:R2:W-:Y:S01]  /*b430*/  STL [R1+0x3c], R3 ;  /* 0x00003c0301007387 */ /* 0x0005e20000100800 */
[----:B0-----:R-:W-:Y:S02]  /*b440*/  IMAD R5, R28, UR7, RZ ;  /* 0x000000071c057c24 */ /* 0x001fe4000f8e02ff */
[----:B-1----:R-:W-:-:S03]  /*b450*/  IMAD R4, R29, UR7, RZ ;  /* 0x000000071d047c24 */ /* 0x002fc6000f8e02ff */
[----:B------:R-:W-:Y:S01]  /*b460*/  STL [R1+0x4c], R5 ;  /* 0x00004c0501007387 */ /* 0x000fe20000100800 */
[----:B--2---:R-:W-:-:S03]  /*b470*/  IMAD R3, R2, UR7, RZ ;  /* 0x0000000702037c24 */ /* 0x004fc6000f8e02ff */
[----:B------:R-:W2:Y:S04]  /*b480*/  LDL.LU R2, [R1+0x174] ;  /* 0x0001740001027983 */ /* 0x000ea80000300800 */
[----:B------:R-:W-:Y:S04]  /*b490*/  STL [R1+0x5c], R4 ;  /* 0x00005c0401007387 */ /* 0x000fe80000100800 */
[----:B------:R-:W-:Y:S04]  /*b4a0*/  STL [R1+0x64], R3 ;  /* 0x0000640301007387 */ /* 0x000fe80000100800 */
[----:B------:R-:W3:Y:S01]  /*b4b0*/  LDL.LU R24, [R1+0x17c] ;  /* 0x00017c0001187983 */ /* 0x000ee20000300800 */
[----:B------:R-:W-:-:S03]  /*b4c0*/  IMAD R0, R0, UR7, RZ ;  /* 0x0000000700007c24 */ /* 0x000fc6000f8e02ff */
[----:B---3--:R0:W-:Y:S04]  /*b4d0*/  STL [R1+0x1b04], R24 ;  /* 0x001b041801007387 */ /* 0x0081e80000100800 */
[----:B------:R1:W-:Y:S04]  /*b4e0*/  STL [R1+0x6c], R0 ;  /* 0x00006c0001007387 */ /* 0x0003e80000100800 */
[----:B0-----:R-:W3:Y:S04]  /*b4f0*/  LDL.LU R24, [R1+0x178] ;  /* 0x0001780001187983 */ /* 0x001ee80000300800 */
        /* <DEDUP_REMOVED lines=19> */
[----:B--2---:R-:W-:-:S03]  /*b630*/  IMAD R2, R2, UR7, RZ ;  /* 0x0000000702027c24 */ /* 0x004fc6000f8e02ff */
[----:B------:R-:W2:Y:S04]  /*b640*/  LDL.LU R4, [R1+0x1e4] ;  /* 0x0001e40001047983 */ /* 0x000ea80000300800 */
[----:B------:R-:W4:Y:S04]  /*b650*/  LDL.LU R3, [R1+0x1e0] ;  /* 0x0001e00001037983 */ /* 0x000f280000300800 */
[----:B------:R-:W4:Y:S04]  /*b660*/  LDL.LU R25, [R1+0x1d0] ;  /* 0x0001d00001197983 */ /* 0x000f280000300800 */
[----:B------:R-:W4:Y:S04]  /*b670*/  LDL.LU R26, [R1+0x1cc] ;  /* 0x0001cc00011a7983 */ /* 0x000f280000300800 */
[----:B------:R-:W4:Y:S04]  /*b680*/  LDL.LU R27, [R1+0x1c8] ;  /* 0x0001c800011b7983 */ /* 0x000f280000300800 */
[----:B------:R-:W4:Y:S04]  /*b690*/  LDL.LU R28, [R1+0x1bc] ;  /* 0x0001bc00011c7983 */ /* 0x000f280000300800 */
[----:B-1----:R-:W4:Y:S04]  /*b6a0*/  LDL.LU R0, [R1+0x1b8] ;  /* 0x0001b80001007983 */ /* 0x002f280000300800 */
[----:B------:R-:W4:Y:S04]  /*b6b0*/  LDL.LU R29, [R1+0x1b0] ;  /* 0x0001b000011d7983 */ /* 0x000f280000300800 */
[----:B------:R0:W-:Y:S04]  /*b6c0*/  STL [R1+0x74], R2 ;  /* 0x0000740201007387 */ /* 0x0001e80000100800 */
[----:B0-----:R-:W4:Y:S01]  /*b6d0*/  LDL.LU R2, [R1+0x1a8] ;  /* 0x0001a80001027983 */ /* 0x001f220000300800 */
[----:B---3--:R-:W-:-:S05]  /*b6e0*/  IMAD R24, R24, UR7, RZ ;  /* 0x0000000718187c24 */ /* 0x008fca000f8e02ff */
[----:B------:R0:W-:Y:S04]  /*b6f0*/  STL [R1+0x7c], R24 ;  /* 0x00007c1801007387 */ /* 0x0001e80000100800 */
[----:B0-----:R-:W3:Y:S01]  /*b700*/  LDL.LU R24, [R1+0x1b04] ;  /* 0x001b040001187983 */ /* 0x001ee20000300800 */
[----:B--2---:R-:W-:Y:S02]  /*b710*/  IMAD R4, R4, UR7, RZ ;  /* 0x0000000704047c24 */ /* 0x004fe4000f8e02ff */
[----:B---3--:R-:W-:-:S05]  /*b720*/  IMAD R24, R24, UR7, RZ ;  /* 0x0000000718187c24 */ /* 0x008fca000f8e02ff */
[----:B------:R4:W-:Y:S02]  /*b730*/  STL [R1+0x88], R24 ;  /* 0x0000881801007387 */ /* 0x0009e40000100800 */
[----:B----4-:R-:W-:Y:S02]  /*b740*/  IMAD R24, R23, UR7, RZ ;  /* 0x0000000717187c24 */ /* 0x010fe4000f8e02ff */
[----:B------:R-:W-:Y:S02]  /*b750*/  IMAD R23, R22, UR7, RZ ;  /* 0x0000000716177c24 */ /* 0x000fe4000f8e02ff */
[----:B------:R-:W-:Y:S02]  /*b760*/  IMAD R22, R21, UR7, RZ ;  /* 0x0000000715167c24 */ /* 0x000fe4000f8e02ff */
[----:B------:R-:W-:Y:S01]  /*b770*/  IMAD R21, R20, UR7, RZ ;  /* 0x0000000714157c24 */ /* 0x000fe2000f8e02ff */
[----:B------:R-:W-:Y:S01]  /*b780*/  STL [R1+0x90], R24 ;  /* 0x0000901801007387 */ /* 0x000fe20000100800 */
[----:B------:R-:W-:-:S02]  /*b790*/  IMAD R20, R19, UR7, RZ ;  /* 0x0000000713147c24 */ /* 0x000fc4000f8e02ff */
[----:B------:R-:W-:Y:S01]  /*b7a0*/  IMAD R19, R18, UR7, RZ ;  /* 0x0000000712137c24 */ /* 0x000fe2000f8e02ff */
[----:B------:R-:W-:Y:S01]  /*b7b0*/  STL [R1+0xa4], R23 ;  /* 0x0000a41701007387 */ /* 0x000fe20000100800 */
[----:B------:R-:W-:Y:S02]  /*b7c0*/  IMAD R18, R17, UR7, RZ ;  /* 0x0000000711127c24 */ /* 0x000fe4000f8e02ff */
[----:B------:R-:W-:Y:S01]  /*b7d0*/  IMAD R17, R16, UR7, RZ ;  /* 0x0000000710117c24 */ /* 0x000fe2000f8e02ff */
[----:B------:R-:W-:Y:S01]  /*b7e0*/  STL [R1+0xc0], R22 ;  /* 0x0000c01601007387 */ /* 0x000fe20000100800 */
[----:B------:R-:W-:Y:S02]  /*b7f0*/  IMAD R16, R15, UR7, RZ ;  /* 0x000000070f107c24 */ /* 0x000fe4000f8e02ff */
[----:B------:R-:W-:Y:S01]  /*b800*/  IMAD R15, R14, UR7, RZ ;  /* 0x000000070e0f7c24 */ /* 0x000fe2000f8e02ff */
[----:B------:R-:W-:Y:S01]  /*b810*/  STL [R1+0xc8], R21 ;  /* 0x0000c81501007387 */ /* 0x000fe20000100800 */
[----:B------:R-:W-:-:S03]  /*b820*/  IMAD R14, R13, UR7, RZ ;  /* 0x000000070d0e7c24 */ /* 0x000fc6000f8e02ff */
        /* <DEDUP_REMOVED lines=16> */
[----:B------:R-:W-:Y:S04]  /*b930*/  STL [R1+0x118], R12 ;  /* 0x0001180c01007387 */ /* 0x000fe80000100800 */
[----:B------:R-:W-:Y:S01]  /*b940*/  STL [R1+0x120], R11 ;  /* 0x0001200b01007387 */ /* 0x000fe20000100800 */
[----:B------:R-:W-:-:S03]  /*b950*/  IMAD R5, R3, UR7, RZ ;  /* 0x0000000703057c24 */ /* 0x000fc6000f8e02ff */
[----:B------:R-:W-:Y:S04]  /*b960*/  STL [R1+0x124], R10 ;  /* 0x0001240a01007387 */ /* 0x000fe80000100800 */
[----:B------:R-:W-:Y:S01]  /*b970*/  STL [R1+0x130], R9 ;  /* 0x0001300901007387 */ /* 0x000fe20000100800 */
[----:B------:R-:W-:-:S03]  /*b980*/  IMAD R3, R25, UR7, RZ ;  /* 0x0000000719037c24 */ /* 0x000fc6000f8e02ff */
[----:B------:R-:W-:Y:S04]  /*b990*/  STL [R1+0x138], R8 ;  /* 0x0001380801007387 */ /* 0x000fe80000100800 */
[----:B------:R-:W-:Y:S04]  /*b9a0*/  STL [R1+0x140], R7 ;  /* 0x0001400701007387 */ /* 0x000fe80000100800 */
[----:B------:R-:W-:Y:S04]  /*b9b0*/  STL [R1+0x144], R6 ;  /* 0x0001440601007387 */ /* 0x000fe80000100800 */
[----:B------:R0:W-:Y:S04]  /*b9c0*/  STL [R1+0x14c], R4 ;  /* 0x00014c0401007387 */ /* 0x0001e80000100800 */
[----:B------:R1:W-:Y:S01]  /*b9d0*/  STL [R1+0x154], R5 ;  /* 0x0001540501007387 */ /* 0x0003e20000100800 */
[----:B0-----:R-:W-:-:S03]  /*b9e0*/  IMAD R4, R26, UR7, RZ ;  /* 0x000000071a047c24 */ /* 0x001fc6000f8e02ff */
[----:B------:R0:W-:Y:S01]  /*b9f0*/  STL [R1+0x174], R3 ;  /* 0x0001740301007387 */ /* 0x0001e20000100800 */
[----:B-1----:R-:W-:-:S03]  /*ba00*/  IMAD R5, R27, UR7, RZ ;  /* 0x000000071b057c24 */ /* 0x002fc6000f8e02ff */
[----:B------:R1:W-:Y:S01]  /*ba10*/  STL [R1+0x178], R4 ;  /* 0x0001780401007387 */ /* 0x0003e20000100800 */
[----:B0-----:R-:W-:-:S03]  /*ba20*/  IMAD R3, R28, UR7, RZ ;  /* 0x000000071c037c24 */ /* 0x001fc6000f8e02ff */
[----:B------:R-:W-:Y:S01]  /*ba30*/  STL [R1+0x17c], R5 ;  /* 0x00017c0501007387 */ /* 0x000fe20000100800 */
[----:B-1----:R-:W-:-:S03]  /*ba40*/  IMAD R4, R0, UR7, RZ ;  /* 0x0000000700047c24 */ /* 0x002fc6000f8e02ff */
[----:B------:R-:W2:Y:S04]  /*ba50*/  LDL.LU R0, [R1+0x1a0] ;  /* 0x0001a00001007983 */ /* 0x000ea80000300800 */
[----:B------:R0:W-:Y:S04]  /*ba60*/  STL [R1+0x180], R3 ;  /* 0x0001800301007387 */ /* 0x0001e80000100800 */
[----:B------:R-:W-:Y:S04]  /*ba70*/  STL [R1+0x188], R4 ;  /* 0x0001880401007387 */ /* 0x000fe80000100800 */
[----:B------:R-:W3:Y:S01]  /*ba80*/  LDL.LU R24, [R1+0x184] ;  /* 0x0001840001187983 */ /* 0x000ee20000300800 */
[----:B0-----:R-:W-:-:S02]  /*ba90*/  IMAD R3, R29, UR7, RZ ;  /* 0x000000071d037c24 */ /* 0x001fc4000f8e02ff */
[----:B------:R-:W-:-:S03]  /*baa0*/  IMAD R2, R2, UR7, RZ ;  /* 0x0000000702027c24 */ /* 0x000fc6000f8e02ff */
[----:B------:R-:W-:Y:S04]  /*bab0*/  STL [R1+0x18c], R3 ;  /* 0x00018c0301007387 */ /* 0x000fe80000100800 */
        /* <DEDUP_REMOVED lines=24> */
[----:B------:R-:W2:Y:S04]  /*bc40*/  LDL.LU R3, [R1+0xe8] ;  /* 0x0000e80001037983 */ /* 0x000ea80000300800 */
[----:B------:R-:W2:Y:S04]  /*bc50*/  LDL.LU R25, [R1+0xe4] ;  /* 0x0000e40001197983 */ /* 0x000ea80000300800 */
[----:B------:R-:W2:Y:S04]  /*bc60*/  LDL.LU R26, [R1+0xdc] ;  /* 0x0000dc00011a7983 */ /* 0x000ea80000300800 */
[----:B------:R-:W2:Y:S04]  /*bc70*/  LDL.LU R27, [R1+0xd4] ;  /* 0x0000d400011b7983 */ /* 0x000ea80000300800 */
[----:B-1----:R-:W2:Y:S04]  /*bc80*/  LDL.LU R2, [R1+0xcc] ;  /* 0x0000cc0001027983 */ /* 0x002ea80000300800 */
[----:B------:R-:W2:Y:S04]  /*bc90*/  LDL.LU R28, [R1+0xc4] ;  /* 0x0000c400011c7983 */ /* 0x000ea80000300800 */
[----:B------:R-:W2:Y:S04]  /*bca0*/  LDL.LU R29, [R1+0xbc] ;  /* 0x0000bc00011d7983 */ /* 0x000ea80000300800 */
[----:B------:R0:W-:Y:S04]  /*bcb0*/  STL [R1+0x194], R0 ;  /* 0x0001940001007387 */ /* 0x0001e80000100800 */
[----:B0-----:R-:W2:Y:S01]  /*bcc0*/  LDL.LU R0, [R1+0xb8] ;  /* 0x0000b80001007983 */ /* 0x001ea20000300800 */
[----:B---3--:R-:W-:-:S05]  /*bcd0*/  IMAD R24, R24, UR7, RZ ;  /* 0x0000000718187c24 */ /* 0x008fca000f8e02ff */
[----:B------:R0:W-:Y:S04]  /*bce0*/  STL [R1+0x198], R24 ;  /* 0x0001981801007387 */ /* 0x0001e80000100800 */
[----:B0-----:R-:W3:Y:S02]  /*bcf0*/  LDL.LU R24, [R1+0x1b00] ;  /* 0x001b000001187983 */ /* 0x001ee40000300800 */
        /* <DEDUP_REMOVED lines=34> */
[----:B--2---:R-:W-:-:S03]  /*bf20*/  IMAD R5, R4, UR7, RZ ;  /* 0x0000000704057c24 */ /* 0x004fc6000f8e02ff */
        /* <DEDUP_REMOVED lines=13> */
[----:B------:R-:W-:Y:S01]  /*c000*/  STL [R1+0xdc], R5 ;  /* 0x0000dc0501007387 */ /* 0x000fe20000100800 */
[----:B0-----:R-:W-:-:S03]  /*c010*/  IMAD R3, R2, UR7, RZ ;  /* 0x0000000702037c24 */ /* 0x001fc6000f8e02ff */
[----:B------:R-:W2:Y:S04]  /*c020*/  LDL.LU R2, [R1+0xb4] ;  /* 0x0000b40001027983 */ /* 0x000ea80000300800 */
[----:B------:R0:W-:Y:S04]  /*c030*/  STL [R1+0xd4], R4 ;  /* 0x0000d40401007387 */ /* 0x0001e80000100800 */
[----:B------:R1:W-:Y:S01]  /*c040*/  STL [R1+0xcc], R3 ;  /* 0x0000cc0301007387 */ /* 0x0003e20000100800 */
[----:B0-----:R-:W-:-:S05]  /*c050*/  IMAD R4, R28, UR7, RZ ;  /* 0x000000071c047c24 */ /* 0x001fca000f8e02ff */
[----:B------:R-:W-:Y:S04]  /*c060*/  STL [R1+0xc4], R4 ;  /* 0x0000c40401007387 */ /* 0x000fe80000100800 */
[----:B------:R-:W3:Y:S01]  /*c070*/  LDL.LU R24, [R1+0xac] ;  /* 0x0000ac0001187983 */ /* 0x000ee20000300800 */
[----:B-1----:R-:W-:Y:S02]  /*c080*/  IMAD R3, R29, UR7, RZ ;  /* 0x000000071d037c24 */ /* 0x002fe4000f8e02ff */
        /* <DEDUP_REMOVED lines=33> */
[----:B0-----:R-:W2:Y:S04]  /*c2a0*/  LDL.LU R6, [R1+0x8] ;  /* 0x0000080001067983 */ /* 0x001ea80000300800 */
[----:B------:R-:W2:Y:S01]  /*c2b0*/  LDL.LU R7, [R1] ;  /* 0x0000000001077983 */ /* 0x000ea20000300800 */
[----:B---3--:R-:W-:-:S05]  /*c2c0*/  IMAD R24, R24, UR7, RZ ;  /* 0x0000000718187c24 */ /* 0x008fca000f8e02ff */
[----:B------:R0:W-:Y:S04]  /*c2d0*/  STL [R1+0xb0], R24 ;  /* 0x0000b01801007387 */ /* 0x0001e80000100800 */
[----:B0-----:R-:W3:Y:S01]  /*c2e0*/  LDL.LU R24, [R1+0x1afc] ;  /* 0x001afc0001187983 */ /* 0x001ee20000300800 */
[----:B----4-:R-:W-:Y:S02]  /*c2f0*/  IMAD R23, R23, UR7, RZ ;  /* 0x0000000717177c24 */ /* 0x010fe4000f8e02ff */
[----:B------:R-:W-:Y:S02]  /*c300*/  IMAD R22, R22, UR7, RZ ;  /* 0x0000000716167c24 */ /* 0x000fe4000f8e02ff */
[----:B------:R-:W-:Y:S02]  /*c310*/  IMAD R21, R21, UR7, RZ ;  /* 0x0000000715157c24 */ /* 0x000fe4000f8e02ff */
[----:B------:R-:W-:-:S02]  /*c320*/  IMAD R20, R20, UR7, RZ ;  /* 0x0000000714147c24 */ /* 0x000fc4000f8e02ff */
[----:B------:R-:W-:Y:S02]  /*c330*/  IMAD R19, R19, UR7, RZ ;  /* 0x0000000713137c24 */ /* 0x000fe4000f8e02ff */
[----:B------:R-:W-:Y:S02]  /*c340*/  IMAD R18, R18, UR7, RZ ;  /* 0x0000000712127c24 */ /* 0x000fe4000f8e02ff */
[----:B------:R-:W-:Y:S02]  /*c350*/  IMAD R17, R17, UR7, RZ ;  /* 0x0000000711117c24 */ /* 0x000fe4000f8e02ff */
        /* <DEDUP_REMOVED lines=11> */
[----:B--2---:R-:W-:Y:S02]  /*c410*/  IMAD R25, R25, UR7, RZ ;  /* 0x0000000719197c24 */ /* 0x004fe4000f8e02ff */
[----:B------:R-:W-:Y:S02]  /*c420*/  IMAD R26, R26, UR7, RZ ;  /* 0x000000071a1a7c24 */ /* 0x000fe4000f8e02ff */
[----:B------:R-:W-:Y:S02]  /*c430*/  IMAD R27, R27, UR7, RZ ;  /* 0x000000071b1b7c24 */ /* 0x000fe4000f8e02ff */
[----:B------:R-:W-:-:S02]  /*c440*/  IMAD R0, R0, UR7, RZ ;  /* 0x0000000700007c24 */ /* 0x000fc4000f8e02ff */
[----:B---3--:R-:W-:-:S05]  /*c450*/  IMAD R24, R24, UR7, RZ ;  /* 0x0000000718187c24 */ /* 0x008fca000f8e02ff */
        /* <DEDUP_REMOVED lines=45> */
[----:B0-----:R-:W3:Y:S02]  /*c730*/  LDL.LU R0, [R1+0x1aa0] ;  /* 0x001aa00001007983 */ /* 0x001ee40000300800 */
[----:B---3--:R-:W-:-:S05]  /*c740*/  IMAD R0, R0, UR7, RZ ;  /* 0x0000000700007c24 */ /* 0x008fca000f8e02ff */
[----:B------:R0:W-:Y:S04]  /*c750*/  STL [R1+0x14], R0 ;  /* 0x0000140001007387 */ /* 0x0001e80000100800 */
[----:B0-----:R-:W3:Y:S01]  /*c760*/  LDL.LU R0, [R1+0x1a9c] ;  /* 0x001a9c0001007983 */ /* 0x001ee20000300800 */
[----:B------:R-:W-:-:S05]  /*c770*/  IMAD R2, R2, UR7, RZ ;  /* 0x0000000702027c24 */ /* 0x000fca000f8e02ff */
[----:B------:R3:W-:Y:S02]  /*c780*/  STL [R1+0xc], R2 ;  /* 0x00000c0201007387 */ /* 0x0007e40000100800 */
[----:B---3--:R-:W-:-:S05]  /*c790*/  LEA R2, P1, R5, R0, 0x1 ;  /* 0x0000000005027211 */ /* 0x008fca00078208ff */
[----:B------:R0:W-:Y:S02]  /*c7a0*/  STL [R1+0x1a4c], R2 ;  /* 0x001a4c0201007387 */ /* 0x0001e40000100800 */
[----:B0-----:R-:W-:-:S05]  /*c7b0*/  LEA R2, P2, R6, R0, 0x1 ;  /* 0x0000000006027211 */ /* 0x001fca00078408ff */
[----:B------:R0:W-:Y:S02]  /*c7c0*/  STL [R1+0x1a34], R2 ;  /* 0x001a340201007387 */ /* 0x0001e40000100800 */
[----:B0-----:R-:W-:-:S05]  /*c7d0*/  LEA R2, P3, R7, R0, 0x1 ;  /* 0x0000000007027211 */ /* 0x001fca00078608ff */
[----:B------:R2:W-:Y:S02]  /*c7e0*/  STL [R1+0x1a38], R2 ;  /* 0x001a380201007387 */ /* 0x0005e40000100800 */
[----:B--2---:R-:W-:-:S05]  /*c7f0*/  LEA R2, P4, R27, R0, 0x1 ;  /* 0x000000001b027211 */ /* 0x004fca00078808ff */
[----:B------:R4:W-:Y:S02]  /*c800*/  STL [R1+0x1a3c], R2 ;  /* 0x001a3c0201007387 */ /* 0x0009e40000100800 */
[----:B----4-:R-:W-:-:S05]  /*c810*/  LEA R2, P5, R26, R0, 0x1 ;  /* 0x000000001a027211 */ /* 0x010fca00078a08ff */
[----:B------:R0:W-:Y:S02]  /*c820*/  STL [R1+0x1a40], R2 ;  /* 0x001a400201007387 */ /* 0x0001e40000100800 */
[----:B0-----:R-:W-:-:S05]  /*c830*/  LEA R2, P6, R25, R0, 0x1 ;  /* 0x0000000019027211 */ /* 0x001fca00078c08ff */
[----:B------:R0:W-:Y:S02]  /*c840*/  STL [R1+0x1a44], R2 ;  /* 0x001a440201007387 */ /* 0x0001e40000100800 */
[----:B0-----:R-:W-:-:S05]  /*c850*/  LEA R2, P0, R3, R0, 0x1 ;  /* 0x0000000003027211 */ /* 0x001fca00078008ff */
[----:B------:R0:W-:Y:S04]  /*c860*/  STL [R1+0x1a48], R2 ;  /* 0x001a480201007387 */ /* 0x0001e80000100800 */
[----:B0-----:R-:W2:Y:S02]  /*c870*/  LDL.LU R2, [R1+0x1a98] ;  /* 0x001a980001027983 */ /* 0x001ea40000300800 */
[----:B--2---:R-:W-:-:S05]  /*c880*/  LEA.HI.X.SX32 R5, R5, R2, 0x1, P1 ;  /* 0x0000000205057211 */ /* 0x004fca00008f0eff */
[----:B------:R0:W-:Y:S02]  /*c890*/  STL [R1+0x1a30], R5 ;  /* 0x001a300501007387 */ /* 0x0001e40000100800 */
[----:B0-----:R-:W-:-:S05]  /*c8a0*/  LEA R5, P1, R4, R0, 0x1 ;  /* 0x0000000004057211 */ /* 0x001fca00078208ff */
[----:B------:R0:W-:Y:S04]  /*c8b0*/  STL [R1+0x1a2c], R5 ;  /* 0x001a2c0501007387 */ /* 0x0001e80000100800 */
[----:B0-----:R-:W2:Y:S01]  /*c8c0*/  LDL.LU R5, [R1+0x1a94] ;  /* 0x001a940001057983 */ /* 0x001ea20000300800 */
[----:B------:R-:W-:-:S05]  /*c8d0*/  LEA.HI.X.SX32 R6, R6, R2, 0x1, P2 ;  /* 0x0000000206067211 */ /* 0x000fca00010f0eff */
[----:B------:R2:W-:Y:S02]  /*c8e0*/  STL [R1+0x1a24], R6 ;  /* 0x001a240601007387 */ /* 0x0005e40000100800 */
[----:B--2---:R-:W-:-:S05]  /*c8f0*/  LEA R6, P2, R5, R0, 0x1 ;  /* 0x0000000005067211 */ /* 0x004fca00078408ff */
[----:B------:R0:W-:Y:S04]  /*c900*/  STL [R1+0x1a28], R6 ;  /* 0x001a280601007387 */ /* 0x0001e80000100800 */
[----:B0-----:R-:W2:Y:S01]  /*c910*/  LDL.LU R6, [R1+0x1a90] ;  /* 0x001a900001067983 */ /* 0x001ea20000300800 */
[----:B------:R-:W-:-:S05]  /*c920*/  LEA.HI.X.SX32 R7, R7, R2, 0x1, P3 ;  /* 0x0000000207077211 */ /* 0x000fca00018f0eff */
[----:B------:R2:W-:Y:S02]  /*c930*/  STL [R1+0x1a1c], R7 ;  /* 0x001a1c0701007387 */ /* 0x0005e40000100800 */
[----:B--2---:R-:W-:-:S05]  /*c940*/  LEA R7, P3, R6, R0, 0x1 ;  /* 0x0000000006077211 */ /* 0x004fca00078608ff */
[----:B------:R0:W-:Y:S04]  /*c950*/  STL [R1+0x1a20], R7 ;  /* 0x001a200701007387 */ /* 0x0001e80000100800 */
[----:B0-----:R-:W2:Y:S01]  /*c960*/  LDL.LU R7, [R1+0x1a8c] ;  /* 0x001a8c0001077983 */ /* 0x001ea20000300800 */
[-C--:B------:R-:W-:Y:S02]  /*c970*/  LEA.HI.X.SX32 R27, R27, R2.reuse, 0x1, P4 ;  /* 0x000000021b1b7211 */ /* 0x080fe400020f0eff */
[----:B------:R-:W-:-:S03]  /*c980*/  LEA.HI.X.SX32 R26, R26, R2, 0x1, P5 ;  /* 0x000000021a1a7211 */ /* 0x000fc600028f0eff */
[----:B------:R2:W-:Y:S01]  /*c990*/  STL [R1+0x1a14], R27 ;  /* 0x001a141b01007387 */ /* 0x0005e20000100800 */
[-C--:B------:R-:W-:Y:S02]  /*c9a0*/  LEA.HI.X.SX32 R25, R25, R2.reuse, 0x1, P6 ;  /* 0x0000000219197211 */ /* 0x080fe400030f0eff */
[-C--:B------:R-:W-:Y:S02]  /*c9b0*/  LEA.HI.X.SX32 R3, R3, R2.reuse, 0x1, P0 ;  /* 0x0000000203037211 */ /* 0x080fe400000f0eff */
[-C--:B------:R-:W-:Y:S02]  /*c9c0*/  LEA.HI.X.SX32 R4, R4, R2.reuse, 0x1, P1 ;  /* 0x0000000204047211 */ /* 0x080fe400008f0eff */
[----:B------:R-:W-:Y:S02]  /*c9d0*/  LEA.HI.X.SX32 R5, R5, R2, 0x1, P2 ;  /* 0x0000000205057211 */ /* 0x000fe400010f0eff */
[----:B--2---:R-:W-:-:S05]  /*c9e0*/  LEA R27, P4, R7, R0, 0x1 ;  /* 0x00000000071b7211 */ /* 0x004fca00078808ff */
[----:B------:R0:W-:Y:S04]  /*c9f0*/  STL [R1+0x1a18], R27 ;  /* 0x001a181b01007387 */ /* 0x0001e80000100800 */
[----:B------:R1:W-:Y:S01]  /*ca00*/  STL [R1+0x1a0c], R26 ;  /* 0x001a0c1a01007387 */ /* 0x0003e20000100800 */
[-C--:B0-----:R-:W-:Y:S02]  /*ca10*/  LEA R27, P5, R8, R0.reuse, 0x1 ;  /* 0x00000000081b7211 */ /* 0x081fe400078a08ff */
[----:B-1----:R-:W-:-:S03]  /*ca20*/  LEA R26, P6, R9, R0, 0x1 ;  /* 0x00000000091a7211 */ /* 0x002fc600078c08ff */
[----:B------:R-:W-:Y:S04]  /*ca30*/  STL [R1+0x1a10], R27 ;  /* 0x001a101b01007387 */ /* 0x000fe80000100800 */
[----:B------:R0:W-:Y:S04]  /*ca40*/  STL [R1+0x1a04], R25 ;  /* 0x001a041901007387 */ /* 0x0001e80000100800 */
[----:B------:R-:W-:Y:S04]  /*ca50*/  STL [R1+0x1a08], R26 ;  /* 0x001a081a01007387 */ /* 0x000fe80000100800 */
[----:B------:R1:W-:Y:S01]  /*ca60*/  STL [R1+0x19fc], R3 ;  /* 0x0019fc0301007387 */ /* 0x0003e20000100800 */
[----:B0-----:R-:W-:-:S05]  /*ca70*/  LEA R25, P0, R10, R0, 0x1 ;  /* 0x000000000a197211 */ /* 0x001fca00078008ff */
[----:B------:R-:W-:Y:S01]  /*ca80*/  STL [R1+0x1a00], R25 ;  /* 0x001a001901007387 */ /* 0x000fe20000100800 */
[----:B-1----:R-:W-:-:S03]  /*ca90*/  LEA R3, P1, R11, R0, 0x1 ;  /* 0x000000000b037211 */ /* 0x002fc600078208ff */
[----:B------:R0:W-:Y:S04]  /*caa0*/  STL [R1+0x19f4], R4 ;  /* 0x0019f40401007387 */ /* 0x0001e80000100800 */
[----:B------:R1:W-:Y:S04]  /*cab0*/  STL [R1+0x19f8], R3 ;  /* 0x0019f80301007387 */ /* 0x0003e80000100800 */
[----:B------:R2:W-:Y:S01]  /*cac0*/  STL [R1+0x19ec], R5 ;  /* 0x0019ec0501007387 */ /* 0x0005e20000100800 */
[----:B0-----:R-:W-:Y:S02]  /*cad0*/  LEA R4, P2, R12, R0, 0x1 ;  /* 0x000000000c047211 */ /* 0x001fe400078408ff */
[----:B-1----:R-:W-:-:S03]  /*cae0*/  LEA.HI.X.SX32 R3, R6, R2, 0x1, P3 ;  /* 0x0000000206037211 */ /* 0x002fc600018f0eff */
[----:B------:R0:W-:Y:S01]  /*caf0*/  STL [R1+0x19f0], R4 ;  /* 0x0019f00401007387 */ /* 0x0001e20000100800 */
[----:B--2---:R-:W-:-:S03]  /*cb00*/  LEA R5, P3, R13, R0, 0x1 ;  /* 0x000000000d057211 */ /* 0x004fc600078608ff */
[----:B------:R1:W-:Y:S04]  /*cb10*/  STL [R1+0x19e4], R3 ;  /* 0x0019e40301007387 */ /* 0x0003e80000100800 */
[----:B------:R2:W-:Y:S01]  /*cb20*/  STL [R1+0x19e8], R5 ;  /* 0x0019e80501007387 */ /* 0x0005e20000100800 */
[----:B0-----:R-:W-:Y:S02]  /*cb30*/  LEA.HI.X.SX32 R4, R7, R2, 0x1, P4 ;  /* 0x0000000207047211 */ /* 0x001fe400020f0eff */
[----:B-1----:R-:W-:-:S03]  /*cb40*/  LEA R3, P4, R14, R0, 0x1 ;  /* 0x000000000e037211 */ /* 0x002fc600078808ff */
[----:B------:R0:W-:Y:S01]  /*cb50*/  STL [R1+0x19dc], R4 ;  /* 0x0019dc0401007387 */ /* 0x0001e20000100800 */
[----:B--2---:R-:W-:-:S03]  /*cb60*/  LEA.HI.X.SX32 R5, R8, R2, 0x1, P5 ;  /* 0x0000000208057211 */ /* 0x004fc600028f0eff */
[----:B------:R1:W-:Y:S04]  /*cb70*/  STL [R1+0x19e0], R3 ;  /* 0x0019e00301007387 */ /* 0x0003e80000100800 */
[----:B------:R-:W-:Y:S01]  /*cb80*/  STL [R1+0x19d4], R5 ;  /* 0x0019d40501007387 */ /* 0x000fe20000100800 */
[----:B0-----:R-:W-:Y:S02]  /*cb90*/  LEA R4, P5, R15, R0, 0x1 ;  /* 0x000000000f047211 */ /* 0x001fe400078a08ff */
[----:B-1----:R-:W-:Y:S02]  /*cba0*/  LEA.HI.X.SX32 R3, R9, R2, 0x1, P6 ;  /* 0x0000000209037211 */ /* 0x002fe400030f0eff */
[----:B------:R-:W2:Y:S04]  /*cbb0*/  LDL.LU R9, [R1+0x4] ;  /* 0x0000040001097983 */ /* 0x000ea80000300800 */
[----:B------:R0:W-:Y:S04]  /*cbc0*/  STL [R1+0x19d8], R4 ;  /* 0x0019d80401007387 */ /* 0x0001e80000100800 */
[----:B------:R-:W3:Y:S04]  /*cbd0*/  LDL.LU R8, [R1+0x18] ;  /* 0x0000180001087983 */ /* 0x000ee80000300800 */
[----:B------:R1:W-:Y:S01]  /*cbe0*/  STL [R1+0x19cc], R3 ;  /* 0x0019cc0301007387 */ /* 0x0003e20000100800 */
[----:B0-----:R-:W-:-:S03]  /*cbf0*/  LEA R4, P6, R16, R0, 0x1 ;  /* 0x0000000010047211 */ /* 0x001fc600078c08ff */
[----:B------:R-:W4:Y:S04]  /*cc00*/  LDL.LU R7, [R1+0x1c] ;  /* 0x00001c0001077983 */ /* 0x000f280000300800 */
[----:B------:R0:W-:Y:S01]  /*cc10*/  STL [R1+0x19d0], R4 ;  /* 0x0019d00401007387 */ /* 0x0001e20000100800 */
[----:B-1----:R-:W-:-:S05]  /*cc20*/  LEA.HI.X.SX32 R3, R10, R2, 0x1, P0 ;  /* 0x000000020a037211 */ /* 0x002fca00000f0eff */
[----:B------:R1:W-:Y:S01]  /*cc30*/  STL [R1+0x19c4], R3 ;  /* 0x0019c40301007387 */ /* 0x0003e20000100800 */
[----:B0-----:R-:W-:-:S03]  /*cc40*/  LEA R4, P0, R17, R0, 0x1 ;  /* 0x0000000011047211 */ /* 0x001fc600078008ff */
[----:B------:R-:W4:Y:S04]  /*cc50*/  LDL.LU R6, [R1+0x24] ;  /* 0x0000240001067983 */ /* 0x000f280000300800 */
[----:B------:R0:W-:Y:S01]  /*cc60*/  STL [R1+0x19c8], R4 ;  /* 0x0019c80401007387 */ /* 0x0001e20000100800 */
[----:B-1----:R-:W-:-:S05]  /*cc70*/  LEA.HI.X.SX32 R3, R11, R2, 0x1, P1 ;  /* 0x000000020b037211 */ /* 0x002fca00008f0eff */
[----:B------:R1:W-:Y:S01]  /*cc80*/  STL [R1+0x19bc], R3 ;  /* 0x0019bc0301007387 */ /* 0x0003e20000100800 */
[----:B0-----:R-:W-:-:S03]  /*cc90*/  LEA R4, P1, R18, R0, 0x1 ;  /* 0x0000000012047211 */ /* 0x001fc600078208ff */
[----:B------:R-:W4:Y:S01]  /*cca0*/  LDL.LU R26, [R1+0x3c] ;  /* 0x00003c00011a7983 */ /* 0x000f220000300800 */
[----:B------:R-:W-:-:S03]  /*ccb0*/  LEA.HI.X.SX32 R5, R13, R2, 0x1, P3 ;  /* 0x000000020d057211 */ /* 0x000fc600018f0eff */
[----:B------:R0:W-:Y:S01]  /*ccc0*/  STL [R1+0x19c0], R4 ;  /* 0x0019c00401007387 */ /* 0x0001e20000100800 */
[----:B-1----:R-:W-:-:S05]  /*ccd0*/  LEA.HI.X.SX32 R3, R12, R2, 0x1, P2 ;  /* 0x000000020c037211 */ /* 0x002fca00010f0eff */
[----:B------:R1:W-:Y:S01]  /*cce0*/  STL [R1+0x19b4], R3 ;  /* 0x0019b40301007387 */ /* 0x0003e20000100800 */
[----:B0-----:R-:W-:-:S05]  /*ccf0*/  LEA R4, P2, R19, R0, 0x1 ;  /* 0x0000000013047211 */ /* 0x001fca00078408ff */
[----:B------:R0:W-:Y:S01]  /*cd00*/  STL [R1+0x19b8], R4 ;  /* 0x0019b80401007387 */ /* 0x0001e20000100800 */
[----:B-1----:R-:W-:-:S03]  /*cd10*/  LEA R3, P3, R20, R0, 0x1 ;  /* 0x0000000014037211 */ /* 0x002fc600078608ff */
[----:B------:R1:W-:Y:S01]  /*cd20*/  STL [R1+0x19ac], R5 ;  /* 0x0019ac0501007387 */ /* 0x0003e20000100800 */
[-C--:B------:R-:W-:Y:S02]  /*cd30*/  LEA.HI.X.SX32 R10, R15, R2.reuse, 0x1, P5 ;  /* 0x000000020f0a7211 */ /* 0x080fe400028f0eff */
[----:B0-----:R-:W-:Y:S01]  /*cd40*/  LEA.HI.X.SX32 R4, R14, R2, 0x1, P4 ;  /* 0x000000020e047211 */ /* 0x001fe200020f0eff */
[----:B-1----:R-:W4:Y:S04]  /*cd50*/  LDL.LU R5, [R1+0x5c] ;  /* 0x00005c0001057983 */ /* 0x002f280000300800 */
[----:B------:R0:W-:Y:S04]  /*cd60*/  STL [R1+0x19b0], R3 ;  /* 0x0019b00301007387 */ /* 0x0001e80000100800 */
[----:B------:R1:W-:Y:S01]  /*cd70*/  STL [R1+0x19a4], R4 ;  /* 0x0019a40401007387 */ /* 0x0003e20000100800 */
[----:B0-----:R-:W-:-:S03]  /*cd80*/  LEA R3, P4, R21, R0, 0x1 ;  /* 0x0000000015037211 */ /* 0x001fc600078808ff */
[----:B-1----:R-:W4:Y:S04]  /*cd90*/  LDL.LU R4, [R1+0x64] ;  /* 0x0000640001047983 */ /* 0x002f280000300800 */
[----:B------:R-:W-:Y:S04]  /*cda0*/  STL [R1+0x19a8], R3 ;  /* 0x0019a80301007387 */ /* 0x000fe80000100800 */
[----:B------:R0:W-:Y:S02]  /*cdb0*/  STL [R1+0x199c], R10 ;  /* 0x00199c0a01007387 */ /* 0x0001e40000100800 */
[----:B0-----:R-:W-:-:S02]  /*cdc0*/  LEA.HI.X.SX32 R10, R16, R2, 0x1, P6 ;  /* 0x00000002100a7211 */ /* 0x001fc400030f0eff */
[----:B------:R-:W4:Y:S01]  /*cdd0*/  LDL.LU R16, [R1+0x4c] ;  /* 0x00004c0001107983 */ /* 0x000f220000300800 */
[----:B------:R-:W-:-:S05]  /*cde0*/  LEA R3, P5, R22, R0, 0x1 ;  /* 0x0000000016037211 */ /* 0x000fca00078a08ff */
[----:B------:R0:W-:Y:S01]  /*cdf0*/  STL [R1+0x19a0], R3 ;  /* 0x0019a00301007387 */ /* 0x0001e20000100800 */
[----:B------:R-:W-:-:S03]  /*ce00*/  LEA R11, P6, R23, R0, 0x1 ;  /* 0x00000000170b7211 */ /* 0x000fc600078c08ff */
[----:B0-----:R-:W4:Y:S04]  /*ce10*/  LDL.LU R3, [R1+0x6c] ;  /* 0x00006c0001037983 */ /* 0x001f280000300800 */
[----:B------:R0:W-:Y:S04]  /*ce20*/  STL [R1+0x1994], R10 ;  /* 0x0019940a01007387 */ /* 0x0001e80000100800 */
[----:B------:R-:W4:Y:S01]  /*ce30*/  LDL.LU R25, [R1+0x74] ;  /* 0x0000740001197983 */ /* 0x000f220000300800 */
[----:B0-----:R-:W-:-:S03]  /*ce40*/  LEA.HI.X.SX32 R10, R17, R2, 0x1, P0 ;  /* 0x00000002110a7211 */ /* 0x001fc600000f0eff */
[----:B------:R0:W-:Y:S04]  /*ce50*/  STL [R1+0x1998], R11 ;  /* 0x0019980b01007387 */ /* 0x0001e80000100800 */
[----:B------:R1:W-:Y:S04]  /*ce60*/  STL [R1+0x198c], R10 ;  /* 0x00198c0a01007387 */ /* 0x0003e80000100800 */
[----:B------:R-:W4:Y:S01]  /*ce70*/  LDL.LU R15, [R1+0x7c] ;  /* 0x00007c00010f7983 */ /* 0x000f220000300800 */
[----:B0-----:R-:W-:Y:S02]  /*ce80*/  LEA R11, P0, R24, R0, 0x1 ;  /* 0x00000000180b7211 */ /* 0x001fe400078008ff */
[----:B-1----:R-:W-:-:S03]  /*ce90*/  LEA.HI.X.SX32 R10, R18, R2, 0x1, P1 ;  /* 0x00000002120a7211 */ /* 0x002fc600008f0eff */
[----:B------:R-:W-:Y:S04]  /*cea0*/  STL [R1+0x1990], R11 ;  /* 0x0019900b01007387 */ /* 0x000fe80000100800 */
[----:B------:R0:W-:Y:S04]  /*ceb0*/  STL [R1+0x1984], R10 ;  /* 0x0019840a01007387 */ /* 0x0001e80000100800 */
[----:B------:R-:W4:Y:S01]  /*cec0*/  LDL.LU R27, [R1+0x88] ;  /* 0x00008800011b7983 */ /* 0x000f220000300800 */
[----:B0-----:R-:W-:Y:S02]  /*ced0*/  LEA.HI.X.SX32 R10, R19, R2, 0x1, P2 ;  /* 0x00000002130a7211 */ /* 0x001fe400010f0eff */
[----:B--2---:R-:W-:-:S05]  /*cee0*/  LEA R11, P1, R9, R0, 0x1 ;  /* 0x00000000090b7211 */ /* 0x004fca00078208ff */
[----:B------:R3:W-:Y:S04]  /*cef0*/  STL [R1+0x1988], R11 ;  /* 0x0019880b01007387 */ /* 0x0007e80000100800 */
[----:B------:R0:W-:Y:S04]  /*cf00*/  STL [R1+0x197c], R10 ;  /* 0x00197c0a01007387 */ /* 0x0001e80000100800 */
[----:B------:R-:W2:Y:S01]  /*cf10*/  LDL.LU R14, [R1+0x90] ;  /* 0x00009000010e7983 */ /* 0x000ea20000300800 */
[----:B---3--:R-:W-:Y:S02]  /*cf20*/  LEA R11, P2, R8, R0, 0x1 ;  /* 0x00000000080b7211 */ /* 0x008fe400078408ff */
[----:B0-----:R-:W-:-:S03]  /*cf30*/  LEA.HI.X.SX32 R10, R20, R2, 0x1, P3 ;  /* 0x00000002140a7211 */ /* 0x001fc600018f0eff */
[----:B------:R4:W-:Y:S04]  /*cf40*/  STL [R1+0x1980], R11 ;  /* 0x0019800b01007387 */ /* 0x0009e80000100800 */
[----:B------:R0:W-:Y:S04]  /*cf50*/  STL [R1+0x1974], R10 ;  /* 0x0019740a01007387 */ /* 0x0001e80000100800 */
[----:B------:R-:W3:Y:S01]  /*cf60*/  LDL.LU R13, [R1+0xa4] ;  /* 0x0000a400010d7983 */ /* 0x000ee20000300800 */
[----:B----4-:R-:W-:Y:S02]  /*cf70*/  LEA R11, P3, R7, R0, 0x1 ;  /* 0x00000000070b7211 */ /* 0x010fe400078608ff */
[----:B0-----:R-:W-:-:S03]  /*cf80*/  LEA.HI.X.SX32 R10, R21, R2, 0x1, P4 ;  /* 0x00000002150a7211 */ /* 0x001fc600020f0eff */
[----:B------:R0:W-:Y:S04]  /*cf90*/  STL [R1+0x1978], R11 ;  /* 0x0019780b01007387 */ /* 0x0001e80000100800 */
[----:B------:R1:W-:Y:S04]  /*cfa0*/  STL [R1+0x196c], R10 ;  /* 0x00196c0a01007387 */ /* 0x0003e80000100800 */
[----:B------:R-:W4:Y:S01]  /*cfb0*/  LDL.LU R12, [R1+0xc0] ;  /* 0x0000c000010c7983 */ /* 0x000f220000300800 */
[----:B0-----:R-:W-:Y:S02]  /*cfc0*/  LEA R11, P4, R6, R0, 0x1 ;  /* 0x00000000060b7211 */ /* 0x001fe400078808ff */
[----:B-1----:R-:W-:-:S03]  /*cfd0*/  LEA.HI.X.SX32 R10, R22, R2, 0x1, P5 ;  /* 0x00000002160a7211 */ /* 0x002fc600028f0eff */
[----:B------:R0:W-:Y:S01]  /*cfe0*/  STL [R1+0x1970], R11 ;  /* 0x0019700b01007387 */ /* 0x0001e20000100800 */
[----:B------:R-:W-:-:S03]  /*cff0*/  LEA R17, P5, R26, R0, 0x1 ;  /* 0x000000001a117211 */ /* 0x000fc600078a08ff */
[----:B------:R1:W-:Y:S04]  /*d000*/  STL [R1+0x1964], R10 ;  /* 0x0019640a01007387 */ /* 0x0003e80000100800 */
[----:B0-----:R-:W4:Y:S01]  /*d010*/  LDL.LU R11, [R1+0xc8] ;  /* 0x0000c800010b7983 */ /* 0x001f220000300800 */
[----:B-1----:R-:W-:-:S03]  /*d020*/  LEA.HI.X.SX32 R10, R23, R2, 0x1, P6 ;  /* 0x00000002170a7211 */ /* 0x002fc600030f0eff */
[----:B------:R0:W-:Y:S04]  /*d030*/  STL [R1+0x1968], R17 ;  /* 0x0019681101007387 */ /* 0x0001e80000100800 */
[----:B------:R1:W-:Y:S01]  /*d040*/  STL [R1+0x195c], R10 ;  /* 0x00195c0a01007387 */ /* 0x0003e20000100800 */
[----:B0-----:R-:W-:-:S03]  /*d050*/  LEA.HI.X.SX32 R17, R24, R2, 0x1, P0 ;  /* 0x0000000218117211 */ /* 0x001fc600000f0eff */
[----:B-1----:R-:W4:Y:S01]  /*d060*/  LDL.LU R10, [R1+0xd0] ;  /* 0x0000d000010a7983 */ /* 0x002f220000300800 */
[----:B------:R-:W-:-:S05]  /*d070*/  LEA R18, P6, R16, R0, 0x1 ;  /* 0x0000000010127211 */ /* 0x000fca00078c08ff */
[----:B------:R0:W-:Y:S04]  /*d080*/  STL [R1+0x1960], R18 ;  /* 0x0019601201007387 */ /* 0x0001e80000100800 */
[----:B------:R1:W-:Y:S01]  /*d090*/  STL [R1+0x166c], R17 ;  /* 0x00166c1101007387 */ /* 0x0003e20000100800 */
[----:B0-----:R-:W-:Y:S02]  /*d0a0*/  LEA R18, P0, R5, R0, 0x1 ;  /* 0x0000000005127211 */ /* 0x001fe400078008ff */
[----:B-1----:R-:W-:Y:S02]  /*d0b0*/  LEA.HI.X.SX32 R17, R9, R2, 0x1, P1 ;  /* 0x0000000209117211 */ /* 0x002fe400008f0eff */
[----:B------:R-:W4:Y:S04]  /*d0c0*/  LDL.LU R9, [R1+0xd8] ;  /* 0x0000d80001097983 */ /* 0x000f280000300800 */
[----:B------:R0:W-:Y:S04]  /*d0d0*/  STL [R1+0x168c], R18 ;  /* 0x00168c1201007387 */ /* 0x0001e80000100800 */
[----:B------:R1:W-:Y:S01]  /*d0e0*/  STL [R1+0x1670], R17 ;  /* 0x0016701101007387 */ /* 0x0003e20000100800 */
[----:B0-----:R-:W-:-:S02]  /*d0f0*/  LEA R18, P1, R4, R0, 0x1 ;  /* 0x0000000004127211 */ /* 0x001fc400078208ff */
        /* <DEDUP_REMOVED lines=20> */
[-C--:B-1----:R-:W-:Y:S02]  /*d240*/  LEA.HI.X.SX32 R17, R16, R2.reuse, 0x1, P6 ;  /* 0x0000000210117211 */ /* 0x082fe400030f0eff */
[----:B------:R-:W4:Y:S04]  /*d250*/  LDL.LU R16, [R1+0x10c] ;  /* 0x00010c0001107983 */ /* 0x000f280000300800 */
[----:B------:R-:W-:Y:S04]  /*d260*/  STL [R1+0x16b4], R18 ;  /* 0x0016b41201007387 */ /* 0x000fe80000100800 */
[----:B------:R0:W-:Y:S02]  /*d270*/  STL [R1+0x1684], R17 ;  /* 0x0016841101007387 */ /* 0x0001e40000100800 */
[----:B0-----:R-:W-:-:S02]  /*d280*/  LEA.HI.X.SX32 R17, R5, R2, 0x1, P0 ;  /* 0x0000000205117211 */ /* 0x001fc400000f0eff */
[----:B------:R-:W4:Y:S01]  /*d290*/  LDL.LU R5, [R1+0x110] ;  /* 0x0001100001057983 */ /* 0x000f220000300800 */
[----:B--2---:R-:W-:-:S05]  /*d2a0*/  LEA R18, P6, R14, R0, 0x1 ;  /* 0x000000000e127211 */ /* 0x004fca00078c08ff */
[----:B------:R3:W-:Y:S04]  /*d2b0*/  STL [R1+0x16bc], R18 ;  /* 0x0016bc1201007387 */ /* 0x0007e80000100800 */
[----:B------:R0:W-:Y:S01]  /*d2c0*/  STL [R1+0x1688], R17 ;  /* 0x0016881101007387 */ /* 0x0001e20000100800 */
[----:B---3--:R-:W-:Y:S02]  /*d2d0*/  LEA R18, P0, R13, R0, 0x1 ;  /* 0x000000000d127211 */ /* 0x008fe400078008ff */
[-C--:B0-----:R-:W-:Y:S02]  /*d2e0*/  LEA.HI.X.SX32 R17, R4, R2.reuse, 0x1, P1 ;  /* 0x0000000204117211 */ /* 0x081fe400008f0eff */
[----:B------:R-:W2:Y:S04]  /*d2f0*/  LDL.LU R4, [R1+0x118] ;  /* 0x0001180001047983 */ /* 0x000ea80000300800 */
[----:B------:R-:W-:Y:S04]  /*d300*/  STL [R1+0x16c4], R18 ;  /* 0x0016c41201007387 */ /* 0x000fe80000100800 */
[----:B------:R0:W-:Y:S02]  /*d310*/  STL [R1+0x1690], R17 ;  /* 0x0016901101007387 */ /* 0x0001e40000100800 */
[----:B0-----:R-:W-:-:S02]  /*d320*/  LEA.HI.X.SX32 R17, R3, R2, 0x1, P2 ;  /* 0x0000000203117211 */ /* 0x001fc400010f0eff */
[----:B------:R-:W3:Y:S01]  /*d330*/  LDL.LU R3, [R1+0x120] ;  /* 0x0001200001037983 */ /* 0x000ee20000300800 */
[----:B----4-:R-:W-:-:S05]  /*d340*/  LEA R18, P1, R12, R0, 0x1 ;  /* 0x000000000c127211 */ /* 0x010fca00078208ff */
        /* <DEDUP_REMOVED lines=14> */
[----:B------:R-:W-:-:S05]  /*d430*/  LEA R18, P4, R9, R0, 0x1 ;  /* 0x0000000009127211 */ /* 0x000fca00078808ff */
[----:B------:R-:W-:Y:S04]  /*d440*/  STL [R1+0x16e4], R18 ;  /* 0x0016e41201007387 */ /* 0x000fe80000100800 */
[----:B------:R0:W-:Y:S02]  /*d450*/  STL [R1+0x16b0], R17 ;  /* 0x0016b01101007387 */ /* 0x0001e40000100800 */
[----:B0-----:R-:W-:Y:S02]  /*d460*/  LEA.HI.X.SX32 R17, R14, R2, 0x1, P6 ;  /* 0x000000020e117211 */ /* 0x001fe400030f0eff */
[-C--:B------:R-:W-:Y:S01]  /*d470*/  LEA R18, P5, R8, R0.reuse, 0x1 ;  /* 0x0000000008127211 */ /* 0x080fe200078a08ff */
        /* <DEDUP_REMOVED lines=31> */
[----:B------:R-:W-:Y:S04]  /*d670*/  STL [R1+0x171c], R18 ;  /* 0x00171c1201007387 */ /* 0x000fe80000100800 */
[----:B------:R0:W-:Y:S02]  /*d680*/  STL [R1+0x16e8], R17 ;  /* 0x0016e81101007387 */ /* 0x0001e40000100800 */
[----:B0-----:R-:W-:Y:S02]  /*d690*/  LEA.HI.X.SX32 R17, R7, R2, 0x1, P6 ;  /* 0x0000000207117211 */ /* 0x001fe400030f0eff */
[----:B---3--:R-:W-:Y:S01]  /*d6a0*/  LEA R18, P5, R3, R0, 0x1 ;  /* 0x0000000003127211 */ /* 0x008fe200078a08ff */
        /* <DEDUP_REMOVED lines=8> */
[----:B------:R-:W-:Y:S02]  /*d730*/  LEA.HI.X.SX32 R16, R16, R2, 0x1, P2 ;  /* 0x0000000210107211 */ /* 0x000fe400010f0eff */
[----:B0-----:R-:W-:Y:S02]  /*d740*/  LEA R18, P0, R15, R0, 0x1 ;  /* 0x000000000f127211 */ /* 0x001fe400078008ff */
[----:B-1----:R-:W-:Y:S02]  /*d750*/  LEA.HI.X.SX32 R17, R26, R2, 0x1, P1 ;  /* 0x000000021a117211 */ /* 0x002fe400008f0eff */
[----:B------:R-:W4:Y:S04]  /*d760*/  LDL.LU R26, [R1+0x18c] ;  /* 0x00018c00011a7983 */ /* 0x000f280000300800 */
        /* <DEDUP_REMOVED lines=22> */
[-C--:B-1----:R-:W-:Y:S02]  /*d8d0*/  LEA.HI.X.SX32 R16, R25, R2.reuse, 0x1, P6 ;  /* 0x0000000219107211 */ /* 0x082fe400030f0eff */
[----:B------:R-:W4:Y:S04]  /*d8e0*/  LDL.LU R25, [R1+0x170] ;  /* 0x0001700001197983 */ /* 0x000f280000300800 */
[----:B------:R0:W-:Y:S04]  /*d8f0*/  STL [R1+0x175c], R18 ;  /* 0x00175c1201007387 */ /* 0x0001e80000100800 */
[----:B------:R1:W-:Y:S01]  /*d900*/  STL [R1+0x1728], R16 ;  /* 0x0017281001007387 */ /* 0x0003e20000100800 */
[----:B------:R-:W-:-:S02]  /*d910*/  LEA.HI.X.SX32 R15, R15, R2, 0x1, P0 ;  /* 0x000000020f0f7211 */ /* 0x000fc400000f0eff */
[----:B0-----:R-:W-:Y:S01]  /*d920*/  LEA R18, P6, R10, R0, 0x1 ;  /* 0x000000000a127211 */ /* 0x001fe200078c08ff */
[----:B-1----:R-:W4:Y:S04]  /*d930*/  LDL.LU R16, [R1+0x16c] ;  /* 0x00016c0001107983 */ /* 0x002f280000300800 */
[----:B------:R0:W-:Y:S04]  /*d940*/  STL [R1+0x1764], R18 ;  /* 0x0017641201007387 */ /* 0x0001e80000100800 */
[----:B------:R1:W-:Y:S01]  /*d950*/  STL [R1+0x1730], R15 ;  /* 0x0017300f01007387 */ /* 0x0003e20000100800 */
[----:B------:R-:W-:-:S02]  /*d960*/  LEA.HI.X.SX32 R14, R14, R2, 0x1, P2 ;  /* 0x000000020e0e7211 */ /* 0x000fc400010f0eff */
[----:B0-----:R-:W-:Y:S02]  /*d970*/  LEA R18, P0, R9, R0, 0x1 ;  /* 0x0000000009127211 */ /* 0x001fe400078008ff */
[-C--:B-1----:R-:W-:Y:S02]  /*d980*/  LEA.HI.X.SX32 R15, R27, R2.reuse, 0x1, P1 ;  /* 0x000000021b0f7211 */ /* 0x082fe400008f0eff */
[----:B------:R-:W4:Y:S04]  /*d990*/  LDL.LU R27, [R1+0x168] ;  /* 0x00016800011b7983 */ /* 0x000f280000300800 */
[----:B------:R0:W-:Y:S04]  /*d9a0*/  STL [R1+0x176c], R18 ;  /* 0x00176c1201007387 */ /* 0x0001e80000100800 */
[----:B------:R1:W-:Y:S01]  /*d9b0*/  STL [R1+0x1738], R15 ;  /* 0x0017380f01007387 */ /* 0x0003e20000100800 */
[----:B------:R-:W-:-:S02]  /*d9c0*/  LEA.HI.X.SX32 R13, R13, R2, 0x1, P3 ;  /* 0x000000020d0d7211 */ /* 0x000fc400018f0eff */
[----:B0-----:R-:W-:Y:S01]  /*d9d0*/  LEA R18, P1, R8, R0, 0x1 ;  /* 0x0000000008127211 */ /* 0x001fe200078208ff */
[----:B-1----:R-:W4:Y:S04]  /*d9e0*/  LDL.LU R15, [R1+0x164] ;  /* 0x00016400010f7983 */ /* 0x002f280000300800 */
[----:B------:R-:W-:Y:S04]  /*d9f0*/  STL [R1+0x1774], R18 ;  /* 0x0017741201007387 */ /* 0x000fe80000100800 */
[----:B------:R0:W-:Y:S01]  /*da00*/  STL [R1+0x1740], R14 ;  /* 0x0017400e01007387 */ /* 0x0001e20000100800 */
[----:B------:R-:W-:-:S03]  /*da10*/  LEA.HI.X.SX32 R12, R12, R2, 0x1, P4 ;  /* 0x000000020c0c7211 */ /* 0x000fc600020f0eff */
[----:B0-----:R-:W4:Y:S01]  /*da20*/  LDL.LU R14, [R1+0x160] ;  /* 0x00016000010e7983 */ /* 0x001f220000300800 */
[----:B--2---:R-:W-:-:S05]  /*da30*/  LEA R18, P2, R7, R0, 0x1 ;  /* 0x0000000007127211 */ /* 0x004fca00078408ff */
[----:B------:R-:W-:Y:S04]  /*da40*/  STL [R1+0x177c], R18 ;  /* 0x00177c1201007387 */ /* 0x000fe80000100800 */
[----:B------:R0:W-:Y:S04]  /*da50*/  STL [R1+0x1748], R13 ;  /* 0x0017480d01007387 */ /* 0x0001e80000100800 */
[----:B0-----:R-:W2:Y:S01]  /*da60*/  LDL.LU R13, [R1+0x15c] ;  /* 0x00015c00010d7983 */ /* 0x001ea20000300800 */
[----:B---3--:R-:W-:-:S05]  /*da70*/  LEA R18, P3, R6, R0, 0x1 ;  /* 0x0000000006127211 */ /* 0x008fca00078608ff */
[----:B------:R-:W-:Y:S04]  /*da80*/  STL [R1+0x1784], R18 ;  /* 0x0017841201007387 */ /* 0x000fe80000100800 */
[----:B------:R0:W-:Y:S04]  /*da90*/  STL [R1+0x1750], R12 ;  /* 0x0017500c01007387 */ /* 0x0001e80000100800 */
[----:B0-----:R-:W3:Y:S01]  /*daa0*/  LDL.LU R12, [R1+0x158] ;  /* 0x00015800010c7983 */ /* 0x001ee20000300800 */
[----:B------:R-:W-:Y:S02]  /*dab0*/  LEA.HI.X.SX32 R11, R11, R2, 0x1, P5 ;  /* 0x000000020b0b7211 */ /* 0x000fe400028f0eff */
[----:B----4-:R-:W-:-:S05]  /*dac0*/  LEA R18, P4, R26, R0, 0x1 ;  /* 0x000000001a127211 */ /* 0x010fca00078808ff */
[----:B------:R0:W-:Y:S01]  /*dad0*/  STL [R1+0x178c], R18 ;  /* 0x00178c1201007387 */ /* 0x0001e20000100800 */
[----:B------:R-:W-:-:S03]  /*dae0*/  LEA.HI.X.SX32 R10, R10, R2, 0x1, P6 ;  /* 0x000000020a0a7211 */ /* 0x000fc600030f0eff */
[----:B------:R1:W-:Y:S01]  /*daf0*/  STL [R1+0x1758], R11 ;  /* 0x0017580b01007387 */ /* 0x0003e20000100800 */
[----:B0-----:R-:W-:-:S03]  /*db00*/  LEA R18, P5, R17, R0, 0x1 ;  /* 0x0000000011127211 */ /* 0x001fc600078a08ff */
[----:B-1----:R-:W4:Y:S04]  /*db10*/  LDL.LU R11, [R1+0x150] ;  /* 0x00015000010b7983 */ /* 0x002f280000300800 */
[----:B------:R-:W-:Y:S01]  /*db20*/  STL [R1+0x1794], R18 ;  /* 0x0017941201007387 */ /* 0x000fe20000100800 */
[----:B------:R-:W-:-:S03]  /*db30*/  LEA.HI.X.SX32 R9, R9, R2, 0x1, P0 ;  /* 0x0000000209097211 */ /* 0x000fc600000f0eff */
[----:B------:R0:W-:Y:S01]  /*db40*/  STL [R1+0x1760], R10 ;  /* 0x0017600a01007387 */ /* 0x0001e20000100800 */
[----:B------:R-:W-:-:S03]  /*db50*/  LEA.HI.X.SX32 R8, R8, R2, 0x1, P1 ;  /* 0x0000000208087211 */ /* 0x000fc600008f0eff */
[----:B0-----:R-:W4:Y:S01]  /*db60*/  LDL.LU R10, [R1+0x148] ;  /* 0x00014800010a7983 */ /* 0x001f220000300800 */
[----:B------:R-:W-:-:S05]  /*db70*/  LEA R18, P6, R5, R0, 0x1 ;  /* 0x0000000005127211 */ /* 0x000fca00078c08ff */
[----:B------:R-:W-:Y:S04]  /*db80*/  STL [R1+0x179c], R18 ;  /* 0x00179c1201007387 */ /* 0x000fe80000100800 */
[----:B------:R0:W-:Y:S01]  /*db90*/  STL [R1+0x1768], R9 ;  /* 0x0017680901007387 */ /* 0x0001e20000100800 */
[----:B------:R-:W-:-:S03]  /*dba0*/  LEA.HI.X.SX32 R7, R7, R2, 0x1, P2 ;  /* 0x0000000207077211 */ /* 0x000fc600010f0eff */
[----:B0-----:R-:W4:Y:S01]  /*dbb0*/  LDL.LU R9, [R1+0x13c] ;  /* 0x00013c0001097983 */ /* 0x001f220000300800 */
[-C--:B------:R-:W-:Y:S02]  /*dbc0*/  LEA.HI.X.SX32 R6, R6, R2.reuse, 0x1, P3 ;  /* 0x0000000206067211 */ /* 0x080fe400018f0eff */
[----:B------:R-:W-:Y:S02]  /*dbd0*/  LEA.HI.X.SX32 R19, R26, R2, 0x1, P4 ;  /* 0x000000021a137211 */ /* 0x000fe400020f0eff */
[----:B------:R-:W-:-:S05]  /*dbe0*/  LEA R18, P0, R4, R0, 0x1 ;  /* 0x0000000004127211 */ /* 0x000fca00078008ff */
[----:B------:R-:W-:Y:S04]  /*dbf0*/  STL [R1+0x17a4], R18 ;  /* 0x0017a41201007387 */ /* 0x000fe80000100800 */
[----:B------:R0:W-:Y:S04]  /*dc00*/  STL [R1+0x1770], R8 ;  /* 0x0017700801007387 */ /* 0x0001e80000100800 */
[----:B0-----:R-:W4:Y:S01]  /*dc10*/  LDL.LU R8, [R1+0x134] ;  /* 0x0001340001087983 */ /* 0x001f220000300800 */
[----:B------:R-:W-:-:S05]  /*dc20*/  LEA R18, P1, R3, R0, 0x1 ;  /* 0x0000000003127211 */ /* 0x000fca00078208ff */
[----:B------:R-:W-:Y:S04]  /*dc30*/  STL [R1+0x17ac], R18 ;  /* 0x0017ac1201007387 */ /* 0x000fe80000100800 */
[----:B------:R0:W-:Y:S04]  /*dc40*/  STL [R1+0x1778], R7 ;  /* 0x0017780701007387 */ /* 0x0001e80000100800 */
[----:B0-----:R-:W4:Y:S01]  /*dc50*/  LDL.LU R7, [R1+0x12c] ;  /* 0x00012c0001077983 */ /* 0x001f220000300800 */
[----:B------:R-:W-:-:S05]  /*dc60*/  LEA R18, P2, R25, R0, 0x1 ;  /* 0x0000000019127211 */ /* 0x000fca00078408ff */
[----:B------:R0:W-:Y:S04]  /*dc70*/  STL [R1+0x17b4], R18 ;  /* 0x0017b41201007387 */ /* 0x0001e80000100800 */
[----:B------:R1:W-:Y:S01]  /*dc80*/  STL [R1+0x1780], R6 ;  /* 0x0017800601007387 */ /* 0x0003e20000100800 */
[----:B0-----:R-:W-:-:S03]  /*dc90*/  LEA R18, P3, R16, R0, 0x1 ;  /* 0x0000000010127211 */ /* 0x001fc600078608ff */
[----:B-1----:R-:W4:Y:S04]  /*dca0*/  LDL.LU R6, [R1+0x128] ;  /* 0x0001280001067983 */ /* 0x002f280000300800 */
[----:B------:R-:W-:Y:S04]  /*dcb0*/  STL [R1+0x17bc], R18 ;  /* 0x0017bc1201007387 */ /* 0x000fe80000100800 */
[----:B------:R0:W-:Y:S04]  /*dcc0*/  STL [R1+0x1788], R19 ;  /* 0x0017881301007387 */ /* 0x0001e80000100800 */
[----:B------:R-:W4:Y:S01]  /*dcd0*/  LDL.LU R26, [R1+0x11c] ;  /* 0x00011c00011a7983 */ /* 0x000f220000300800 */
[----:B0-----:R-:W-:-:S02]  /*dce0*/  LEA.HI.X.SX32 R19, R17, R2, 0x1, P5 ;  /* 0x0000000211137211 */ /* 0x001fc400028f0eff */
[----:B------:R-:W-:Y:S02]  /*dcf0*/  LEA R18, P4, R27, R0, 0x1 ;  /* 0x000000001b127211 */ /* 0x000fe400078808ff */
[----:B------:R-:W-:-:S03]  /*dd00*/  LEA.HI.X.SX32 R17, R5, R2, 0x1, P6 ;  /* 0x0000000205117211 */ /* 0x000fc600030f0eff */
[----:B------:R0:W-:Y:S04]  /*dd10*/  STL [R1+0x17c4], R18 ;  /* 0x0017c41201007387 */ /* 0x0001e80000100800 */
[----:B------:R-:W-:Y:S04]  /*dd20*/  STL [R1+0x1790], R19 ;  /* 0x0017901301007387 */ /* 0x000fe80000100800 */
[----:B------:R-:W4:Y:S01]  /*dd30*/  LDL.LU R5, [R1+0x114] ;  /* 0x0001140001057983 */ /* 0x000f220000300800 */
[----:B0-----:R-:W-:-:S05]  /*dd40*/  LEA R18, P5, R15, R0, 0x1 ;  /* 0x000000000f127211 */ /* 0x001fca00078a08ff */
[----:B------:R0:W-:Y:S04]  /*dd50*/  STL [R1+0x17cc], R18 ;  /* 0x0017cc1201007387 */ /* 0x0001e80000100800 */
[----:B------:R1:W-:Y:S01]  /*dd60*/  STL [R1+0x1798], R17 ;  /* 0x0017981101007387 */ /* 0x0003e20000100800 */
[----:B0-----:R-:W-:Y:S02]  /*dd70*/  LEA R18, P6, R14, R0, 0x1 ;  /* 0x000000000e127211 */ /* 0x001fe400078c08ff */
        /* <DEDUP_REMOVED lines=13> */
[----:B------:R0:W-:Y:S04]  /*de50*/  STL [R1+0x17b0], R17 ;  /* 0x0017b01101007387 */ /* 0x0001e80000100800 */
[----:B0-----:R-:W3:Y:S01]  /*de60*/  LDL.LU R17, [R1+0xf4] ;  /* 0x0000f40001117983 */ /* 0x001ee20000300800 */
[----:B------:R-:W-:-:S02]  /*de70*/  LEA.HI.X.SX32 R16, R16, R2, 0x1, P3 ;  /* 0x0000000210107211 */ /* 0x000fc400018f0eff */
[----:B----4-:R-:W-:-:S05]  /*de80*/  LEA R18, P2, R11, R0, 0x1 ;  /* 0x000000000b127211 */ /* 0x010fca00078408ff */
[----:B------:R0:W-:Y:S04]  /*de90*/  STL [R1+0x17ec], R18 ;  /* 0x0017ec1201007387 */ /* 0x0001e80000100800 */
[----:B------:R1:W-:Y:S01]  /*dea0*/  STL [R1+0x17b8], R16 ;  /* 0x0017b81001007387 */ /* 0x0003e20000100800 */
[----:B0-----:R-:W-:Y:S02]  /*deb0*/  LEA R18, P3, R10, R0, 0x1 ;  /* 0x000000000a127211 */ /* 0x001fe400078608ff */
[-C--:B-1----:R-:W-:Y:S02]  /*dec0*/  LEA.HI.X.SX32 R16, R27, R2.reuse, 0x1, P4 ;  /* 0x000000021b107211 */ /* 0x082fe400020f0eff */
[----:B------:R-:W4:Y:S04]  /*ded0*/  LDL.LU R27, [R1+0xf0] ;  /* 0x0000f000011b7983 */ /* 0x000f280000300800 */
[----:B------:R0:W-:Y:S01]  /*dee0*/  STL [R1+0x17f4], R18 ;  /* 0x0017f41201007387 */ /* 0x0001e20000100800 */
[----:B------:R-:W-:-:S03]  /*def0*/  LEA.HI.X.SX32 R15, R15, R2, 0x1, P5 ;  /* 0x000000020f0f7211 */ /* 0x000fc600028f0eff */
[----:B------:R1:W-:Y:S01]  /*df00*/  STL [R1+0x17c0], R16 ;  /* 0x0017c01001007387 */ /* 0x0003e20000100800 */
[----:B0-----:R-:W-:-:S03]  /*df10*/  LEA R18, P4, R9, R0, 0x1 ;  /* 0x0000000009127211 */ /* 0x001fc600078808ff */
[----:B-1----:R-:W4:Y:S04]  /*df20*/  LDL.LU R16, [R1+0xe8] ;  /* 0x0000e80001107983 */ /* 0x002f280000300800 */
[----:B------:R-:W-:Y:S01]  /*df30*/  STL [R1+0x17fc], R18 ;  /* 0x0017fc1201007387 */ /* 0x000fe20000100800 */
[----:B------:R-:W-:-:S03]  /*df40*/  LEA.HI.X.SX32 R14, R14, R2, 0x1, P6 ;  /* 0x000000020e0e7211 */ /* 0x000fc600030f0eff */
[----:B------:R0:W-:Y:S04]  /*df50*/  STL [R1+0x17c8], R15 ;  /* 0x0017c80f01007387 */ /* 0x0001e80000100800 */
[----:B0-----:R-:W4:Y:S01]  /*df60*/  LDL.LU R15, [R1+0xe4] ;  /* 0x0000e400010f7983 */ /* 0x001f220000300800 */
[----:B------:R-:W-:Y:S02]  /*df70*/  LEA.HI.X.SX32 R11, R11, R2, 0x1, P2 ;  /* 0x000000020b0b7211 */ /* 0x000fe400010f0eff */
[----:B------:R-:W-:-:S05]  /*df80*/  LEA R18, P5, R8, R0, 0x1 ;  /* 0x0000000008127211 */ /* 0x000fca00078a08ff */
[----:B------:R0:W-:Y:S04]  /*df90*/  STL [R1+0x1804], R18 ;  /* 0x0018041201007387 */ /* 0x0001e80000100800 */
[----:B------:R1:W-:Y:S01]  /*dfa0*/  STL [R1+0x17d0], R14 ;  /* 0x0017d00e01007387 */ /* 0x0003e20000100800 */
[----:B0-----:R-:W-:-:S03]  /*dfb0*/  LEA.HI.X.SX32 R18, R13, R2, 0x1, P0 ;  /* 0x000000020d127211 */ /* 0x001fc600000f0eff */
[----:B-1----:R-:W4:Y:S01]  /*dfc0*/  LDL.LU R14, [R1+0xdc] ;  /* 0x0000dc00010e7983 */ /* 0x002f220000300800 */
[----:B------:R-:W-:-:S05]  /*dfd0*/  LEA R19, P6, R7, R0, 0x1 ;  /* 0x0000000007137211 */ /* 0x000fca00078c08ff */
[----:B------:R-:W-:Y:S04]  /*dfe0*/  STL [R1+0x180c], R19 ;  /* 0x00180c1301007387 */ /* 0x000fe80000100800 */
[----:B------:R0:W-:Y:S02]  /*dff0*/  STL [R1+0x17d8], R18 ;  /* 0x0017d81201007387 */ /* 0x0001e40000100800 */
[----:B0-----:R-:W-:Y:S02]  /*e000*/  LEA.HI.X.SX32 R18, R12, R2, 0x1, P1 ;  /* 0x000000020c127211 */ /* 0x001fe400008f0eff */
[----:B------:R-:W-:-:S05]  /*e010*/  LEA R13, P0, R6, R0, 0x1 ;  /* 0x00000000060d7211 */ /* 0x000fca00078008ff */
[----:B------:R0:W-:Y:S01]  /*e020*/  STL [R1+0x1814], R13 ;  /* 0x0018140d01007387 */ /* 0x0001e20000100800 */
[----:B------:R-:W-:-:S03]  /*e030*/  LEA R12, P1, R26, R0, 0x1 ;  /* 0x000000001a0c7211 */ /* 0x000fc600078208ff */
[----:B0-----:R-:W4:Y:S04]  /*e040*/  LDL.LU R13, [R1+0xd4] ;  /* 0x0000d400010d7983 */ /* 0x001f280000300800 */
[----:B------:R-:W-:Y:S04]  /*e050*/  STL [R1+0x17e0], R18 ;  /* 0x0017e01201007387 */ /* 0x000fe80000100800 */
[----:B------:R0:W-:Y:S01]  /*e060*/  STL [R1+0x181c], R12 ;  /* 0x00181c0c01007387 */ /* 0x0001e20000100800 */
[----:B------:R-:W-:-:S03]  /*e070*/  LEA.HI.X.SX32 R10, R10, R2, 0x1, P3 ;  /* 0x000000020a0a7211 */ /* 0x000fc600018f0eff */
[----:B0-----:R-:W4:Y:S01]  /*e080*/  LDL.LU R12, [R1+0xcc] ;  /* 0x0000cc00010c7983 */ /* 0x001f220000300800 */
[----:B------:R-:W-:-:S03]  /*e090*/  LEA R18, P2, R5, R0, 0x1 ;  /* 0x0000000005127211 */ /* 0x000fc600078408ff */
[----:B------:R0:W-:Y:S01]  /*e0a0*/  STL [R1+0x17e8], R11 ;  /* 0x0017e80b01007387 */ /* 0x0001e20000100800 */
[----:B------:R-:W-:-:S03]  /*e0b0*/  LEA.HI.X.SX32 R9, R9, R2, 0x1, P4 ;  /* 0x0000000209097211 */ /* 0x000fc600020f0eff */
[----:B0-----:R-:W4:Y:S04]  /*e0c0*/  LDL.LU R11, [R1+0xc4] ;  /* 0x0000c400010b7983 */ /* 0x001f280000300800 */
[----:B------:R0:W-:Y:S04]  /*e0d0*/  STL [R1+0x1824], R18 ;  /* 0x0018241201007387 */ /* 0x0001e80000100800 */
[----:B------:R1:W-:Y:S01]  /*e0e0*/  STL [R1+0x17f0], R10 ;  /* 0x0017f00a01007387 */ /* 0x0003e20000100800 */
[----:B0-----:R-:W-:-:S03]  /*e0f0*/  LEA R18, P3, R4, R0, 0x1 ;  /* 0x0000000004127211 */ /* 0x001fc600078608ff */
[----:B-1----:R-:W4:Y:S04]  /*e100*/  LDL.LU R10, [R1+0xbc] ;  /* 0x0000bc00010a7983 */ /* 0x002f280000300800 */
[----:B------:R-:W-:Y:S04]  /*e110*/  STL [R1+0x182c], R18 ;  /* 0x00182c1201007387 */ /* 0x000fe80000100800 */
[----:B------:R0:W-:Y:S01]  /*e120*/  STL [R1+0x17f8], R9 ;  /* 0x0017f80901007387 */ /* 0x0001e20000100800 */
[----:B------:R-:W-:-:S03]  /*e130*/  LEA R19, P4, R3, R0, 0x1 ;  /* 0x0000000003137211 */ /* 0x000fc600078808ff */
[----:B0-----:R-:W4:Y:S01]  /*e140*/  LDL.LU R9, [R1+0xb8] ;  /* 0x0000b80001097983 */ /* 0x001f220000300800 */
[----:B------:R-:W-:-:S03]  /*e150*/  LEA.HI.X.SX32 R18, R8, R2, 0x1, P5 ;  /* 0x0000000208127211 */ /* 0x000fc600028f0eff */
[----:B------:R-:W-:Y:S04]  /*e160*/  STL [R1+0x1834], R19 ;  /* 0x0018341301007387 */ /* 0x000fe80000100800 */
[----:B------:R-:W4:Y:S04]  /*e170*/  LDL.LU R8, [R1+0xb4] ;  /* 0x0000b40001087983 */ /* 0x000f280000300800 */
[----:B------:R0:W-:Y:S02]  /*e180*/  STL [R1+0x1800], R18 ;  /* 0x0018001201007387 */ /* 0x0001e40000100800 */
[----:B0-----:R-:W-:-:S02]  /*e190*/  LEA.HI.X.SX32 R18, R7, R2, 0x1, P6 ;  /* 0x0000000207127211 */ /* 0x001fc400030f0eff */
[----:B--2---:R-:W-:-:S05]  /*e1a0*/  LEA R19, P5, R25, R0, 0x1 ;  /* 0x0000000019137211 */ /* 0x004fca00078a08ff */
[----:B------:R3:W-:Y:S04]  /*e1b0*/  STL [R1+0x183c], R19 ;  /* 0x00183c1301007387 */ /* 0x0007e80000100800 */
[----:B------:R-:W2:Y:S04]  /*e1c0*/  LDL.LU R7, [R1+0xb0] ;  /* 0x0000b00001077983 */ /* 0x000ea80000300800 */
[----:B------:R0:W-:Y:S01]  /*e1d0*/  STL [R1+0x1808], R18 ;  /* 0x0018081201007387 */ /* 0x0001e20000100800 */
[----:B---3--:R-:W-:Y:S02]  /*e1e0*/  LEA R19, P6, R17, R0, 0x1 ;  /* 0x0000000011137211 */ /* 0x008fe400078c08ff */
[----:B0-----:R-:W-:-:S03]  /*e1f0*/  LEA.HI.X.SX32 R18, R6, R2, 0x1, P0 ;  /* 0x0000000206127211 */ /* 0x001fc600000f0eff */
[----:B------:R-:W-:Y:S04]  /*e200*/  STL [R1+0x1844], R19 ;  /* 0x0018441301007387 */ /* 0x000fe80000100800 */
[----:B------:R-:W3:Y:S04]  /*e210*/  LDL.LU R6, [R1+0xac] ;  /* 0x0000ac0001067983 */ /* 0x000ee80000300800 */
[----:B------:R0:W-:Y:S02]  /*e220*/  STL [R1+0x1810], R18 ;  /* 0x0018101201007387 */ /* 0x0001e40000100800 */
[----:B0-----:R-:W-:-:S02]  /*e230*/  LEA.HI.X.SX32 R18, R26, R2, 0x1, P1 ;  /* 0x000000021a127211 */ /* 0x001fc400008f0eff */
[----:B----4-:R-:W-:-:S05]  /*e240*/  LEA R19, P0, R27, R0, 0x1 ;  /* 0x000000001b137211 */ /* 0x010fca00078008ff */
[----:B------:R0:W-:Y:S04]  /*e250*/  STL [R1+0x184c], R19 ;  /* 0x00184c1301007387 */ /* 0x0001e80000100800 */
[----:B------:R-:W4:Y:S04]  /*e260*/  LDL.LU R26, [R1+0xa8] ;  /* 0x0000a800011a7983 */ /* 0x000f280000300800 */
[----:B------:R1:W-:Y:S01]  /*e270*/  STL [R1+0x1818], R18 ;  /* 0x0018181201007387 */ /* 0x0003e20000100800 */
[----:B0-----:R-:W-:Y:S02]  /*e280*/  LEA R19, P1, R16, R0, 0x1 ;  /* 0x0000000010137211 */ /* 0x001fe400078208ff */
[----:B-1----:R-:W-:-:S03]  /*e290*/  LEA.HI.X.SX32 R18, R5, R2, 0x1, P2 ;  /* 0x0000000205127211 */ /* 0x002fc600010f0eff */
[----:B------:R0:W-:Y:S04]  /*e2a0*/  STL [R1+0x1854], R19 ;  /* 0x0018541301007387 */ /* 0x0001e80000100800 */
[----:B------:R-:W4:Y:S04]  /*e2b0*/  LDL.LU R5, [R1+0xa0] ;  /* 0x0000a00001057983 */ /* 0x000f280000300800 */
[----:B------:R1:W-:Y:S01]  /*e2c0*/  STL [R1+0x1820], R18 ;  /* 0x0018201201007387 */ /* 0x0003e20000100800 */
[----:B0-----:R-:W-:Y:S02]  /*e2d0*/  LEA R19, P2, R15, R0, 0x1 ;  /* 0x000000000f137211 */ /* 0x001fe400078408ff */
[----:B-1----:R-:W-:-:S03]  /*e2e0*/  LEA.HI.X.SX32 R18, R4, R2, 0x1, P3 ;  /* 0x0000000204127211 */ /* 0x002fc600018f0eff */
[----:B------:R-:W-:Y:S04]  /*e2f0*/  STL [R1+0x185c], R19 ;  /* 0x00185c1301007387 */ /* 0x000fe80000100800 */
[----:B------:R-:W4:Y:S04]  /*e300*/  LDL.LU R4, [R1+0x9c] ;  /* 0x00009c0001047983 */ /* 0x000f280000300800 */
[----:B------:R0:W-:Y:S02]  /*e310*/  STL [R1+0x1828], R18 ;  /* 0x0018281201007387 */ /* 0x0001e40000100800 */
[----:B0-----:R-:W-:-:S02]  /*e320*/  LEA.HI.X.SX32 R18, R3, R2, 0x1, P4 ;  /* 0x0000000203127211 */ /* 0x001fc400020f0eff */
[----:B------:R-:W-:-:S05]  /*e330*/  LEA R19, P3, R14, R0, 0x1 ;  /* 0x000000000e137211 */ /* 0x000fca00078608ff */
[----:B------:R0:W-:Y:S04]  /*e340*/  STL [R1+0x1864], R19 ;  /* 0x0018641301007387 */ /* 0x0001e80000100800 */
[----:B------:R-:W4:Y:S04]  /*e350*/  LDL.LU R3, [R1+0x98] ;  /* 0x0000980001037983 */ /* 0x000f280000300800 */
[----:B------:R1:W-:Y:S01]  /*e360*/  STL [R1+0x1830], R18 ;  /* 0x0018301201007387 */ /* 0x0003e20000100800 */
[-C--:B0-----:R-:W-:Y:S02]  /*e370*/  LEA.HI.X.SX32 R19, R25, R2.reuse, 0x1, P5 ;  /* 0x0000000219137211 */ /* 0x081fe400028f0eff */
[----:B------:R-:W-:-:S02]  /*e380*/  LEA.HI.X.SX32 R16, R16, R2, 0x1, P1 ;  /* 0x0000000210107211 */ /* 0x000fc400008f0eff */
[----:B------:R-:W-:-:S05]  /*e390*/  LEA R20, P4, R13, R0, 0x1 ;  /* 0x000000000d147211 */ /* 0x000fca00078808ff */
[----:B------:R-:W-:Y:S04]  /*e3a0*/  STL [R1+0x186c], R20 ;  /* 0x00186c1401007387 */ /* 0x000fe80000100800 */
[----:B------:R-:W4:Y:S04]  /*e3b0*/  LDL.LU R25, [R1+0x94] ;  /* 0x0000940001197983 */ /* 0x000f280000300800 */
[----:B------:R0:W-:Y:S01]  /*e3c0*/  STL [R1+0x1838], R19 ;  /* 0x0018381301007387 */ /* 0x0001e20000100800 */
[----:B-1----:R-:W-:Y:S02]  /*e3d0*/  LEA R18, P5, R12, R0, 0x1 ;  /* 0x000000000c127211 */ /* 0x002fe400078a08ff */
[----:B0-----:R-:W-:-:S03]  /*e3e0*/  LEA.HI.X.SX32 R19, R17, R2, 0x1, P6 ;  /* 0x0000000211137211 */ /* 0x001fc600030f0eff */
[----:B------:R0:W-:Y:S01]  /*e3f0*/  STL [R1+0x1874], R18 ;  /* 0x0018741201007387 */ /* 0x0001e20000100800 */
[----:B------:R-:W-:-:S03]  /*e400*/  LEA.HI.X.SX32 R17, R27, R2, 0x1, P0 ;  /* 0x000000021b117211 */ /* 0x000fc600000f0eff */
[----:B------:R-:W-:Y:S04]  /*e410*/  STL [R1+0x1840], R19 ;  /* 0x0018401301007387 */ /* 0x000fe80000100800 */
[----:B------:R-:W4:Y:S01]  /*e420*/  LDL.LU R27, [R1+0x8c] ;  /* 0x00008c00011b7983 */ /* 0x000f220000300800 */
[----:B0-----:R-:W-:-:S05]  /*e430*/  LEA R18, P6, R11, R0, 0x1 ;  /* 0x000000000b127211 */ /* 0x001fca00078c08ff */
[----:B------:R0:W-:Y:S04]  /*e440*/  STL [R1+0x187c], R18 ;  /* 0x00187c1201007387 */ /* 0x0001e80000100800 */
[----:B------:R1:W-:Y:S01]  /*e450*/  STL [R1+0x1848], R17 ;  /* 0x0018481101007387 */ /* 0x0003e20000100800 */
[----:B0-----:R-:W-:-:S05]  /*e460*/  LEA R18, P0, R10, R0, 0x1 ;  /* 0x000000000a127211 */ /* 0x001fca00078008ff */
[----:B------:R-:W-:Y:S04]  /*e470*/  STL [R1+0x1884], R18 ;  /* 0x0018841201007387 */ /* 0x000fe80000100800 */
[----:B------:R-:W4:Y:S04]  /*e480*/  LDL.LU R19, [R1+0x84] ;  /* 0x0000840001137983 */ /* 0x000f280000300800 */
[----:B------:R0:W-:Y:S01]  /*e490*/  STL [R1+0x1850], R16 ;  /* 0x0018501001007387 */ /* 0x0001e20000100800 */
[----:B-1----:R-:W-:Y:S02]  /*e4a0*/  LEA R17, P1, R9, R0, 0x1 ;  /* 0x0000000009117211 */ /* 0x002fe400078208ff */
[----:B0-----:R-:W-:-:S03]  /*e4b0*/  LEA.HI.X.SX32 R16, R15, R2, 0x1, P2 ;  /* 0x000000020f107211 */ /* 0x001fc600010f0eff */
[----:B------:R0:W-:Y:S01]  /*e4c0*/  STL [R1+0x188c], R17 ;  /* 0x00188c1101007387 */ /* 0x0001e20000100800 */
[----:B------:R-:W-:Y:S02]  /*e4d0*/  LEA.HI.X.SX32 R14, R14, R2, 0x1, P3 ;  /* 0x000000020e0e7211 */ /* 0x000fe400018f0eff */
[----:B------:R-:W-:Y:S01]  /*e4e0*/  LEA R15, P2, R8, R0, 0x1 ;  /* 0x00000000080f7211 */ /* 0x000fe200078408ff */
[----:B------:R-:W-:Y:S04]  /*e4f0*/  STL [R1+0x1858], R16 ;  /* 0x0018581001007387 */ /* 0x000fe80000100800 */
[----:B------:R-:W4:Y:S04]  /*e500*/  LDL.LU R18, [R1+0x80] ;  /* 0x0000800001127983 */ /* 0x000f280000300800 */
[----:B------:R-:W-:Y:S04]  /*e510*/  STL [R1+0x1894], R15 ;  /* 0x0018940f01007387 */ /* 0x000fe80000100800 */
[----:B------:R1:W-:Y:S04]  /*e520*/  STL [R1+0x1860], R14 ;  /* 0x0018600e01007387 */ /* 0x0003e80000100800 */
[----:B0-----:R-:W4:Y:S01]  /*e530*/  LDL.LU R17, [R1+0x78] ;  /* 0x0000780001117983 */ /* 0x001f220000300800 */
[----:B-1----:R-:W-:-:S02]  /*e540*/  LEA.HI.X.SX32 R14, R13, R2, 0x1, P4 ;  /* 0x000000020d0e7211 */ /* 0x002fc400020f0eff */
[----:B--2---:R-:W-:-:S05]  /*e550*/  LEA R15, P3, R7, R0, 0x1 ;  /* 0x00000000070f7211 */ /* 0x004fca00078608ff */
[----:B------:R-:W-:Y:S04]  /*e560*/  STL [R1+0x189c], R15 ;  /* 0x00189c0f01007387 */ /* 0x000fe80000100800 */
[----:B------:R0:W-:Y:S04]  /*e570*/  STL [R1+0x1868], R14 ;  /* 0x0018680e01007387 */ /* 0x0001e80000100800 */
[----:B------:R-:W2:Y:S01]  /*e580*/  LDL.LU R16, [R1+0x70] ;  /* 0x0000700001107983 */ /* 0x000ea20000300800 */
[----:B---3--:R-:W-:Y:S02]  /*e590*/  LEA R13, P4, R6, R0, 0x1 ;  /* 0x00000000060d7211 */ /* 0x008fe400078808ff */
[----:B0-----:R-:W-:-:S03]  /*e5a0*/  LEA.HI.X.SX32 R14, R12, R2, 0x1, P5 ;  /* 0x000000020c0e7211 */ /* 0x001fc600028f0eff */
[----:B------:R4:W-:Y:S04]  /*e5b0*/  STL [R1+0x18a4], R13 ;  /* 0x0018a40d01007387 */ /* 0x0009e80000100800 */
[----:B------:R0:W-:Y:S04]  /*e5c0*/  STL [R1+0x1870], R14 ;  /* 0x0018700e01007387 */ /* 0x0001e80000100800 */
[----:B------:R-:W3:Y:S01]  /*e5d0*/  LDL.LU R15, [R1+0x68] ;  /* 0x00006800010f7983 */ /* 0x000ee20000300800 */
[-C--:B------:R-:W-:Y:S02]  /*e5e0*/  LEA.HI.X.SX32 R12, R11, R2.reuse, 0x1, P6 ;  /* 0x000000020b0c7211 */ /* 0x080fe400030f0eff */
[----:B------:R-:W-:-:S02]  /*e5f0*/  LEA.HI.X.SX32 R10, R10, R2, 0x1, P0 ;  /* 0x000000020a0a7211 */ /* 0x000fc400000f0eff */
[----:B----4-:R-:W-:-:S05]  /*e600*/  LEA R13, P5, R26, R0, 0x1 ;  /* 0x000000001a0d7211 */ /* 0x010fca00078a08ff */
[----:B------:R-:W-:Y:S04]  /*e610*/  STL [R1+0x18ac], R13 ;  /* 0x0018ac0d01007387 */ /* 0x000fe80000100800 */
[----:B------:R-:W-:Y:S04]  /*e620*/  STL [R1+0x1878], R12 ;  /* 0x0018780c01007387 */ /* 0x000fe80000100800 */
[----:B0-----:R-:W4:Y:S01]  /*e630*/  LDL.LU R14, [R1+0x60] ;  /* 0x00006000010e7983 */ /* 0x001f220000300800 */
[----:B------:R-:W-:Y:S02]  /*e640*/  LEA R11, P6, R5, R0, 0x1 ;  /* 0x00000000050b7211 */ /* 0x000fe400078c08ff */
[----:B------:R-:W-:-:S03]  /*e650*/  LEA.HI.X.SX32 R9, R9, R2, 0x1, P1 ;  /* 0x0000000209097211 */ /* 0x000fc600008f0eff */
[----:B------:R0:W-:Y:S04]  /*e660*/  STL [R1+0x18b4], R11 ;  /* 0x0018b40b01007387 */ /* 0x0001e80000100800 */
[----:B------:R-:W-:Y:S01]  /*e670*/  STL [R1+0x1880], R10 ;  /* 0x0018800a01007387 */ /* 0x000fe20000100800 */
[----:B0-----:R-:W-:-:S05]  /*e680*/  LEA R11, P0, R4, R0, 0x1 ;  /* 0x00000000040b7211 */ /* 0x001fca00078008ff */
[----:B------:R-:W-:Y:S04]  /*e690*/  STL [R1+0x18bc], R11 ;  /* 0x0018bc0b01007387 */ /* 0x000fe80000100800 */
[----:B------:R-:W4:Y:S04]  /*e6a0*/  LDL.LU R13, [R1+0x58] ;  /* 0x00005800010d7983 */ /* 0x000f280000300800 */
[----:B------:R0:W-:Y:S01]  /*e6b0*/  STL [R1+0x1888], R9 ;  /* 0x0018880901007387 */ /* 0x0001e20000100800 */
[-C--:B------:R-:W-:Y:S02]  /*e6c0*/  LEA.HI.X.SX32 R7, R7, R2.reuse, 0x1, P3 ;  /* 0x0000000207077211 */ /* 0x080fe400018f0eff */
[----:B0-----:R-:W-:-:S02]  /*e6d0*/  LEA.HI.X.SX32 R9, R8, R2, 0x1, P2 ;  /* 0x0000000208097211 */ /* 0x001fc400010f0eff */
[----:B------:R-:W-:-:S05]  /*e6e0*/  LEA R10, P1, R3, R0, 0x1 ;  /* 0x00000000030a7211 */ /* 0x000fca00078208ff */
[----:B------:R0:W-:Y:S04]  /*e6f0*/  STL [R1+0x18c4], R10 ;  /* 0x0018c40a01007387 */ /* 0x0001e80000100800 */
[----:B------:R-:W4:Y:S04]  /*e700*/  LDL.LU R12, [R1+0x54] ;  /* 0x00005400010c7983 */ /* 0x000f280000300800 */
[----:B------:R1:W-:Y:S04]  /*e710*/  STL [R1+0x1890], R9 ;  /* 0x0018900901007387 */ /* 0x0003e80000100800 */
[----:B------:R-:W4:Y:S01]  /*e720*/  LDL.LU R11, [R1+0x50] ;  /* 0x00005000010b7983 */ /* 0x000f220000300800 */
[----:B------:R-:W-:-:S02]  /*e730*/  LEA.HI.X.SX32 R20, R26, R2, 0x1, P5 ;  /* 0x000000021a147211 */ /* 0x000fc400028f0eff */
[----:B------:R-:W-:-:S05]  /*e740*/  LEA R8, P2, R25, R0, 0x1 ;  /* 0x0000000019087211 */ /* 0x000fca00078408ff */
[----:B------:R1:W-:Y:S04]  /*e750*/  STL [R1+0x18cc], R8 ;  /* 0x0018cc0801007387 */ /* 0x0003e80000100800 */
[----:B0-----:R-:W4:Y:S04]  /*e760*/  LDL.LU R10, [R1+0x48] ;  /* 0x00004800010a7983 */ /* 0x001f280000300800 */
[----:B------:R0:W-:Y:S04]  /*e770*/  STL [R1+0x1898], R7 ;  /* 0x0018980701007387 */ /* 0x0001e80000100800 */
[----:B-1----:R-:W4:Y:S01]  /*e780*/  LDL.LU R9, [R1+0x44] ;  /* 0x0000440001097983 */ /* 0x002f220000300800 */
[----:B------:R-:W-:-:S02]  /*e790*/  LEA R8, P3, R27, R0, 0x1 ;  /* 0x000000001b087211 */ /* 0x000fc400078608ff */
[----:B0-----:R-:W-:-:S03]  /*e7a0*/  LEA.HI.X.SX32 R7, R6, R2, 0x1, P4 ;  /* 0x0000000206077211 */ /* 0x001fc600020f0eff */
[----:B------:R0:W-:Y:S04]  /*e7b0*/  STL [R1+0x18d4], R8 ;  /* 0x0018d40801007387 */ /* 0x0001e80000100800 */
[----:B0-----:R-:W4:Y:S04]  /*e7c0*/  LDL.LU R8, [R1+0x40] ;  /* 0x0000400001087983 */ /* 0x001f280000300800 */
[----:B------:R0:W-:Y:S01]  /*e7d0*/  STL [R1+0x18a0], R7 ;  /* 0x0018a00701007387 */ /* 0x0001e20000100800 */
[----:B------:R-:W-:-:S03]  /*e7e0*/  LEA R6, P4, R19, R0, 0x1 ;  /* 0x0000000013067211 */ /* 0x000fc600078808ff */
[----:B0-----:R-:W4:Y:S04]  /*e7f0*/  LDL.LU R7, [R1+0x38] ;  /* 0x0000380001077983 */ /* 0x001f280000300800 */
[----:B------:R0:W-:Y:S04]  /*e800*/  STL [R1+0x18dc], R6 ;  /* 0x0018dc0601007387 */ /* 0x0001e80000100800 */
[----:B0-----:R-:W4:Y:S04]  /*e810*/  LDL.LU R6, [R1+0x34] ;  /* 0x0000340001067983 */ /* 0x001f280000300800 */
[----:B------:R0:W-:Y:S01]  /*e820*/  STL [R1+0x18a8], R20 ;  /* 0x0018a81401007387 */ /* 0x0001e20000100800 */
[----:B------:R-:W-:-:S03]  /*e830*/  LEA R21, P5, R18, R0, 0x1 ;  /* 0x0000000012157211 */ /* 0x000fc600078a08ff */
[----:B------:R-:W4:Y:S04]  /*e840*/  LDL.LU R26, [R1+0x30] ;  /* 0x00003000011a7983 */ /* 0x000f280000300800 */
[----:B------:R1:W-:Y:S01]  /*e850*/  STL [R1+0x18e4], R21 ;  /* 0x0018e41501007387 */ /* 0x0003e20000100800 */
[-C--:B0-----:R-:W-:Y:S02]  /*e860*/  LEA.HI.X.SX32 R20, R5, R2.reuse, 0x1, P6 ;  /* 0x0000000205147211 */ /* 0x081fe400030f0eff */
[----:B------:R-:W-:Y:S02]  /*e870*/  LEA.HI.X.SX32 R5, R4, R2, 0x1, P0 ;  /* 0x0000000204057211 */ /* 0x000fe400000f0eff */
[----:B-1----:R-:W-:Y:S01]  /*e880*/  LEA R21, P6, R17, R0, 0x1 ;  /* 0x0000000011157211 */ /* 0x002fe200078c08ff */
[----:B------:R-:W-:Y:S04]  /*e890*/  STL [R1+0x18b0], R20 ;  /* 0x0018b01401007387 */ /* 0x000fe80000100800 */
        /* <DEDUP_REMOVED lines=8> */
[----:B0-----:R-:W-:Y:S02]  /*e920*/  LEA.HI.X.SX32 R20, R25, R2, 0x1, P2 ;  /* 0x0000000219147211 */ /* 0x001fe400010f0eff */
[----:B---3--:R-:W-:Y:S01]  /*e930*/  LEA R21, P1, R15, R0, 0x1 ;  /* 0x000000000f157211 */ /* 0x008fe200078208ff */
[----:B-1----:R-:W3:Y:S04]  /*e940*/  LDL.LU R5, [R1+0x1fc] ;  /* 0x0001fc0001057983 */ /* 0x002ee80000300800 */
[----:B------:R-:W-:Y:S04]  /*e950*/  STL [R1+0x18fc], R21 ;  /* 0x0018fc1501007387 */ /* 0x000fe80000100800 */
[----:B------:R0:W-:Y:S04]  /*e960*/  STL [R1+0x18c8], R20 ;  /* 0x0018c81401007387 */ /* 0x0001e80000100800 */
[----:B------:R-:W3:Y:S01]  /*e970*/  LDL.LU R25, [R1+0xc] ;  /* 0x00000c0001197983 */ /* 0x000ee20000300800 */
[----:B0-----:R-:W-:-:S02]  /*e980*/  LEA.HI.X.SX32 R20, R27, R2, 0x1, P3 ;  /* 0x000000021b147211 */ /* 0x001fc400018f0eff */
[----:B----4-:R-:W-:-:S05]  /*e990*/  LEA R21, P2, R14, R0, 0x1 ;  /* 0x000000000e157211 */ /* 0x010fca00078408ff */
[----:B------:R-:W-:Y:S04]  /*e9a0*/  STL [R1+0x1904], R21 ;  /* 0x0019041501007387 */ /* 0x000fe80000100800 */
[----:B------:R-:W4:Y:S01]  /*e9b0*/  LDL.LU R27, [R1+0x200] ;  /* 0x00020000011b7983 */ /* 0x000f220000300800 */
[----:B------:R-:W-:-:S03]  /*e9c0*/  LEA.HI.X.SX32 R18, R18, R2, 0x1, P5 ;  /* 0x0000000212127211 */ /* 0x000fc600028f0eff */
[----:B------:R0:W-:Y:S02]  /*e9d0*/  STL [R1+0x18d0], R20 ;  /* 0x0018d01401007387 */ /* 0x0001e40000100800 */
[----:B0-----:R-:W-:Y:S02]  /*e9e0*/  LEA.HI.X.SX32 R20, R19, R2, 0x1, P4 ;  /* 0x0000000213147211 */ /* 0x001fe400020f0eff */
[----:B------:R-:W-:-:S05]  /*e9f0*/  LEA R21, P3, R13, R0, 0x1 ;  /* 0x000000000d157211 */ /* 0x000fca00078608ff */
[----:B------:R-:W-:Y:S04]  /*ea00*/  STL [R1+0x190c], R21 ;  /* 0x00190c1501007387 */ /* 0x000fe80000100800 */
[----:B------:R0:W-:Y:S01]  /*ea10*/  STL [R1+0x18d8], R20 ;  /* 0x0018d81401007387 */ /* 0x0001e20000100800 */
[----:B------:R-:W-:Y:S01]  /*ea20*/  LEA.HI.X.SX32 R15, R15, R2, 0x1, P1 ;  /* 0x000000020f0f7211 */ /* 0x000fe200008f0eff */
[----:B------:R-:W-:Y:S02]  /*ea30*/  IMAD R29, R29, UR7, RZ ;  /* 0x000000071d1d7c24 */ /* 0x000fe4000f8e02ff */
[----:B------:R-:W-:Y:S01]  /*ea40*/  IMAD R28, R28, UR7, RZ ;  /* 0x000000071c1c7c24 */ /* 0x000fe2000f8e02ff */
[----:B------:R-:W-:-:S05]  /*ea50*/  LEA R19, P4, R12, R0, 0x1 ;  /* 0x000000000c137211 */ /* 0x000fca00078808ff */
[----:B------:R1:W-:Y:S01]  /*ea60*/  STL [R1+0x1914], R19 ;  /* 0x0019141301007387 */ /* 0x0003e20000100800 */
[----:B0-----:R-:W-:-:S03]  /*ea70*/  LEA R20, P5, R11, R0, 0x1 ;  /* 0x000000000b147211 */ /* 0x001fc600078a08ff */
[----:B------:R0:W-:Y:S01]  /*ea80*/  STL [R1+0x18e0], R18 ;  /* 0x0018e01201007387 */ /* 0x0001e20000100800 */
[-C--:B-1----:R-:W-:Y:S02]  /*ea90*/  LEA.HI.X.SX32 R19, R17, R2.reuse, 0x1, P6 ;  /* 0x0000000211137211 */ /* 0x082fe400030f0eff */
[-C--:B------:R-:W-:Y:S01]  /*eaa0*/  LEA.HI.X.SX32 R17, R16, R2.reuse, 0x1, P0 ;  /* 0x0000000210117211 */ /* 0x080fe200000f0eff */
[----:B------:R-:W-:Y:S04]  /*eab0*/  STL [R1+0x191c], R20 ;  /* 0x00191c1401007387 */ /* 0x000fe80000100800 */
[----:B------:R-:W-:Y:S01]  /*eac0*/  STL [R1+0x18e8], R19 ;  /* 0x0018e81301007387 */ /* 0x000fe20000100800 */
[----:B------:R-:W-:Y:S02]  /*ead0*/  LEA.HI.X.SX32 R12, R12, R2, 0x1, P4 ;  /* 0x000000020c0c7211 */ /* 0x000fe400020f0eff */
[----:B0-----:R-:W-:-:S05]  /*eae0*/  LEA R18, P6, R10, R0, 0x1 ;  /* 0x000000000a127211 */ /* 0x001fca00078c08ff */
[----:B------:R-:W-:Y:S01]  /*eaf0*/  STL [R1+0x1924], R18 ;  /* 0x0019241201007387 */ /* 0x000fe20000100800 */
[----:B------:R-:W-:-:S03]  /*eb00*/  LEA R16, P0, R9, R0, 0x1 ;  /* 0x0000000009107211 */ /* 0x000fc600078008ff */
[----:B------:R-:W-:Y:S04]  /*eb10*/  STL [R1+0x18f0], R17 ;  /* 0x0018f01101007387 */ /* 0x000fe80000100800 */
[----:B------:R0:W-:Y:S04]  /*eb20*/  STL [R1+0x192c], R16 ;  /* 0x00192c1001007387 */ /* 0x0001e80000100800 */
[----:B------:R1:W-:Y:S01]  /*eb30*/  STL [R1+0x18f8], R15 ;  /* 0x0018f80f01007387 */ /* 0x0003e20000100800 */
[-C--:B0-----:R-:W-:Y:S02]  /*eb40*/  LEA.HI.X.SX32 R16, R14, R2.reuse, 0x1, P2 ;  /* 0x000000020e107211 */ /* 0x081fe400010f0eff */
[----:B------:R-:W-:-:S02]  /*eb50*/  LEA.HI.X.SX32 R14, R13, R2, 0x1, P3 ;  /* 0x000000020d0e7211 */ /* 0x000fc400018f0eff */
[----:B------:R-:W-:-:S05]  /*eb60*/  LEA R17, P1, R8, R0, 0x1 ;  /* 0x0000000008117211 */ /* 0x000fca00078208ff */
[----:B------:R-:W-:Y:S04]  /*eb70*/  STL [R1+0x1934], R17 ;  /* 0x0019341101007387 */ /* 0x000fe80000100800 */
[----:B------:R-:W-:Y:S01]  /*eb80*/  STL [R1+0x1900], R16 ;  /* 0x0019001001007387 */ /* 0x000fe20000100800 */
[----:B-1----:R-:W-:-:S05]  /*eb90*/  LEA R15, P2, R7, R0, 0x1 ;  /* 0x00000000070f7211 */ /* 0x002fca00078408ff */
[----:B------:R-:W-:Y:S04]  /*eba0*/  STL [R1+0x193c], R15 ;  /* 0x00193c0f01007387 */ /* 0x000fe80000100800 */
[----:B------:R0:W-:Y:S01]  /*ebb0*/  STL [R1+0x1908], R14 ;  /* 0x0019080e01007387 */ /* 0x0001e20000100800 */
[----:B------:R-:W-:-:S05]  /*ebc0*/  LEA R13, P3, R6, R0, 0x1 ;  /* 0x00000000060d7211 */ /* 0x000fca00078608ff */
[----:B------:R1:W-:Y:S01]  /*ebd0*/  STL [R1+0x1944], R13 ;  /* 0x0019440d01007387 */ /* 0x0003e20000100800 */
[----:B0-----:R-:W-:-:S03]  /*ebe0*/  LEA R14, P4, R26, R0, 0x1 ;  /* 0x000000001a0e7211 */ /* 0x001fc600078808ff */
[----:B------:R0:W-:Y:S01]  /*ebf0*/  STL [R1+0x1910], R12 ;  /* 0x0019100c01007387 */ /* 0x0001e20000100800 */
[-C--:B------:R-:W-:Y:S02]  /*ec00*/  LEA.HI.X.SX32 R9, R9, R2.reuse, 0x1, P0 ;  /* 0x0000000209097211 */ /* 0x080fe400000f0eff */
[-C--:B-1----:R-:W-:Y:S02]  /*ec10*/  LEA.HI.X.SX32 R13, R11, R2.reuse, 0x1, P5 ;  /* 0x000000020b0d7211 */ /* 0x082fe400028f0eff */
[----:B------:R-:W-:Y:S02]  /*ec20*/  LEA.HI.X.SX32 R11, R10, R2, 0x1, P6 ;  /* 0x000000020a0b7211 */ /* 0x000fe400030f0eff */
[-C--:B0-----:R-:W-:Y:S01]  /*ec30*/  LEA R12, P5, R29, R0.reuse, 0x1 ;  /* 0x000000001d0c7211 */ /* 0x081fe200078a08ff */
[----:B------:R-:W-:Y:S01]  /*ec40*/  STL [R1+0x1948], R14 ;  /* 0x0019480e01007387 */ /* 0x000fe20000100800 */
[----:B------:R-:W-:-:S03]  /*ec50*/  LEA R10, P6, R28, R0, 0x1 ;  /* 0x000000001c0a7211 */ /* 0x000fc600078c08ff */
[----:B------:R-:W-:Y:S04]  /*ec60*/  STL [R1+0x1918], R13 ;  /* 0x0019180d01007387 */ /* 0x000fe80000100800 */
[----:B------:R-:W-:Y:S04]  /*ec70*/  STL [R1+0x194c], R12 ;  /* 0x00194c0c01007387 */ /* 0x000fe80000100800 */
[----:B------:R0:W-:Y:S04]  /*ec80*/  STL [R1+0x1920], R11 ;  /* 0x0019200b01007387 */ /* 0x0001e80000100800 */
[----:B------:R1:W-:Y:S04]  /*ec90*/  STL [R1+0x1950], R10 ;  /* 0x0019500a01007387 */ /* 0x0003e80000100800 */
[----:B------:R2:W-:Y:S01]  /*eca0*/  STL [R1+0x1928], R9 ;  /* 0x0019280901007387 */ /* 0x0005e20000100800 */
[----:B0-----:R-:W-:-:S02]  /*ecb0*/  LEA R11, P0, R4, R0, 0x1 ;  /* 0x00000000040b7211 */ /* 0x001fc400078008ff */
[-C--:B-1----:R-:W-:Y:S02]  /*ecc0*/  LEA.HI.X.SX32 R10, R8, R2.reuse, 0x1, P1 ;  /* 0x00000002080a7211 */ /* 0x082fe400008f0eff */
[-C--:B------:R-:W-:Y:S01]  /*ecd0*/  LEA.HI.X.SX32 R8, R7, R2.reuse, 0x1, P2 ;  /* 0x0000000207087211 */ /* 0x080fe200010f0eff */
[----:B------:R-:W-:Y:S01]  /*ece0*/  STL [R1+0x1954], R11 ;  /* 0x0019540b01007387 */ /* 0x000fe20000100800 */
[----:B------:R-:W-:-:S03]  /*ecf0*/  LEA.HI.X.SX32 R7, R6, R2, 0x1, P3 ;  /* 0x0000000206077211 */ /* 0x000fc600018f0eff */
[----:B------:R-:W-:Y:S01]  /*ed00*/  STL [R1+0x1930], R10 ;  /* 0x0019300a01007387 */ /* 0x000fe20000100800 */
[----:B--2---:R-:W-:-:S05]  /*ed10*/  LEA R9, P1, R3, R0, 0x1 ;  /* 0x0000000003097211 */ /* 0x004fca00078208ff */
[----:B------:R-:W-:Y:S04]  /*ed20*/  STL [R1+0x1958], R9 ;  /* 0x0019580901007387 */ /* 0x000fe80000100800 */
[----:B------:R-:W-:Y:S04]  /*ed30*/  STL [R1+0x1938], R8 ;  /* 0x0019380801007387 */ /* 0x000fe80000100800 */
[----:B------:R-:W-:Y:S01]  /*ed40*/  STL [R1+0x1940], R7 ;  /* 0x0019400701007387 */ /* 0x000fe20000100800 */
[----:B---3--:R-:W-:-:S04]  /*ed50*/  LEA R16, P2, R5, UR12, 0x1 ;  /* 0x0000000c05107c11 */ /* 0x008fc8000f8408ff */
[----:B------:R-:W-:Y:S02]  /*ed60*/  LEA.HI.X.SX32 R17, R5, UR13, 0x1, P2 ;  /* 0x0000000d05117c11 */ /* 0x000fe400090f0eff */
[----:B------:R-:W-:Y:S02]  /*ed70*/  LEA R6, P3, R25, R0, 0x1 ;  /* 0x0000000019067211 */ /* 0x000fe400078608ff */
[-C--:B------:R-:W-:Y:S02]  /*ed80*/  LEA.HI.X.SX32 R0, R26, R2.reuse, 0x1, P4 ;  /* 0x000000021a007211 */ /* 0x080fe400020f0eff */
[-C--:B------:R-:W-:Y:S01]  /*ed90*/  LEA.HI.X.SX32 R5, R28, R2.reuse, 0x1, P6 ;  /* 0x000000021c057211 */ /* 0x080fe200030f0eff */
[----:B------:R-:W-:Y:S01]  /*eda0*/  STL [R1+0x1668], R6 ;  /* 0x0016680601007387 */ /* 0x000fe20000100800 */
[----:B------:R-:W0:Y:S03]  /*edb0*/  LDC R26, c[0x0][0x238] ;  /* 0x00008e00ff1a7b82 */ /* 0x000e260000000800 */
[----:B------:R1:W-:Y:S02]  /*edc0*/  STL [R1+0x1654], R0 ;  /* 0x0016540001007387 */ /* 0x0003e40000100800 */
[----:B-1----:R-:W-:-:S02]  /*edd0*/  LEA.HI.X.SX32 R0, R29, R2, 0x1, P5 ;  /* 0x000000021d007211 */ /* 0x002fc400028f0eff */
[----:B------:R-:W2:Y:S04]  /*ede0*/  LDL.LU R29, [R1+0x1a88] ;  /* 0x001a8800011d7983 */ /* 0x000ea80000300800 */
[----:B------:R-:W3:Y:S01]  /*edf0*/  LDL.LU R28, [R1+0x1a84] ;  /* 0x001a8400011c7983 */ /* 0x000ee20000300800 */
[----:B----4-:R-:W-:-:S03]  /*ee00*/  LEA R14, P4, R27, UR12, 0x1 ;  /* 0x0000000c1b0e7c11 */ /* 0x010fc6000f8808ff */
[----:B------:R1:W-:Y:S01]  /*ee10*/  STL [R1+0x1658], R0 ;  /* 0x0016580001007387 */ /* 0x0003e20000100800 */
[-C--:B------:R-:W-:Y:S01]  /*ee20*/  LEA.HI.X.SX32 R3, R3, R2.reuse, 0x1, P1 ;  /* 0x0000000203037211 */ /* 0x080fe200008f0eff */
[----:B0-----:R-:W-:Y:S01]  /*ee30*/  IMAD R26, R26, 0x1f, RZ ;  /* 0x0000001f1a1a7824 */ /* 0x001fe200078e02ff */
[----:B------:R-:W-:Y:S01]  /*ee40*/  LEA.HI.X.SX32 R15, R27, UR13, 0x1, P4 ;  /* 0x0000000d1b0f7c11 */ /* 0x000fe2000a0f0eff */
[----:B------:R0:W-:Y:S01]  /*ee50*/  STL [R1+0x165c], R5 ;  /* 0x00165c0501007387 */ /* 0x0001e20000100800 */
[----:B------:R-:W4:Y:S01]  /*ee60*/  LDC R27, c[0x0][0x238] ;  /* 0x00008e00ff1b7b82 */ /* 0x000f220000000800 */
[----:B-1----:R-:W-:Y:S02]  /*ee70*/  LEA.HI.X.SX32 R0, R4, R2, 0x1, P0 ;  /* 0x0000000204007211 */ /* 0x002fe400000f0eff */
[----:B------:R-:W-:Y:S04]  /*ee80*/  STL.64 [R1+0x10e0], R16 ;  /* 0x0010e01001007387 */ /* 0x000fe80000100a00 */
[----:B------:R1:W-:Y:S01]  /*ee90*/  STL [R1+0x1660], R0 ;  /* 0x0016600001007387 */ /* 0x0003e20000100800 */
[----:B0-----:R-:W-:-:S03]  /*eea0*/  IMAD.WIDE R4, R26, 0x2, R16 ;  /* 0x000000021a047825 */ /* 0x001fc600078e0210 */
[----:B------:R-:W-:Y:S01]  /*eeb0*/  STL [R1+0x1664], R3 ;  /* 0x0016640301007387 */ /* 0x000fe20000100800 */
[----:B-1----:R-:W-:-:S05]  /*eec0*/  LEA.HI.X.SX32 R0, R25, R2, 0x1, P3 ;  /* 0x0000000219007211 */ /* 0x002fca00018f0eff */
[----:B------:R4:W-:Y:S04]  /*eed0*/  STL [R1+0x1270], R0 ;  /* 0x0012700001007387 */ /* 0x0009e80000100800 */
[----:B------:R-:W-:Y:S01]  /*eee0*/  STL [R1+0x1290], R4 ;  /* 0x0012900401007387 */ /* 0x000fe20000100800 */
[C---:B----4-:R-:W-:Y:S02]  /*eef0*/  IMAD R0, R27.reuse, 0x1e, RZ ;  /* 0x0000001e1b007824 */ /* 0x050fe400078e02ff */
[----:B------:R-:W-:Y:S01]  /*ef00*/  IMAD R10, R27, 0x1d, RZ ;  /* 0x0000001d1b0a7824 */ /* 0x000fe200078e02ff */
[----:B--2---:R-:W-:Y:S02]  /*ef10*/  LEA R12, P0, R29, UR12, 0x1 ;  /* 0x0000000c1d0c7c11 */ /* 0x004fe4000f8008ff */
[----:B---3--:R-:W-:-:S02]  /*ef20*/  LEA R3, P1, R28, UR12, 0x1 ;  /* 0x0000000c1c037c11 */ /* 0x008fc4000f8208ff */
[----:B------:R-:W-:Y:S02]  /*ef30*/  LEA.HI.X.SX32 R13, R29, UR13, 0x1, P0 ;  /* 0x0000000d1d0d7c11 */ /* 0x000fe400080f0eff */
[----:B------:R-:W-:Y:S01]  /*ef40*/  LEA.HI.X.SX32 R2, R28, UR13, 0x1, P1 ;  /* 0x0000000d1c027c11 */ /* 0x000fe200088f0eff */
[----:B------:R0:W-:Y:S04]  /*ef50*/  STL [R1+0x126c], R3 ;  /* 0x00126c0301007387 */ /* 0x0001e80000100800 */
[----:B------:R1:W-:Y:S04]  /*ef60*/  STL [R1+0x128c], R5 ;  /* 0x00128c0501007387 */ /* 0x0003e80000100800 */
[----:B------:R-:W-:Y:S01]  /*ef70*/  STL.64 [R1+0x10f0], R14 ;  /* 0x0010f00e01007387 */ /* 0x000fe20000100a00 */
[----:B0-----:R-:W-:-:S03]  /*ef80*/  LOP3.LUT R3, R3, R2, RZ, 0x3c, !PT ;  /* 0x0000000203037212 */ /* 0x001fc600078e3cff */
[----:B------:R0:W5:Y:S04]  /*ef90*/  LDL.LU R29, [R1+0x1a80] ;  /* 0x001a8000011d7983 */ /* 0x0001680000300800 */
[----:B------:R0:W5:Y:S04]  /*efa0*/  LDL.LU R28, [R1+0x1a7c] ;  /* 0x001a7c00011c7983 */ /* 0x0001680000300800 */
[----:B------:R-:W-:Y:S04]  /*efb0*/  STL.64 [R1+0x10e8], R12 ;  /* 0x0010e80c01007387 */ /* 0x000fe80000100a00 */
[----:B------:R2:W-:Y:S01]  /*efc0*/  STL [R1+0x1268], R2 ;  /* 0x0012680201007387 */ /* 0x0005e20000100800 */
[----:B-1----:R-:W-:Y:S01]  /*efd0*/  IMAD.WIDE R4, R26, 0x2, R14 ;  /* 0x000000021a047825 */ /* 0x002fe200078e020e */
[----:B--2---:R-:W-:-:S03]  /*efe0*/  LOP3.LUT R2, R3, R2, RZ, 0x3c, !PT ;  /* 0x0000000203027212 */ /* 0x004fc600078e3cff */
[C---:B------:R-:W-:Y:S01]  /*eff0*/  IMAD.WIDE R6, R26.reuse, 0x2, R12 ;  /* 0x000000021a067825 */ /* 0x040fe200078e020c */
[----:B------:R-:W-:Y:S01]  /*f000*/  LOP3.LUT R3, R3, R2, RZ, 0x3c, !PT ;  /* 0x0000000203037212 */ /* 0x000fe200078e3cff */
[----:B------:R-:W-:Y:S02]  /*f010*/  STL [R1+0x1298], R4 ;  /* 0x0012980401007387 */ /* 0x000fe40000100800 */
[----:B------:R-:W-:Y:S02]  /*f020*/  IMAD.WIDE R8, R26, 0x2, R2 ;  /* 0x000000021a087825 */ /* 0x000fe400078e0202 */
[----:B------:R1:W-:Y:S04]  /*f030*/  STL [R1+0x1294], R5 ;  /* 0x0012940501007387 */ /* 0x0003e80000100800 */
[----:B------:R-:W-:Y:S04]  /*f040*/  STL [R1+0x12a0], R6 ;  /* 0x0012a00601007387 */ /* 0x000fe80000100800 */
[----:B------:R2:W-:Y:S01]  /*f050*/  STL [R1+0x129c], R7 ;  /* 0x00129c0701007387 */ /* 0x0005e20000100800 */
[----:B-1----:R-:W-:-:S03]  /*f060*/  IMAD.WIDE R4, R0, 0x2, R16 ;  /* 0x0000000200047825 */ /* 0x002fc600078e0210 */
[----:B------:R-:W-:Y:S04]  /*f070*/  STL [R1+0x12a8], R8 ;  /* 0x0012a80801007387 */ /* 0x000fe80000100800 */
[----:B------:R1:W-:Y:S01]  /*f080*/  STL [R1+0x12a4], R9 ;  /* 0x0012a40901007387 */ /* 0x0003e20000100800 */
[----:B--2---:R-:W-:-:S03]  /*f090*/  IMAD.WIDE R6, R0, 0x2, R14 ;  /* 0x0000000200067825 */ /* 0x004fc600078e020e */
[----:B------:R-:W-:Y:S04]  /*f0a0*/  STL [R1+0x12b0], R4 ;  /* 0x0012b00401007387 */ /* 0x000fe80000100800 */
[----:B------:R2:W-:Y:S01]  /*f0b0*/  STL [R1+0x12ac], R5 ;  /* 0x0012ac0501007387 */ /* 0x0005e20000100800 */
[----:B-1----:R-:W-:-:S03]  /*f0c0*/  IMAD.WIDE R8, R0, 0x2, R2 ;  /* 0x0000000200087825 */ /* 0x002fc600078e0202 */
[----:B------:R-:W-:Y:S01]  /*f0d0*/  STL [R1+0x12b8], R6 ;  /* 0x0012b80601007387 */ /* 0x000fe20000100800 */
[----:B--2---:R-:W-:-:S03]  /*f0e0*/  IMAD.WIDE R4, R0, 0x2, R12 ;  /* 0x0000000200047825 */ /* 0x004fc600078e020c */
[----:B------:R1:W-:Y:S04]  /*f0f0*/  STL [R1+0x12b4], R7 ;  /* 0x0012b40701007387 */ /* 0x0003e80000100800 */
[----:B------:R-:W-:Y:S04]  /*f100*/  STL [R1+0x12c0], R4 ;  /* 0x0012c00401007387 */ /* 0x000fe80000100800 */
[----:B------:R2:W-:Y:S01]  /*f110*/  STL [R1+0x12bc], R5 ;  /* 0x0012bc0501007387 */ /* 0x0005e20000100800 */
[----:B-1----:R-:W-:-:S03]  /*f120*/  IMAD.WIDE R6, R10, 0x2, R16 ;  /* 0x000000020a067825 */ /* 0x002fc600078e0210 */
[----:B------:R-:W-:Y:S04]  /*f130*/  STL [R1+0x12c8], R8 ;  /* 0x0012c80801007387 */ /* 0x000fe80000100800 */
[----:B------:R1:W-:Y:S01]  /*f140*/  STL [R1+0x12c4], R9 ;  /* 0x0012c40901007387 */ /* 0x0003e20000100800 */
[----:B--2---:R-:W-:-:S03]  /*f150*/  IMAD.WIDE R4, R10, 0x2, R14 ;  /* 0x000000020a047825 */ /* 0x004fc600078e020e */
[----:B------:R-:W-:Y:S01]  /*f160*/  STL [R1+0x12d0], R6 ;  /* 0x0012d00601007387 */ /* 0x000fe20000100800 */
[----:B------:R-:W-:-:S03]  /*f170*/  IMAD R0, R27, 0x1c, RZ ;  /* 0x0000001c1b007824 */ /* 0x000fc600078e02ff */
        /* <DEDUP_REMOVED lines=155> */
[----:B------:R-:W-:-:S03]  /*fb30*/  IMAD.SHL.U32 R0, R27, 0x10, RZ ;  /* 0x000000101b007824 */ /* 0x000fc600078e00ff */
        /* <DEDUP_REMOVED lines=197> */
[----:B------:R-:W-:-:S03]  /*10790*/  IMAD.WIDE R10, R11, 0x2, R2 ;  /* 0x000000020b0a7825 */ /* 0x000fc600078e0202 */
[----:B------:R1:W-:Y:S01]  /*107a0*/  STL [R1+0x1634], R7 ;  /* 0x0016340701007387 */ /* 0x0003e20000100800 */
[----:B--2---:R-:W-:-:S03]  /*107b0*/  IMAD.WIDE R4, R27, 0x2, R16 ;  /* 0x000000021b047825 */ /* 0x004fc600078e0210 */
[----:B------:R-:W-:Y:S04]  /*107c0*/  STL [R1+0x1640], R8 ;  /* 0x0016400801007387 */ /* 0x000fe80000100800 */
[----:B------:R2:W-:Y:S01]  /*107d0*/  STL [R1+0x163c], R9 ;  /* 0x00163c0901007387 */ /* 0x0005e20000100800 */
[----:B-1----:R-:W-:-:S03]  /*107e0*/  IMAD.WIDE R6, R27, 0x2, R14 ;  /* 0x000000021b067825 */ /* 0x002fc600078e020e */
[----:B------:R-:W-:Y:S01]  /*107f0*/  STL [R1+0x1648], R10 ;  /* 0x0016480a01007387 */ /* 0x000fe20000100800 */
[----:B------:R-:W-:-:S03]  /*10800*/  IMAD.WIDE R2, R27, 0x2, R2 ;  /* 0x000000021b027825 */ /* 0x000fc600078e0202 */
[----:B------:R-:W-:Y:S01]  /*10810*/  STL [R1+0x1644], R11 ;  /* 0x0016440b01007387 */ /* 0x000fe20000100800 */
[----:B--2---:R-:W-:-:S03]  /*10820*/  IMAD.WIDE R8, R27, 0x2, R12 ;  /* 0x000000021b087825 */ /* 0x004fc600078e020c */
[----:B------:R-:W-:Y:S04]  /*10830*/  STL [R1+0x1650], R4 ;  /* 0x0016500401007387 */ /* 0x000fe80000100800 */
[----:B------:R-:W-:Y:S04]  /*10840*/  STL [R1+0x164c], R5 ;  /* 0x00164c0501007387 */ /* 0x000fe80000100800 */
[----:B------:R-:W-:Y:S04]  /*10850*/  STL [R1+0x1278], R6 ;  /* 0x0012780601007387 */ /* 0x000fe80000100800 */
[----:B------:R-:W-:Y:S04]  /*10860*/  STL [R1+0x1274], R7 ;  /* 0x0012740701007387 */ /* 0x000fe80000100800 */
[----:B------:R-:W-:Y:S04]  /*10870*/  STL [R1+0x1280], R8 ;  /* 0x0012800801007387 */ /* 0x000fe80000100800 */
[----:B------:R-:W-:Y:S04]  /*10880*/  STL [R1+0x127c], R9 ;  /* 0x00127c0901007387 */ /* 0x000fe80000100800 */
[----:B------:R1:W-:Y:S04]  /*10890*/  STL [R1+0x1288], R2 ;  /* 0x0012880201007387 */ /* 0x0003e80000100800 */
[----:B------:R2:W-:Y:S04]  /*108a0*/  STL [R1+0x1284], R3 ;  /* 0x0012840301007387 */ /* 0x0005e80000100800 */
[----:B------:R0:W-:Y:S04]  /*108b0*/  STL [R1+0x1264], RZ ;  /* 0x001264ff01007387 */ /* 0x0001e80000100800 */
        /* <DEDUP_REMOVED lines=922> */
[----:B------:R0:W-:Y:S01]  /*14260*/  STL [R1+0xbb8], RZ ;  /* 0x000bb8ff01007387 */ /* 0x0001e20000100800 */
[----:B------:R-:W3:Y:S03]  /*14270*/  S2R R26, SR_TID.X ;  /* 0x00000000001a7919 */ /* 0x000ee60000002100 */
        /* <DEDUP_REMOVED lines=29> */
[----:B---3--:R-:W-:-:S03]  /*14450*/  LOP3.LUT R26, R26, 0x3f, RZ, 0xc0, !PT ;  /* 0x0000003f1a1a7812 */ /* 0x008fc600078ec0ff */
[----:B------:R0:W-:Y:S04]  /*14460*/  STL [R1+0xb30], RZ ;  /* 0x000b30ff01007387 */ /* 0x0001e80000100800 */
[----:B------:R0:W-:Y:S04]  /*14470*/  STL [R1+0xb34], RZ ;  /* 0x000b34ff01007387 */ /* 0x0001e80000100800 */
[----:B------:R0:W-:Y:S04]  /*14480*/  STL [R1+0xb38], RZ ;  /* 0x000b38ff01007387 */ /* 0x0001e80000100800 */
[----:B------:R0:W-:Y:S04]  /*14490*/  STL [R1+0xb3c], RZ ;  /* 0x000b3cff01007387 */ /* 0x0001e80000100800 */
[----:B------:R0:W-:Y:S01]  /*144a0*/  STL [R1+0x280], RZ ;  /* 0x000280ff01007387 */ /* 0x0001e20000100800 */
[----:B-1----:R-:W-:-:S02]  /*144b0*/  IMAD.SHL.U32 R2, R26, 0x2, RZ ;  /* 0x000000021a027824 */ /* 0x002fc400078e00ff */
[----:B------:R-:W1:Y:S01]  /*144c0*/  LDC R26, c[0x0][0x230] ;  /* 0x00008c00ff1a7b82 */ /* 0x000e620000000800 */
        /* <DEDUP_REMOVED lines=25> */
[----:B-1----:R-:W-:-:S03]  /*14660*/  VIADD R26, R26, 0x1f ;  /* 0x0000001f1a1a7836 */ /* 0x002fc60000000000 */
[----:B------:R0:W-:Y:S04]  /*14670*/  STL [R1+0x178], RZ ;  /* 0x000178ff01007387 */ /* 0x0001e80000100800 */
[----:B------:R0:W-:Y:S04]  /*14680*/  STL [R1+0x17c], RZ ;  /* 0x00017cff01007387 */ /* 0x0001e80000100800 */
[----:B------:R0:W-:Y:S04]  /*14690*/  STL [R1+0x160], RZ ;  /* 0x000160ff01007387 */ /* 0x0001e80000100800 */
[----:B------:R0:W-:Y:S01]  /*146a0*/  STL [R1+0x164], RZ ;  /* 0x000164ff01007387 */ /* 0x0001e20000100800 */
[----:B--2---:R-:W-:-:S03]  /*146b0*/  IMAD.SHL.U32 R3, R27, 0x20, RZ ;  /* 0x000000201b037824 */ /* 0x004fc600078e00ff */
[----:B------:R0:W-:Y:S01]  /*146c0*/  STL [R1+0x168], RZ ;  /* 0x000168ff01007387 */ /* 0x0001e20000100800 */
[----:B------:R-:W-:-:S03]  /*146d0*/  SHF.R.S32.HI R27, RZ, 0x1f, R26 ;  /* 0x0000001fff1b7819 */ /* 0x000fc6000001141a */
[----:B------:R0:W-:Y:S04]  /*146e0*/  STL [R1+0x16c], RZ ;  /* 0x00016cff01007387 */ /* 0x0001e80000100800 */
[----:B------:R0:W-:Y:S04]  /*146f0*/  STL [R1+0x150], RZ ;  /* 0x000150ff01007387 */ /* 0x0001e80000100800 */
[----:B------:R0:W-:Y:S04]  /*14700*/  STL [R1+0x154], RZ ;  /* 0x000154ff01007387 */ /* 0x0001e80000100800 */
[----:B------:R0:W-:Y:S01]  /*14710*/  STL [R1+0x158], RZ ;  /* 0x000158ff01007387 */ /* 0x0001e20000100800 */
[----:B------:R-:W-:-:S03]  /*14720*/  LEA.HI R27, R27, R26, RZ, 0x5 ;  /* 0x0000001a1b1b7211 */ /* 0x000fc600078f28ff */
[----:B------:R0:W-:Y:S04]  /*14730*/  STL [R1+0x15c], RZ ;  /* 0x00015cff01007387 */ /* 0x0001e80000100800 */
[----:B------:R0:W-:Y:S04]  /*14740*/  STL [R1+0x140], RZ ;  /* 0x000140ff01007387 */ /* 0x0001e80000100800 */
[----:B------:R0:W-:Y:S04]  /*14750*/  STL [R1+0x144], RZ ;  /* 0x000144ff01007387 */ /* 0x0001e80000100800 */
[----:B------:R0:W-:Y:S04]  /*14760*/  STL [R1+0x148], RZ ;  /* 0x000148ff01007387 */ /* 0x0001e80000100800 */
[----:B------:R0:W-:Y:S01]  /*14770*/  STL [R1+0x14c], RZ ;  /* 0x00014cff01007387 */ /* 0x0001e20000100800 */
[----:B------:R-:W-:-:S03]  /*14780*/  SHF.R.S32.HI R4, RZ, 0x5, R27 ;  /* 0x00000005ff047819 */ /* 0x000fc6000001141b */
[----:B------:R0:W-:Y:S04]  /*14790*/  STL [R1+0x130], RZ ;  /* 0x000130ff01007387 */ /* 0x0001e80000100800 */
[----:B------:R0:W-:Y:S04]  /*147a0*/  STL [R1+0x134], RZ ;  /* 0x000134ff01007387 */ /* 0x0001e80000100800 */
[----:B------:R0:W-:Y:S04]  /*147b0*/  STL [R1+0x138], RZ ;  /* 0x000138ff01007387 */ /* 0x0001e80000100800 */
[----:B------:R0:W-:Y:S04]  /*147c0*/  STL [R1+0x13c], RZ ;  /* 0x00013cff01007387 */ /* 0x0001e80000100800 */
[----:B------:R-:W2:Y:S04]  /*147d0*/  LDL R27, [R1+0x10d0] ;  /* 0x0010d000011b7983 */ /* 0x000ea80000100800 */
        /* <DEDUP_REMOVED lines=13> */
[----:B------:R0:W-:Y:S01]  /*148b0*/  STL [R1+0xf0], RZ ;  /* 0x0000f0ff01007387 */ /* 0x0001e20000100800 */
[----:B------:R-:W-:-:S03]  /*148c0*/  SHF.L.U64.HI R0, R3, 0x1, R0 ;  /* 0x0000000103007819 */ /* 0x000fc60000010200 */
[----:B------:R0:W-:Y:S01]  /*148d0*/  STL [R1+0xf4], RZ ;  /* 0x0000f4ff01007387 */ /* 0x0001e20000100800 */
[----:B------:R-:W-:-:S03]  /*148e0*/  LOP3.LUT R3, R2, 0x10, RZ, 0x3c, !PT ;  /* 0x0000001002037812 */ /* 0x000fc600078e3cff */
[----:B------:R0:W-:Y:S01]  /*148f0*/  STL [R1+0xf8], RZ ;  /* 0x0000f8ff01007387 */ /* 0x0001e20000100800 */
[----:B------:R-:W-:-:S03]  /*14900*/  LOP3.LUT R5, R2, 0x20, RZ, 0x3c, !PT ;  /* 0x0000002002057812 */ /* 0x000fc600078e3cff */
[----:B------:R0:W-:Y:S01]  /*14910*/  STL [R1+0xfc], RZ ;  /* 0x0000fcff01007387 */ /* 0x0001e20000100800 */
[----:B------:R-:W-:-:S03]  /*14920*/  LOP3.LUT R3, R2, 0x40, RZ, 0x3c, !PT ;  /* 0x0000004002037812 */ /* 0x000fc600078e3cff */
[----:B------:R0:W-:Y:S01]  /*14930*/  STL [R1+0xe0], RZ ;  /* 0x0000e0ff01007387 */ /* 0x0001e20000100800 */
[----:B------:R-:W-:-:S03]  /*14940*/  LOP3.LUT R5, R2, 0x50, RZ, 0x3c, !PT ;  /* 0x0000005002057812 */ /* 0x000fc600078e3cff */
[----:B------:R0:W-:Y:S01]  /*14950*/  STL [R1+0xe4], RZ ;  /* 0x0000e4ff01007387 */ /* 0x0001e20000100800 */
[C---:B------:R-:W-:Y:S02]  /*14960*/  LOP3.LUT R4, R2.reuse, 0x30, RZ, 0x3c, !PT ;  /* 0x0000003002047812 */ /* 0x040fe400078e3cff */
[C---:B------:R-:W-:Y:S01]  /*14970*/  LOP3.LUT R3, R2.reuse, 0x70, RZ, 0x3c, !PT ;  /* 0x0000007002037812 */ /* 0x040fe200078e3cff */
[----:B------:R0:W-:Y:S01]  /*14980*/  STL [R1+0xe8], RZ ;  /* 0x0000e8ff01007387 */ /* 0x0001e20000100800 */
[----:B------:R-:W-:-:S03]  /*14990*/  LOP3.LUT R4, R2, 0x60, RZ, 0x3c, !PT ;  /* 0x0000006002047812 */ /* 0x000fc600078e3cff */
[----:B------:R0:W-:Y:S04]  /*149a0*/  STL [R1+0xec], RZ ;  /* 0x0000ecff01007387 */ /* 0x0001e80000100800 */
[----:B------:R0:W-:Y:S04]  /*149b0*/  STL [R1+0xd0], RZ ;  /* 0x0000d0ff01007387 */ /* 0x0001e80000100800 */
[----:B------:R0:W-:Y:S04]  /*149c0*/  STL [R1+0xd4], RZ ;  /* 0x0000d4ff01007387 */ /* 0x0001e80000100800 */
[----:B------:R0:W-:Y:S04]  /*149d0*/  STL [R1+0xd8], RZ ;  /* 0x0000d8ff01007387 */ /* 0x0001e80000100800 */
[----:B------:R0:W-:Y:S01]  /*149e0*/  STL [R1+0xdc], RZ ;  /* 0x0000dcff01007387 */ /* 0x0001e20000100800 */
[----:B------:R-:W-:-:S04]  /*149f0*/  USHF.L.U32 UR6, UR6, 0x5, URZ ;  /* 0x0000000506067899 */ /* 0x000fc8000800063f */
[----:B------:R-:W-:Y:S02]  /*14a00*/  USHF.R.S32.HI UR7, URZ, 0x1f, UR6 ;  /* 0x0000001f3f077899 */ /* 0x000fe40008011406 */
[----:B------:R-:W-:Y:S02]  /*14a10*/  ULEA UR4, UR4, UR5, 0x4 ;  /* 0x0000000504047291 */ /* 0x000fe4000f8e203f */
[----:B------:R-:W-:Y:S02]  /*14a20*/  USHF.L.U32 UR10, UR6, 0x1, URZ ;  /* 0x00000001060a7899 */ /* 0x000fe4000800063f */
[----:B------:R-:W-:Y:S01]  /*14a30*/  USHF.L.U64.HI UR7, UR6, 0x1, UR7 ;  /* 0x0000000106077899 */ /* 0x000fe20008010207 */
[C---:B--2---:R-:W-:Y:S02]  /*14a40*/  LOP3.LUT R5, R27.reuse, 0x20, RZ, 0x3c, !PT ;  /* 0x000000201b057812 */ /* 0x044fe400078e3cff */
[C---:B------:R-:W-:Y:S02]  /*14a50*/  LOP3.LUT R3, R27.reuse, 0x60, RZ, 0x3c, !PT ;  /* 0x000000601b037812 */ /* 0x040fe400078e3cff */
[----:B------:R-:W-:Y:S01]  /*14a60*/  LOP3.LUT R4, R27, 0x40, RZ, 0x3c, !PT ;  /* 0x000000401b047812 */ /* 0x000fe200078e3cff */
[----:B------:R0:W-:Y:S04]  /*14a70*/  STL [R1+0x1a78], R5 ;  /* 0x001a780501007387 */ /* 0x0001e80000100800 */
[----:B------:R0:W-:Y:S04]  /*14a80*/  STL [R1+0x1a70], R3 ;  /* 0x001a700301007387 */ /* 0x0001e80000100800 */
[----:B------:R0:W-:Y:S02]  /*14a90*/  STL [R1+0x1a74], R4 ;  /* 0x001a740401007387 */ /* 0x0001e40000100800 */
.L_x_1:
[----:B0-----:R-:W2:Y:S01]  /*14aa0*/  LDL R5, [R1+0x1268] ;  /* 0x0012680001057983 */ /* 0x001ea20000100800 */
[----:B------:R-:W0:Y:S03]  /*14ab0*/  LDC R3, c[0x0][0x230] ;  /* 0x00008c00ff037b82 */ /* 0x000e260000000800 */
[----:B--2---:R1:W-:Y:S04]  /*14ac0*/  STL [R1+0x402c], R5 ;  /* 0x00402c0501007387 */ /* 0x0043e80000100800 */
[----:B------:R-:W2:Y:S04]  /*14ad0*/  LDL R4, [R1+0x126c] ;  /* 0x00126c0001047983 */ /* 0x000ea80000100800 */
[----:B-1----:R-:W0:Y:S04]  /*14ae0*/  LDL R5, [R1+0x1264] ;  /* 0x0012640001057983 */ /* 0x002e280000100800 */
[----:B------:R-:W-:Y:S04]  /*14af0*/  STL [R1+0x3fb8], R25 ;  /* 0x003fb81901007387 */ /* 0x000fe80000100800 */
        /* <DEDUP_REMOVED lines=13> */
[----:B------:R1:W-:Y:S04]  /*14bd0*/  STL [R1+0x4028], R25 ;  /* 0x0040281901007387 */ /* 0x0003e80000100800 */
        /* <DEDUP_REMOVED lines=43> */
[----:B-----5:R-:W-:Y:S04]  /*14e90*/  STL [R1+0x3f40], R24 ;  /* 0x003f401801007387 */ /* 0x020fe80000100800 */
        /* <DEDUP_REMOVED lines=39> */
[----:B------:R-:W-:Y:S01]  /*15110*/  STL [R1+0x3edc], R2 ;  /* 0x003edc0201007387 */ /* 0x000fe20000100800 */
[----:B0-----:R-:W-:-:S03]  /*15120*/  IMAD R3, R5, -0x20, R3 ;  /* 0xffffffe005037824 */ /* 0x001fc600078e0203 */
[----:B------:R-:W-:Y:S04]  /*15130*/  STL [R1+0x1bb8], R0 ;  /* 0x001bb80001007387 */ /* 0x000fe80000100800 */
[----:B-----5:R-:W-:Y:S04]  /*15140*/  STL [R1+0x1a80], R29 ;  /* 0x001a801d01007387 */ /* 0x020fe80000100800 */
[----:B------:R-:W-:Y:S04]  /*15150*/  STL [R1+0x1a7c], R28 ;  /* 0x001a7c1c01007387 */ /* 0x000fe80000100800 */
[----:B------:R-:W-:Y:S04]  /*15160*/  STL [R1+0x3e00], R28 ;  /* 0x003e001c01007387 */ /* 0x000fe80000100800 */
[----:B------:R-:W2:Y:S01]  /*15170*/  LDL.LU R5, [R1+0x402c] ;  /* 0x00402c0001057983 */ /* 0x000ea20000300800 */
[----:B------:R-:W-:-:S02]  /*15180*/  ISETP.GT.AND P0, PT, R3, RZ, PT ;  /* 0x000000ff0300720c */ /* 0x000fc40003f04270 */
[----:B-1----:R-:W-:-:S11]  /*15190*/  PRMT R25, RZ, 0x7610, R25 ;  /* 0x00007610ff197816 */ /* 0x002fd60000000019 */
[----:B--2---:R-:W2:Y:S01]  /*151a0*/  @P0 LDG.E.U16 R25, desc[UR8][R4.64] ;  /* 0x0000000804190981 */ /* 0x004ea2000c1e1500 */
[----:B---3--:R-:W-:-:S03]  /*151b0*/  PRMT R26, RZ, 0x7610, R26 ;  /* 0x00007610ff1a7816 */ /* 0x008fc6000000001a */
[----:B--2---:R0:W-:Y:S04]  /*151c0*/  STL [R1+0x14], R25 ;  /* 0x0000141901007387 */ /* 0x0041e80000100800 */
[----:B0-----:R-:W2:Y:S04]  /*151d0*/  LDL.LU R25, [R1+0x4028] ;  /* 0x0040280001197983 */ /* 0x001ea80000300800 */
[----:B------:R-:W3:Y:S04]  /*151e0*/  LDL.64 R4, [R1+0x10e8] ;  /* 0x0010e80001047983 */ /* 0x000ee80000100a00 */
[----:B---3--:R-:W3:Y:S01]  /*151f0*/  @P0 LDG.E.U16 R26, desc[UR8][R4.64] ;  /* 0x00000008041a0981 */ /* 0x008ee2000c1e1500 */
[----:B--2---:R-:W-:-:S03]  /*15200*/  PRMT R25, RZ, 0x7610, R25 ;  /* 0x00007610ff197816 */ /* 0x004fc60000000019 */
[----:B---3--:R0:W-:Y:S04]  /*15210*/  STL [R1+0x18], R26 ;  /* 0x0000181a01007387 */ /* 0x0081e80000100800 */
        /* <DEDUP_REMOVED lines=8> */
[----:B------:R-:W-:-:S03]  /*152a0*/  ISETP.GT.AND P1, PT, R3, 0x1, PT ;  /* 0x000000010300780c */ /* 0x000fc60003f24270 */
[----:B---3--:R0:W-:Y:S04]  /*152b0*/  STL [R1+0x20], R26 ;  /* 0x0000201a01007387 */ /* 0x0081e80000100800 */
[----:B0-----:R-:W3:Y:S04]  /*152c0*/  LDL.LU R26, [R1+0x401c] ;  /* 0x00401c00011a7983 */ /* 0x001ee80000300800 */
[----:B------:R-:W4:Y:S04]  /*152d0*/  LDL R4, [R1+0x1284] ;  /* 0x0012840001047983 */ /* 0x000f280000100800 */
[----:B------:R-:W4:Y:S01]  /*152e0*/  LDL R5, [R1+0x1288] ;  /* 0x0012880001057983 */ /* 0x000f220000100800 */
[----:B--2---:R-:W-:-:S02]  /*152f0*/  PRMT R25, RZ, 0x7610, R25 ;  /* 0x00007610ff197816 */ /* 0x004fc40000000019 */
[----:B----4-:R-:W-:-:S04]  /*15300*/  @P1 LOP3.LUT R5, R5, R4, RZ, 0x3c, !PT ;  /* 0x0000000405051212 */ /* 0x010fc800078e3cff */
[----:B------:R-:W-:-:S04]  /*15310*/  @P1 LOP3.LUT R4, R5, R4, RZ, 0x3c, !PT ;  /* 0x0000000405041212 */ /* 0x000fc800078e3cff */
[----:B------:R-:W-:-:S05]  /*15320*/  @P1 LOP3.LUT R5, R5, R4, RZ, 0x3c, !PT ;  /* 0x0000000405051212 */ /* 0x000fca00078e3cff */
[----:B------:R-:W2:Y:S04]  /*15330*/  @P1 LDG.E.U16 R25, desc[UR8][R4.64] ;  /* 0x0000000804191981 */ /* 0x000ea8000c1e1500 */
[----:B--2---:R0:W-:Y:S04]  /*15340*/  STL [R1+0x24], R25 ;  /* 0x0000241901007387 */ /* 0x0041e80000100800 */
[----:B0-----:R-:W2:Y:S04]  /*15350*/  LDL.LU R25, [R1+0x4018] ;  /* 0x0040180001197983 */ /* 0x001ea80000300800 */
[----:B------:R-:W4:Y:S04]  /*15360*/  LDL R4, [R1+0x127c] ;  /* 0x00127c0001047983 */ /* 0x000f280000100800 */
[----:B------:R-:W4:Y:S01]  /*15370*/  LDL R5, [R1+0x1280] ;  /* 0x0012800001057983 */ /* 0x000f220000100800 */
[----:B---3--:R-:W-:-:S02]  /*15380*/  PRMT R26, RZ, 0x7610, R26 ;  /* 0x00007610ff1a7816 */ /* 0x008fc4000000001a */
[----:B----4-:R-:W-:-:S04]  /*15390*/  @P1 LOP3.LUT R5, R5, R4, RZ, 0x3c, !PT ;  /* 0x0000000405051212 */ /* 0x010fc800078e3cff */
[----:B------:R-:W-:-:S04]  /*153a0*/  @P1 LOP3.LUT R4, R5, R4, RZ, 0x3c, !PT ;  /* 0x0000000405041212 */ /* 0x000fc800078e3cff */
[----:B------:R-:W-:-:S05]  /*153b0*/  @P1 LOP3.LUT R5, R5, R4, RZ, 0x3c, !PT ;  /* 0x0000000405051212 */ /* 0x000fca00078e3cff */
[----:B------:R-:W3:Y:S04]  /*153c0*/  @P1 LDG.E.U16 R26, desc[UR8][R4.64] ;  /* 0x00000008041a1981 */ /* 0x000ee8000c1e1500 */
        /* <DEDUP_REMOVED lines=17> */
[----:B------:R-:W3:Y:S01]  /*154e0*/  @P1 LDG.E.U16 R26, desc[UR8][R4.64] ;  /* 0x00000008041a1981 */ /* 0x000ee2000c1e1500 */
        /* <DEDUP_REMOVED lines=69> */
[----:B------:R-:W-:-:S02]  /*15940*/  PRMT R29, RZ, 0x7610, R29 ;  /* 0x00007610ff1d7816 */ /* 0x000fc4000000001d */
[----:B----4-:R-:W-:-:S04]  /*15950*/  @P1 LOP3.LUT R5, R5, R4, RZ, 0x3c, !PT ;  /* 0x0000000405051212 */ /* 0x010fc800078e3cff */
[----:B------:R-:W-:-:S04]  /*15960*/  @P1 LOP3.LUT R4, R5, R4, RZ, 0x3c, !PT ;  /* 0x0000000405041212 */ /* 0x000fc800078e3cff */
[----:B------:R-:W-:-:S05]  /*15970*/  @P1 LOP3.LUT R5, R5, R4, RZ, 0x3c, !PT ;  /* 0x0000000405051212 */ /* 0x000fca00078e3cff */
[----:B------:R0:W4:Y:S04]  /*15980*/  @P1 LDG.E.U16 R29, desc[UR8][R4.64] ;  /* 0x00000008041d1981 */ /* 0x000128000c1e1500 */
[----:B------:R-:W0:Y:S04]  /*15990*/  LDL R4, [R1+0x1604] ;  /* 0x0016040001047983 */ /* 0x000e280000100800 */
[----:B------:R-:W0:Y:S01]  /*159a0*/  LDL R5, [R1+0x1608] ;  /* 0x0016080001057983 */ /* 0x000e220000100800 */
[----:B------:R-:W-:Y:S02]  /*159b0*/  ISETP.GT.AND P0, PT, R3, 0x4, PT ;  /* 0x000000040300780c */ /* 0x000fe40003f04270 */
[----:B---3--:R-:W-:-:S11]  /*159c0*/  PRMT R26, RZ, 0x7610, R26 ;  /* 0x00007610ff1a7816 */ /* 0x008fd6000000001a */
[----:B0-----:R-:W-:-:S04]  /*159d0*/  @P0 LOP3.LUT R5, R5, R4, RZ, 0x3c, !PT ;  /* 0x0000000405050212 */ /* 0x001fc800078e3cff */
[----:B------:R-:W-:-:S04]  /*159e0*/  @P0 LOP3.LUT R4, R5, R4, RZ, 0x3c, !PT ;  /* 0x0000000405040212 */ /* 0x000fc800078e3cff */
[----:B------:R-:W-:-:S05]  /*159f0*/  @P0 LOP3.LUT R5, R5, R4, RZ, 0x3c, !PT ;  /* 0x0000000405050212 */ /* 0x000fca00078e3cff */
[----:B------:R-:W3:Y:S04]  /*15a00*/  @P0 LDG.E.U16 R26, desc[UR8][R4.64] ;  /* 0x00000008041a0981 */ /* 0x000ee8000c1e1500 */
[----:B----4-:R-:W-:Y:S04]  /*15a10*/  STL [R1+0x3df8], R29 ;  /* 0x003df81d01007387 */ /* 0x010fe80000100800 */
        /* <DEDUP_REMOVED lines=34> */
[----:B------:R-:W2:Y:S01]  /*15c40*/  @P0 LDG.E.U16 R25, desc[UR8][R4.64] ;  /* 0x0000000804190981 */ /* 0x000ea2000c1e1500 */
[----:B------:R-:W-:-:S03]  /*15c50*/  ISETP.GT.AND P1, PT, R3, 0x5, PT ;  /* 0x000000050300780c */ /* 0x000fc60003f24270 */
        /* <DEDUP_REMOVED lines=105> */
[----:B------:R-:W-:-:S02]  /*162f0*/  PRMT R27, RZ, 0x7610, R27 ;  /* 0x00007610ff1b7816 */ /* 0x000fc4000000001b */
[----:B----4-:R-:W-:-:S04]  /*16300*/  @P1 LOP3.LUT R5, R5, R4, RZ, 0x3c, !PT ;  /* 0x0000000405051212 */ /* 0x010fc800078e3cff */
[----:B------:R-:W-:-:S04]  /*16310*/  @P1 LOP3.LUT R4, R5, R4, RZ, 0x3c, !PT ;  /* 0x0000000405041212 */ /* 0x000fc800078e3cff */
[----:B------:R-:W-:-:S05]  /*16320*/  @P1 LOP3.LUT R5, R5, R4, RZ, 0x3c, !PT ;  /* 0x0000000405051212 */ /* 0x000fca00078e3cff */
[----:B------:R-:W4:Y:S01]  /*16330*/  @P1 LDG.E.U16 R27, desc[UR8][R4.64] ;  /* 0x00000008041b1981 */ /* 0x000f22000c1e1500 */
[----:B------:R-:W-:-:S03]  /*16340*/  ISETP.GT.AND P0, PT, R3, 0x8, PT ;  /* 0x000000080300780c */ /* 0x000fc60003f04270 */
[----:B----4-:R0:W-:Y:S04]  /*16350*/  STL [R1+0x1224], R27 ;  /* 0x0012241b01007387 */ /* 0x0101e80000100800 */
[----:B0-----:R-:W4:Y:S04]  /*16360*/  LDL.LU R27, [R1+0x3fb0] ;  /* 0x003fb000011b7983 */ /* 0x001f280000300800 */
[----:B------:R-:W3:Y:S04]  /*16370*/  LDL R4, [R1+0x1584] ;  /* 0x0015840001047983 */ /* 0x000ee80000100800 */
[----:B------:R-:W3:Y:S01]  /*16380*/  LDL R5, [R1+0x1588] ;  /* 0x0015880001057983 */ /* 0x000ee20000100800 */
[----:B--2---:R-:W-:-:S02]  /*16390*/  PRMT R25, RZ, 0x7610, R25 ;  /* 0x00007610ff197816 */ /* 0x004fc40000000019 */
[----:B---3--:R-:W-:-:S04]  /*163a0*/  @P0 LOP3.LUT R5, R5, R4, RZ, 0x3c, !PT ;  /* 0x0000000405050212 */ /* 0x008fc800078e3cff */
[----:B------:R-:W-:-:S04]  /*163b0*/  @P0 LOP3.LUT R4, R5, R4, RZ, 0x3c, !PT ;  /* 0x0000000405040212 */ /* 0x000fc800078e3cff */
[----:B------:R-:W-:-:S05]  /*163c0*/  @P0 LOP3.LUT R5, R5, R4, RZ, 0x3c, !PT ;  /* 0x0000000405050212 */ /* 0x000fca00078e3cff */
[----:B------:R-:W2:Y:S04]  /*163d0*/  @P0 LDG.E.U16 R25, desc[UR8][R4.64] ;  /* 0x0000000804190981 */ /* 0x000ea8000c1e1500 */
[----:B------:R-:W3:Y:S04]  /*163e0*/  LDL R4, [R1+0x157c] ;  /* 0x00157c0001047983 */ /* 0x000ee80000100800 */
[----:B------:R-:W3:Y:S01]  /*163f0*/  LDL R5, [R1+0x1580] ;  /* 0x0015800001057983 */ /* 0x000ee20000100800 */
[----:B------:R-:W-:-:S03]  /*16400*/  PRMT R26, RZ, 0x7610, R26 ;  /* 0x00007610ff1a7816 */ /* 0x000fc6000000001a */
[----:B--2---:R-:W-:Y:S01]  /*16410*/  STL [R1+0x3e78], R25 ;  /* 0x003e781901007387 */ /* 0x004fe20000100800 */
[----:B---3--:R-:W-:-:S04]  /*16420*/  @P0 LOP3.LUT R5, R5, R4, RZ, 0x3c, !PT ;  /* 0x0000000405050212 */ /* 0x008fc800078e3cff */
[----:B------:R-:W-:-:S04]  /*16430*/  @P0 LOP3.LUT R4, R5, R4, RZ, 0x3c, !PT ;  /* 0x0000000405040212 */ /* 0x000fc800078e3cff */
[----:B------:R-:W-:-:S05]  /*16440*/  @P0 LOP3.LUT R5, R5, R4, RZ, 0x3c, !PT ;  /* 0x0000000405050212 */ /* 0x000fca00078e3cff */
[----:B------:R-:W2:Y:S04]  /*16450*/  @P0 LDG.E.U16 R26, desc[UR8][R4.64] ;  /* 0x00000008041a0981 */ /* 0x000ea8000c1e1500 */
[----:B------:R-:W3:Y:S04]  /*16460*/  LDL R4, [R1+0x1574] ;  /* 0x0015740001047983 */ /* 0x000ee80000100800 */
[----:B------:R-:W3:Y:S01]  /*16470*/  LDL R5, [R1+0x1578] ;  /* 0x0015780001057983 */ /* 0x000ee20000100800 */
[----:B----4-:R-:W-:-:S03]  /*16480*/  PRMT R27, RZ, 0x7610, R27 ;  /* 0x00007610ff1b7816 */ /* 0x010fc6000000001b */
[----:B--2---:R-:W-:Y:S01]  /*16490*/  STL [R1+0x3e7c], R26 ;  /* 0x003e7c1a01007387 */ /* 0x004fe20000100800 */
[----:B---3--:R-:W-:-:S04]  /*164a0*/  @P0 LOP3.LUT R5, R5, R4, RZ, 0x3c, !PT ;  /* 0x0000000405050212 */ /* 0x008fc800078e3cff */
[----:B------:R-:W-:-:S04]  /*164b0*/  @P0 LOP3.LUT R4, R5, R4, RZ, 0x3c, !PT ;  /* 0x0000000405040212 */ /* 0x000fc800078e3cff */
[----:B------:R-:W-:-:S05]  /*164c0*/  @P0 LOP3.LUT R5, R5, R4, RZ, 0x3c, !PT ;  /* 0x0000000405050212 */ /* 0x000fca00078e3cff */
[----:B------:R0:W2:Y:S04]  /*164d0*/  @P0 LDG.E.U16 R27, desc[UR8][R4.64] ;  /* 0x00000008041b0981 */ /* 0x0000a8000c1e1500 */
[----:B------:R-:W0:Y:S04]  /*164e0*/  LDL R4, [R1+0x156c] ;  /* 0x00156c0001047983 */ /* 0x000e280000100800 */
[----:B------:R-:W0:Y:S01]  /*164f0*/  LDL R5, [R1+0x1570] ;  /* 0x0015700001057983 */ /* 0x000e220000100800 */
[----:B------:R-:W-:Y:S02]  /*16500*/  PRMT R15, RZ, 0x7610, R15 ;  /* 0x00007610ff0f7816 */ /* 0x000fe4000000000f */
[----:B0-----:R-:W-:-:S04]  /*16510*/  @P0 LOP3.LUT R5, R5, R4, RZ, 0x3c, !PT ;  /* 0x0000000405050212 */ /* 0x001fc800078e3cff */
[----:B------:R-:W-:-:S04]  /*16520*/  @P0 LOP3.LUT R4, R5, R4, RZ, 0x3c, !PT ;  /* 0x0000000405040212 */ /* 0x000fc800078e3cff */
[----:B------:R-:W-:-:S05]  /*16530*/  @P0 LOP3.LUT R5, R5, R4, RZ, 0x3c, !PT ;  /* 0x0000000405050212 */ /* 0x000fca00078e3cff */
[----:B------:R-:W3:Y:S04]  /*16540*/  @P0 LDG.E.U16 R15, desc[UR8][R4.64] ;  /* 0x00000008040f0981 */ /* 0x000ee8000c1e1500 */
[----:B--2---:R-:W-:Y:S01]  /*16550*/  STL [R1+0x3e80], R27 ;  /* 0x003e801b01007387 */ /* 0x004fe20000100800 */
[----:B------:R-:W-:-:S03]  /*16560*/  ISETP.GT.AND P1, PT, R3, 0x9, PT ;  /* 0x000000090300780c */ /* 0x000fc60003f24270 */
[----:B---3--:R0:W-:Y:S04]  /*16570*/  STL [R1], R15 ;  /* 0x0000000f01007387 */ /* 0x0081e80000100800 */
[----:B0-----:R-:W2:Y:S04]  /*16580*/  LDL.LU R15, [R1+0x3fac] ;  /* 0x003fac00010f7983 */ /* 0x001ea80000300800 */
[----:B------:R-:W3:Y:S04]  /*16590*/  LDL R4, [R1+0x1564] ;  /* 0x0015640001047983 */ /* 0x000ee80000100800 */
[----:B------:R-:W3:Y:S01]  /*165a0*/  LDL R5, [R1+0x1568] ;  /* 0x0015680001057983 */ /* 0x000ee20000100800 */
[----:B--2---:R-:W-:-:S02]  /*165b0*/  PRMT R15, RZ, 0x7610, R15 ;  /* 0x00007610ff0f7816 */ /* 0x004fc4000000000f */
[----:B---3--:R-:W-:-:S04]  /*165c0*/  @P1 LOP3.LUT R5, R5, R4, RZ, 0x3c, !PT ;  /* 0x0000000405051212 */ /* 0x008fc800078e3cff */
[----:B------:R-:W-:-:S04]  /*165d0*/  @P1 LOP3.LUT R4, R5, R4, RZ, 0x3c, !PT ;  /* 0x0000000405041212 */ /* 0x000fc800078e3cff */
[----:B------:R-:W-:-:S05]  /*165e0*/  @P1 LOP3.LUT R5, R5, R4, RZ, 0x3c, !PT ;  /* 0x0000000405051212 */ /* 0x000fca00078e3cff */
[----:B------:R-:W2:Y:S04]  /*165f0*/  @P1 LDG.E.U16 R15, desc[UR8][R4.64] ;  /* 0x00000008040f1981 */ /* 0x000ea8000c1e1500 */
[----:B--2---:R0:W-:Y:S04]  /*16600*/  STL [R1+0x4], R15 ;  /* 0x0000040f01007387 */ /* 0x0041e80000100800 */
        /* <DEDUP_REMOVED lines=25> */
[----:B------:R-:W2:Y:S01]  /*167a0*/  @P1 LDG.E.U16 R15, desc[UR8][R4.64] ;  /* 0x00000008040f1981 */ /* 0x000ea2000c1e1500 */
[----:B------:R-:W-:-:S03]  /*167b0*/  ISETP.GT.AND P0, PT, R3, 0xa, PT ;  /* 0x0000000a0300780c */ /* 0x000fc60003f04270 */
        /* <DEDUP_REMOVED lines=31> */
[----:B------:R-:W-:-:S02]  /*169b0*/  PRMT R28, RZ, 0x7610, R28 ;  /* 0x00007610ff1c7816 */ /* 0x000fc4000000001c */
[----:B---3--:R-:W-:-:S04]  /*169c0*/  @P0 LOP3.LUT R5, R5, R4, RZ, 0x3c, !PT ;  /* 0x0000000405050212 */ /* 0x008fc800078e3cff */
[----:B------:R-:W-:-:S04]  /*169d0*/  @P0 LOP3.LUT R4, R5, R4, RZ, 0x3c, !PT ;  /* 0x0000000405040212 */ /* 0x000fc800078e3cff */
[----:B------:R-:W-:-:S05]  /*169e0*/  @P0 LOP3.LUT R5, R5, R4, RZ, 0x3c, !PT ;  /* 0x0000000405050212 */ /* 0x000fca00078e3cff */
[----:B------:R0:W3:Y:S04]  /*169f0*/  @P0 LDG.E.U16 R28, desc[UR8][R4.64] ;  /* 0x00000008041c0981 */ /* 0x0000e8000c1e1500 */
[----:B------:R-:W0:Y:S04]  /*16a00*/  LDL R4, [R1+0x1524] ;  /* 0x0015240001047983 */ /* 0x000e280000100800 */
[----:B------:R-:W0:Y:S01]  /*16a10*/  LDL R5, [R1+0x1528] ;  /* 0x0015280001057983 */ /* 0x000e220000100800 */
[----:B------:R-:W-:Y:S02]  /*16a20*/  ISETP.GT.AND P1, PT, R3, 0xb, PT ;  /* 0x0000000b0300780c */ /* 0x000fe40003f24270 */
[----:B--2---:R-:W-:-:S11]  /*16a30*/  PRMT R15, RZ, 0x7610, R15 ;  /* 0x00007610ff0f7816 */ /* 0x004fd6000000000f */
[----:B0-----:R-:W-:-:S04]  /*16a40*/  @P1 LOP3.LUT R5, R5, R4, RZ, 0x3c, !PT ;  /* 0x0000000405051212 */ /* 0x001fc800078e3cff */
[----:B------:R-:W-:-:S04]  /*16a50*/  @P1 LOP3.LUT R4, R5, R4, RZ, 0x3c, !PT ;  /* 0x0000000405041212 */ /* 0x000fc800078e3cff */
[----:B------:R-:W-:-:S05]  /*16a60*/  @P1 LOP3.LUT R5, R5, R4, RZ, 0x3c, !PT ;  /* 0x0000000405051212 */ /* 0x000fca00078e3cff */
[----:B------:R-:W2:Y:S04]  /*16a70*/  @P1 LDG.E.U16 R15, desc[UR8][R4.64] ;  /* 0x00000008040f1981 */ /* 0x000ea8000c1e1500 */
[----:B---3--:R-:W-:Y:S04]  /*16a80*/  STL [R1+0x3e04], R28 ;  /* 0x003e041c01007387 */ /* 0x008fe80000100800 */
[----:B------:R-:W-:Y:S04]  /*16a90*/  STL [R1+0x3e08], R28 ;  /* 0x003e081c01007387 */ /* 0x000fe80000100800 */
        /* <DEDUP_REMOVED lines=128> */
[----:B------:R-:W4:Y:S04]  /*172a0*/  @P0 LDG.E.U16 R16, desc[UR8][R4.64] ;  /* 0x0000000804100981 */ /* 0x000f28000c1e1500 */
[----:B----4-:R0:W-:Y:S04]  /*172b0*/  STL [R1+0x11d8], R16 ;  /* 0x0011d81001007387 */ /* 0x0101e80000100800 */
[----:B0-----:R-:W4:Y:S04]  /*172c0*/  LDL.LU R16, [R1+0x3f54] ;  /* 0x003f540001107983 */ /* 0x001f280000300800 */
[----:B------:R-:W2:Y:S04]  /*172d0*/  LDL R4, [R1+0x14ac] ;  /* 0x0014ac0001047983 */ /* 0x000ea80000100800 */
[----:B------:R-:W2:Y:S01]  /*172e0*/  LDL R5, [R1+0x14b0] ;  /* 0x0014b00001057983 */ /* 0x000ea20000100800 */
[----:B------:R-:W-:-:S02]  /*172f0*/  PRMT R17, RZ, 0x7610, R17 ;  /* 0x00007610ff117816 */ /* 0x000fc40000000011 */
[----:B--2---:R-:W-:-:S04]  /*17300*/  @P0 LOP3.LUT R5, R5, R4, RZ, 0x3c, !PT ;  /* 0x0000000405050212 */ /* 0x004fc800078e3cff */
        /* <DEDUP_REMOVED lines=52> */
[----:B------:R-:W-:Y:S02]  /*17650*/  PRMT R14, RZ, 0x7610, R14 ;  /* 0x00007610ff0e7816 */ /* 0x000fe4000000000e */
[----:B0-----:R-:W-:-:S04]  /*17660*/  @P0 LOP3.LUT R5, R5, R4, RZ, 0x3c, !PT ;  /* 0x0000000405050212 */ /* 0x001fc800078e3cff */
        /* <DEDUP_REMOVED lines=19> */
[----:B------:R-:W-:Y:S02]  /*177a0*/  ISETP.GT.AND P1, PT, R3, 0x11, PT ;  /* 0x000000110300780c */ /* 0x000fe40003f24270 */
[----:B------:R-:W-:-:S11]  /*177b0*/  PRMT R21, RZ, 0x7610, R21 ;  /* 0x00007610ff157816 */ /* 0x000fd60000000015 */
[----:B0-----:R-:W-:-:S04]  /*177c0*/  @P1 LOP3.LUT R5, R5, R4, RZ, 0x3c, !PT ;  /* 0x0000000405051212 */ /* 0x001fc800078e3cff */
        /* <DEDUP_REMOVED lines=9> */
[----:B------:R-:W-:Y:S01]  /*17860*/  @P1 LOP3.LUT R5, R5, R4, RZ, 0x3c, !PT ;  /* 0x0000000405051212 */ /* 0x000fe200078e3cff */
[----:B------:R-:W-:Y:S04]  /*17870*/  STL [R1+0x3e40], R21 ;  /* 0x003e401501007387 */ /* 0x000fe80000100800 */
        /* <DEDUP_REMOVED lines=18> */
[----:B------:R-:W-:Y:S04]  /*179a0*/  STL [R1+0x3e54], R23 ;  /* 0x003e541701007387 */ /* 0x000fe80000100800 */
[----:B------:R0:W2:Y:S04]  /*179b0*/  @P1 LDG.E.U16 R24, desc[UR8][R4.64] ;  /* 0x0000000804181981 */ /* 0x0000a8000c1e1500 */
[----:B------:R-:W0:Y:S04]  /*179c0*/  LDL R4, [R1+0x1444] ;  /* 0x0014440001047983 */ /* 0x000e280000100800 */
[----:B------:R-:W0:Y:S01]  /*179d0*/  LDL R5, [R1+0x1448] ;  /* 0x0014480001057983 */ /* 0x000e220000100800 */
[----:B------:R-:W-:-:S02]  /*179e0*/  ISETP.GT.AND P0, PT, R3, 0x12, PT ;  /* 0x000000120300780c */ /* 0x000fc40003f04270 */
[----:B------:R-:W-:-:S11]  /*179f0*/  PRMT R9, RZ, 0x7610, R9 ;  /* 0x00007610ff097816 */ /* 0x000fd60000000009 */
[----:B0-----:R-:W-:-:S04]  /*17a00*/  @P0 LOP3.LUT R5, R5, R4, RZ, 0x3c, !PT ;  /* 0x0000000405050212 */ /* 0x001fc800078e3cff */
[----:B------:R-:W-:-:S04]  /*17a10*/  @P0 LOP3.LUT R4, R5, R4, RZ, 0x3c, !PT ;  /* 0x0000000405040212 */ /* 0x000fc800078e3cff */
[----:B------:R-:W-:-:S05]  /*17a20*/  @P0 LOP3.LUT R5, R5, R4, RZ, 0x3c, !PT ;  /* 0x0000000405050212 */ /* 0x000fca00078e3cff */
[----:B------:R-:W3:Y:S04]  /*17a30*/  @P0 LDG.E.U16 R9, desc[UR8][R4.64] ;  /* 0x0000000804090981 */ /* 0x000ee8000c1e1500 */
[----:B--2---:R-:W-:Y:S04]  /*17a40*/  STL [R1+0x3e58], R24 ;  /* 0x003e581801007387 */ /* 0x004fe80000100800 */
[----:B------:R-:W-:Y:S04]  /*17a50*/  STL [R1+0x3e5c], R24 ;  /* 0x003e5c1801007387 */ /* 0x000fe80000100800 */
[----:B---3--:R0:W-:Y:S04]  /*17a60*/  STL [R1+0x1144], R9 ;  /* 0x0011440901007387 */ /* 0x0081e80000100800 */
        /* <DEDUP_REMOVED lines=272> */
[----:B------:R-:W-:-:S02]  /*18b70*/  PRMT R13, RZ, 0x7610, R13 ;  /* 0x00007610ff0d7816 */ /* 0x000fc4000000000d */
[----:B0-----:R-:W-:-:S04]  /*18b80*/  @P1 LOP3.LUT R5, R5, R4, RZ, 0x3c, !PT ;  /* 0x0000000405051212 */ /* 0x001fc800078e3cff */
[----:B------:R-:W-:-:S04]  /*18b90*/  @P1 LOP3.LUT R4, R5, R4, RZ, 0x3c, !PT ;  /* 0x0000000405041212 */ /* 0x000fc800078e3cff */
[----:B------:R-:W-:-:S05]  /*18ba0*/  @P1 LOP3.LUT R5, R5, R4, RZ, 0x3c, !PT ;  /* 0x0000000405051212 */ /* 0x000fca00078e3cff */
[----:B------:R0:W3:Y:S04]  /*18bb0*/  @P1 LDG.E.U16 R13, desc[UR8][R4.64] ;  /* 0x00000008040d1981 */ /* 0x0000e8000c1e1500 */
[----:B------:R-:W0:Y:S04]  /*18bc0*/  LDL R4, [R1+0x1344] ;  /* 0x0013440001047983 */ /* 0x000e280000100800 */
[----:B------:R-:W0:Y:S01]  /*18bd0*/  LDL R5, [R1+0x1348] ;  /* 0x0013480001057983 */ /* 0x000e220000100800 */
[----:B------:R-:W-:Y:S02]  /*18be0*/  ISETP.GT.AND P0, PT, R3, 0x1a, PT ;  /* 0x0000001a0300780c */ /* 0x000fe40003f04270 */
[----:B------:R-:W-:-:S11]  /*18bf0*/  PRMT R18, RZ, 0x7610, R18 ;  /* 0x00007610ff127816 */ /* 0x000fd60000000012 */
[----:B0-----:R-:W-:-:S04]  /*18c00*/  @P0 LOP3.LUT R5, R5, R4, RZ, 0x3c, !PT ;  /* 0x0000000405050212 */ /* 0x001fc800078e3cff */
[----:B------:R-:W-:-:S04]  /*18c10*/  @P0 LOP3.LUT R4, R5, R4, RZ, 0x3c, !PT ;  /* 0x0000000405040212 */ /* 0x000fc800078e3cff */
[----:B------:R-:W-:-:S05]  /*18c20*/  @P0 LOP3.LUT R5, R5, R4, RZ, 0x3c, !PT ;  /* 0x0000000405050212 */ /* 0x000fca00078e3cff */
[----:B------:R-:W4:Y:S04]  /*18c30*/  @P0 LDG.E.U16 R18, desc[UR8][R4.64] ;  /* 0x0000000804120981 */ /* 0x000f28000c1e1500 */
[----:B------:R-:W2:Y:S04]  /*18c40*/  LDL R4, [R1+0x133c] ;  /* 0x00133c0001047983 */ /* 0x000ea80000100800 */
[----:B------:R-:W2:Y:S01]  /*18c50*/  LDL R5, [R1+0x1340] ;  /* 0x0013400001057983 */ /* 0x000ea20000100800 */
[----:B------:R-:W-:-:S03]  /*18c60*/  PRMT R19, RZ, 0x7610, R19 ;  /* 0x00007610ff137816 */ /* 0x000fc60000000013 */
[----:B----4-:R-:W-:Y:S01]  /*18c70*/  STL [R1+0x3dfc], R18 ;  /* 0x003dfc1201007387 */ /* 0x010fe20000100800 */
[----:B--2---:R-:W-:-:S04]  /*18c80*/  @P0 LOP3.LUT R5, R5, R4, RZ, 0x3c, !PT ;  /* 0x0000000405050212 */ /* 0x004fc800078e3cff */
[----:B------:R-:W-:-:S04]  /*18c90*/  @P0 LOP3.LUT R4, R5, R4, RZ, 0x3c, !PT ;  /* 0x0000000405040212 */ /* 0x000fc800078e3cff */
[----:B------:R-:W-:-:S05]  /*18ca0*/  @P0 LOP3.LUT R5, R5, R4, RZ, 0x3c, !PT ;  /* 0x0000000405050212 */ /* 0x000fca00078e3cff */
[----:B------:R-:W2:Y:S04]  /*18cb0*/  @P0 LDG.E.U16 R19, desc[UR8][R4.64] ;  /* 0x0000000804130981 */ /* 0x000ea8000c1e1500 */
[----:B------:R-:W4:Y:S04]  /*18cc0*/  LDL R4, [R1+0x1334] ;  /* 0x0013340001047983 */ /* 0x000f280000100800 */
[----:B------:R-:W4:Y:S01]  /*18cd0*/  LDL R5, [R1+0x1338] ;  /* 0x0013380001057983 */ /* 0x000f220000100800 */
[----:B------:R-:W-:-:S03]  /*18ce0*/  PRMT R20, RZ, 0x7610, R20 ;  /* 0x00007610ff147816 */ /* 0x000fc60000000014 */
[----:B--2---:R-:W-:Y:S01]  /*18cf0*/  STL [R1+0x3e0c], R19 ;  /* 0x003e0c1301007387 */ /* 0x004fe20000100800 */
[----:B----4-:R-:W-:-:S04]  /*18d00*/  @P0 LOP3.LUT R5, R5, R4, RZ, 0x3c, !PT ;  /* 0x0000000405050212 */ /* 0x010fc800078e3cff */
        /* <DEDUP_REMOVED lines=9> */
[----:B------:R-:W-:Y:S01]  /*18da0*/  @P0 LOP3.LUT R5, R5, R4, RZ, 0x3c, !PT ;  /* 0x0000000405050212 */ /* 0x000fe200078e3cff */
        /* <DEDUP_REMOVED lines=9> */
[----:B------:R-:W4:Y:S04]  /*18e40*/  @P1 LDG.E.U16 R2, desc[UR8][R4.64] ;  /* 0x0000000804021981 */ /* 0x000f28000c1e1500 */
[----:B--2---:R-:W-:Y:S04]  /*18e50*/  STL [R1+0x3e18], R0 ;  /* 0x003e180001007387 */ /* 0x004fe80000100800 */
[----:B------:R-:W-:Y:S04]  /*18e60*/  STL [R1+0x3e1c], R0 ;  /* 0x003e1c0001007387 */ /* 0x000fe80000100800 */
[----:B----4-:R0:W-:Y:S04]  /*18e70*/  STL [R1+0x1130], R2 ;  /* 0x0011300201007387 */ /* 0x0101e80000100800 */
[----:B0-----:R-:W2:Y:S04]  /*18e80*/  LDL.LU R2, [R1+0x3edc] ;  /* 0x003edc0001027983 */ /* 0x001ea80000300800 */
        /* <DEDUP_REMOVED lines=96> */
[----:B------:R-:W4:Y:S04]  /*19490*/  @P1 LDG.E.U16 R29, desc[UR8][R4.64] ;  /* 0x00000008041d1981 */ /* 0x000f28000c1e1500 */
[----:B--2---:R0:W-:Y:S04]  /*194a0*/  STL [R1+0x1118], R2 ;  /* 0x0011180201007387 */ /* 0x0041e80000100800 */
[----:B0-----:R-:W2:Y:S04]  /*194b0*/  LDL R2, [R1+0x12a8] ;  /* 0x0012a80001027983 */ /* 0x001ea80000100800 */
[----:B----4-:R0:W-:Y:S04]  /*194c0*/  STL [R1+0x1114], R29 ;  /* 0x0011141d01007387 */ /* 0x0101e80000100800 */
[----:B0-----:R-:W4:Y:S04]  /*194d0*/  LDL.LU R29, [R1+0x3eb4] ;  /* 0x003eb400011d7983 */ /* 0x001f280000300800 */
[----:B------:R-:W3:Y:S04]  /*194e0*/  LDL R4, [R1+0x12c4] ;  /* 0x0012c40001047983 */ /* 0x000ee80000100800 */
[----:B------:R-:W3:Y:S01]  /*194f0*/  LDL R5, [R1+0x12c8] ;  /* 0x0012c80001057983 */ /* 0x000ee20000100800 */
[----:B------:R-:W-:-:S02]  /*19500*/  ISETP.GT.AND P0, PT, R3, 0x1e, PT ;  /* 0x0000001e0300780c */ /* 0x000fc40003f04270 */
[----:B----4-:R-:W-:-:S11]  /*19510*/  PRMT R29, RZ, 0x7610, R29 ;  /* 0x00007610ff1d7816 */ /* 0x010fd6000000001d */
        /* <DEDUP_REMOVED lines=34> */
[----:B------:R-:W4:Y:S02]  /*19740*/  LDL R5, [R1+0x12a4] ;  /* 0x0012a40001057983 */ /* 0x000f240000100800 */
[----:B--2---:R-:W-:Y:S01]  /*19750*/  @P1 IMAD.MOV.U32 R4, RZ, RZ, R2 ;  /* 0x000000ffff041224 */ /* 0x004fe200078e0002 */
[----:B---3--:R-:W-:-:S06]  /*19760*/  PRMT R29, RZ, 0x7610, R29 ;  /* 0x00007610ff1d7816 */ /* 0x008fcc000000001d */
[----:B----4-:R-:W2:Y:S04]  /*19770*/  @P1 LDG.E.U16 R29, desc[UR8][R4.64] ;  /* 0x00000008041d1981 */ /* 0x010ea8000c1e1500 */
[----:B--2---:R0:W-:Y:S04]  /*19780*/  STL [R1+0x1100], R29 ;  /* 0x0011001d01007387 */ /* 0x0041e80000100800 */
[----:B0-----:R-:W2:Y:S04]  /*19790*/  LDL.LU R29, [R1+0x3ea0] ;  /* 0x003ea000011d7983 */ /* 0x001ea80000300800 */
[----:B------:R-:W3:Y:S04]  /*197a0*/  LDL R4, [R1+0x129c] ;  /* 0x00129c0001047983 */ /* 0x000ee80000100800 */
[----:B------:R-:W3:Y:S01]  /*197b0*/  LDL R5, [R1+0x12a0] ;  /* 0x0012a00001057983 */ /* 0x000ee20000100800 */
[----:B------:R-:W0:Y:S01]  /*197c0*/  S2R R2, SR_TID.X ;  /* 0x0000000000027919 */ /* 0x000e220000002100 */
[----:B--2---:R-:W-:-:S02]  /*197d0*/  PRMT R29, RZ, 0x7610, R29 ;  /* 0x00007610ff1d7816 */ /* 0x004fc4000000001d */
[----:B---3--:R-:W-:-:S04]  /*197e0*/  @P1 LOP3.LUT R5, R5, R4, RZ, 0x3c, !PT ;  /* 0x0000000405051212 */ /* 0x008fc800078e3cff */
[----:B------:R-:W-:-:S04]  /*197f0*/  @P1 LOP3.LUT R4, R5, R4, RZ, 0x3c, !PT ;  /* 0x0000000405041212 */ /* 0x000fc800078e3cff */
[----:B------:R-:W-:-:S05]  /*19800*/  @P1 LOP3.LUT R5, R5, R4, RZ, 0x3c, !PT ;  /* 0x0000000405051212 */ /* 0x000fca00078e3cff */
[----:B------:R-:W2:Y:S01]  /*19810*/  @P1 LDG.E.U16 R29, desc[UR8][R4.64] ;  /* 0x00000008041d1981 */ /* 0x000ea2000c1e1500 */
[----:B0-----:R-:W-:-:S04]  /*19820*/  LOP3.LUT R2, R2, 0x1f, RZ, 0xc0, !PT ;  /* 0x0000001f02027812 */ /* 0x001fc800078ec0ff */
[----:B------:R-:W-:Y:S01]  /*19830*/  ISETP.GE.AND P0, PT, R2, R3, PT ;  /* 0x000000030200720c */ /* 0x000fe20003f06270 */
[----:B--2---:R0:W-:Y:S04]  /*19840*/  STL [R1+0xcc], R29 ;  /* 0x0000cc1d01007387 */ /* 0x0041e80000100800 */
[----:B0-----:R-:W2:Y:S04]  /*19850*/  LDL.LU R29, [R1+0x3e9c] ;  /* 0x003e9c00011d7983 */ /* 0x001ea80000300800 */
[----:B------:R-:W3:Y:S04]  /*19860*/  LDL R4, [R1+0x1294] ;  /* 0x0012940001047983 */ /* 0x000ee80000100800 */
[----:B------:R-:W3:Y:S04]  /*19870*/  LDL R5, [R1+0x1298] ;  /* 0x0012980001057983 */ /* 0x000ee80000100800 */
[----:B------:R-:W4:Y:S01]  /*19880*/  LDL.LU R2, [R1+0x3e98] ;  /* 0x003e980001027983 */ /* 0x000f220000300800 */
[----:B---3--:R-:W-:-:S04]  /*19890*/  @P1 LOP3.LUT R5, R5, R4, RZ, 0x3c, !PT ;  /* 0x0000000405051212 */ /* 0x008fc800078e3cff */
[C---:B------:R-:W-:Y:S02]  /*198a0*/  @P1 LOP3.LUT R4, R5.reuse, R4, RZ, 0x3c, !PT ;  /* 0x0000000405041212 */ /* 0x040fe400078e3cff */
[----:B----4-:R-:W-:Y:S02]  /*198b0*/  PRMT R2, RZ, 0x7610, R2 ;  /* 0x00007610ff027816 */ /* 0x010fe40000000002 */
[----:B------:R-:W-:-:S05]  /*198c0*/  @P1 LOP3.LUT R5, R5, R4, RZ, 0x3c, !PT ;  /* 0x0000000405051212 */ /* 0x000fca00078e3cff */
[----:B------:R-:W3:Y:S04]  /*198d0*/  @P1 LDG.E.U16 R2, desc[UR8][R4.64] ;  /* 0x0000000804021981 */ /* 0x000ee8000c1e1500 */
[----:B------:R-:W-:Y:S04]  /*198e0*/  STL [R1+0x3e20], R3 ;  /* 0x003e200301007387 */ /* 0x000fe80000100800 */
[----:B------:R-:W-:Y:S04]  /*198f0*/  STL [R1+0x3e24], R3 ;  /* 0x003e240301007387 */ /* 0x000fe80000100800 */
        /* <DEDUP_REMOVED lines=9> */
[----:B------:R-:W2:Y:S04]  /*19990*/  LDL R4, [R1+0x1a30] ;  /* 0x001a300001047983 */ /* 0x000ea80000100800 */
[----:B------:R-:W2:Y:S01]  /*199a0*/  LDL R5, [R1+0x1a4c] ;  /* 0x001a4c0001057983 */ /* 0x000ea20000100800 */
[----:B------:R-:W-:Y:S01]  /*199b0*/  PRMT R26, RZ, 0x7610, R26 ;  /* 0x00007610ff1a7816 */ /* 0x000fe2000000001a */
[----:B------:R-:W-:Y:S06]  /*199c0*/  BAR.SYNC.DEFER_BLOCKING 0x0 ;  /* 0x0000000000007b1d */ /* 0x000fec0000010000 */
[----:B----4-:R0:W-:Y:S04]  /*199d0*/  STL [R1+0xc4], R27 ;  /* 0x0000c41b01007387 */ /* 0x0101e80000100800 */
[----:B0-----:R-:W4:Y:S01]  /*199e0*/  LDL.LU R27, [R1+0x14] ;  /* 0x00001400011b7983 */ /* 0x001f220000300800 */
[----:B--2---:R-:W-:-:S04]  /*199f0*/  @!P0 LOP3.LUT R5, R5, R4, RZ, 0x3c, !PT ;  /* 0x0000000405058212 */ /* 0x004fc800078e3cff */
[----:B------:R-:W-:-:S04]  /*19a00*/  @!P0 LOP3.LUT R4, R5, R4, RZ, 0x3c, !PT ;  /* 0x0000000405048212 */ /* 0x000fc800078e3cff */
[----:B------:R-:W-:-:S05]  /*19a10*/  @!P0 LOP3.LUT R5, R5, R4, RZ, 0x3c, !PT ;  /* 0x0000000405058212 */ /* 0x000fca00078e3cff */
[----:B------:R-:W2:Y:S04]  /*19a20*/  @!P0 LDG.E.U16 R26, desc[UR8][R4.64] ;  /* 0x00000008041a8981 */ /* 0x000ea8000c1e1500 */
[----:B------:R-:W3:Y:S04]  /*19a30*/  LDL R4, [R1+0x165c] ;  /* 0x00165c0001047983 */ /* 0x000ee80000100800 */
[----:B------:R-:W3:Y:S01]  /*19a40*/  LDL R5, [R1+0x1950] ;  /* 0x0019500001057983 */ /* 0x000ee20000100800 */
[----:B------:R-:W-:-:S03]  /*19a50*/  PRMT R25, RZ, 0x7610, R25 ;  /* 0x00007610ff197816 */ /* 0x000fc60000000019 */
[----:B--2---:R0:W-:Y:S04]  /*19a60*/  STL [R1+0xc0], R26 ;  /* 0x0000c01a01007387 */ /* 0x0041e80000100800 */
[----:B0-----:R-:W2:Y:S01]  /*19a70*/  LDL.LU R26, [R1+0x18] ;  /* 0x00001800011a7983 */ /* 0x001ea20000300800 */
[----:B---3--:R-:W-:-:S04]  /*19a80*/  @!P0 LOP3.LUT R5, R5, R4, RZ, 0x3c, !PT ;  /* 0x0000000405058212 */ /* 0x008fc800078e3cff */
[----:B------:R-:W-:-:S04]  /*19a90*/  @!P0 LOP3.LUT R4, R5, R4, RZ, 0x3c, !PT ;  /* 0x0000000405048212 */ /* 0x000fc800078e3cff */
[----:B------:R-:W-:-:S05]  /*19aa0*/  @!P0 LOP3.LUT R5, R5, R4, RZ, 0x3c, !PT ;  /* 0x0000000405058212 */ /* 0x000fca00078e3cff */
[----:B------:R-:W3:Y:S04]  /*19ab0*/  @!P0 LDG.E.U16 R25, desc[UR8][R4.64] ;  /* 0x0000000804198981 */ /* 0x000ee8000c1e1500 */
[----:B------:R-:W4:Y:S04]  /*19ac0*/  LDL R4, [R1+0x1938] ;  /* 0x0019380001047983 */ /* 0x000f280000100800 */
[----:B------:R-:W4:Y:S01]  /*19ad0*/  LDL R5, [R1+0x193c] ;  /* 0x00193c0001057983 */ /* 0x000f220000100800 */
[----:B------:R-:W-:-:S03]  /*19ae0*/  PRMT R29, RZ, 0x7610, R29 ;  /* 0x00007610ff1d7816 */ /* 0x000fc6000000001d */
[----:B---3--:R0:W-:Y:S04]  /*19af0*/  STL [R1+0xbc], R25 ;  /* 0x0000bc1901007387 */ /* 0x0081e80000100800 */
[----:B0-----:R-:W3:Y:S01]  /*19b00*/  LDL.LU R25, [R1+0x1c] ;  /* 0x00001c0001197983 */ /* 0x001ee20000300800 */
[----:B----4-:R-:W-:-:S04]  /*19b10*/  @!P0 LOP3.LUT R5, R5, R4, RZ, 0x3c, !PT ;  /* 0x0000000405058212 */ /* 0x010fc800078e3cff */
[----:B------:R-:W-:-:S04]  /*19b20*/  @!P0 LOP3.LUT R4, R5, R4, RZ, 0x3c, !PT ;  /* 0x0000000405048212 */ /* 0x000fc800078e3cff */
[----:B------:R-:W-:-:S05]  /*19b30*/  @!P0 LOP3.LUT R5, R5, R4, RZ, 0x3c, !PT ;  /* 0x0000000405058212 */ /* 0x000fca00078e3cff */
[----:B------:R0:W4:Y:S04]  /*19b40*/  @!P0 LDG.E.U16 R29, desc[UR8][R4.64] ;  /* 0x00000008041d8981 */ /* 0x000128000c1e1500 */
[----:B------:R-:W0:Y:S04]  /*19b50*/  LDL R4, [R1+0x1918] ;  /* 0x0019180001047983 */ /* 0x000e280000100800 */
[----:B------:R-:W0:Y:S01]  /*19b60*/  LDL R5, [R1+0x191c] ;  /* 0x00191c0001057983 */ /* 0x000e220000100800 */
[----:B------:R-:W-:Y:S02]  /*19b70*/  PRMT R2, RZ, 0x7610, R2 ;  /* 0x00007610ff027816 */ /* 0x000fe40000000002 */
[----:B0-----:R-:W-:-:S04]  /*19b80*/  @!P0 LOP3.LUT R5, R5, R4, RZ, 0x3c, !PT ;  /* 0x0000000405058212 */ /* 0x001fc800078e3cff */
[----:B------:R-:W-:-:S04]  /*19b90*/  @!P0 LOP3.LUT R4, R5, R4, RZ, 0x3c, !PT ;  /* 0x0000000405048212 */ /* 0x000fc800078e3cff */
[----:B------:R-:W-:-:S05]  /*19ba0*/  @!P0 LOP3.LUT R5, R5, R4, RZ, 0x3c, !PT ;  /* 0x0000000405058212 */ /* 0x000fca00078e3cff */
[----:B------:R-:W2:Y:S04]  /*19bb0*/  @!P0 LDG.E.U16 R2, desc[UR8][R4.64] ;  /* 0x0000000804028981 */ /* 0x000ea8000c1e1500 */
[----:B----4-:R0:W-:Y:S04]  /*19bc0*/  STL [R1+0xb8], R29 ;  /* 0x0000b81d01007387 */ /* 0x0101e80000100800 */
[----:B0-----:R-:W4:Y:S04]  /*19bd0*/  LDL.LU R29, [R1+0x20] ;  /* 0x00002000011d7983 */ /* 0x001f280000300800 */
[----:B--2---:R0:W-:Y:S04]  /*19be0*/  STL [R1+0xb0], R2 ;  /* 0x0000b00201007387 */ /* 0x0041e80000100800 */
[----:B0-----:R-:W2:Y:S04]  /*19bf0*/  LDL.LU R2, [R1+0x3e90] ;  /* 0x003e900001027983 */ /* 0x001ea80000300800 */
[----:B------:R-:W3:Y:S04]  /*19c00*/  LDL R4, [R1+0x18f8] ;  /* 0x0018f80001047983 */ /* 0x000ee80000100800 */
[----:B------:R-:W3:Y:S01]  /*19c10*/  LDL R5, [R1+0x18fc] ;  /* 0x0018fc0001057983 */ /* 0x000ee20000100800 */
[----:B--2---:R-:W-:-:S02]  /*19c20*/  PRMT R2, RZ, 0x7610, R2 ;  /* 0x00007610ff027816 */ /* 0x004fc40000000002 */
[----:B---3--:R-:W-:-:S04]  /*19c30*/  @!P0 LOP3.LUT R5, R5, R4, RZ, 0x3c, !PT ;  /* 0x0000000405058212 */ /* 0x008fc800078e3cff */
[----:B------:R-:W-:-:S04]  /*19c40*/  @!P0 LOP3.LUT R4, R5, R4, RZ, 0x3c, !PT ;  /* 0x0000000405048212 */ /* 0x000fc800078e3cff */
[----:B------:R-:W-:-:S05]  /*19c50*/  @!P0 LOP3.LUT R5, R5, R4, RZ, 0x3c, !PT ;  /* 0x0000000405058212 */ /* 0x000fca00078e3cff */
[----:B------:R-:W2:Y:S04]  /*19c60*/  @!P0 LDG.E.U16 R2, desc[UR8][R4.64] ;  /* 0x0000000804028981 */ /* 0x000ea8000c1e1500 */
        /* <DEDUP_REMOVED lines=28> */
[----:B------:R-:W2:Y:S04]  /*19e30*/  LDL R4, [R1+0x1878] ;  /* 0x0018780001047983 */ /* 0x000ea80000100800 */
[----:B------:R-:W2:Y:S01]  /*19e40*/  LDL R5, [R1+0x187c] ;  /* 0x00187c0001057983 */ /* 0x000ea20000100800 */
[----:B0-----:R-:W0:Y:S01]  /*19e50*/  S2R R2, SR_TID.X ;  /* 0x0000000000027919 */ /* 0x001e220000002100 */
[----:B------:R-:W-:-:S02]  /*19e60*/  PRMT R21, RZ, 0x7610, R21 ;  /* 0x00007610ff157816 */ /* 0x000fc40000000015 */
[----:B0-----:R-:W-:-:S05]  /*19e70*/  LOP3.LUT R2, R2, 0x3f, RZ, 0xc0, !PT ;  /* 0x0000003f02027812 */ /* 0x001fca00078ec0ff */
[----:B------:R-:W-:-:S05]  /*19e80*/  IMAD.SHL.U32 R2, R2, 0x2, RZ ;  /* 0x0000000202027824 */ /* 0x000fca00078e00ff */
[----:B------:R0:W-:Y:S04]  /*19e90*/  STS.U16 [R2+UR5], R27 ;  /* 0x0000001b02007988 */ /* 0x0001e80008000405 */
[----:B0-----:R-:W3:Y:S01]  /*19ea0*/  LDL.LU R27, [R1+0x3e80] ;  /* 0x003e8000011b7983 */ /* 0x001ee20000300800 */
[----:B--2---:R-:W-:-:S04]  /*19eb0*/  @!P0 LOP3.LUT R5, R5, R4, RZ, 0x3c, !PT ;  /* 0x0000000405058212 */ /* 0x004fc800078e3cff */
[----:B------:R-:W-:-:S04]  /*19ec0*/  @!P0 LOP3.LUT R4, R5, R4, RZ, 0x3c, !PT ;  /* 0x0000000405048212 */ /* 0x000fc800078e3cff */
[----:B------:R-:W-:-:S05]  /*19ed0*/  @!P0 LOP3.LUT R5, R5, R4, RZ, 0x3c, !PT ;  /* 0x0000000405058212 */ /* 0x000fca00078e3cff */
[----:B------:R0:W2:Y:S04]  /*19ee0*/  @!P0 LDG.E.U16 R21, desc[UR8][R4.64] ;  /* 0x0000000804158981 */ /* 0x0000a8000c1e1500 */
[----:B------:R-:W0:Y:S04]  /*19ef0*/  LDL R4, [R1+0x1858] ;  /* 0x0018580001047983 */ /* 0x000e280000100800 */
[----:B------:R-:W0:Y:S04]  /*19f00*/  LDL R5, [R1+0x185c] ;  /* 0x00185c0001057983 */ /* 0x000e280000100800 */
[----:B------:R1:W-:Y:S02]  /*19f10*/  STS.U16 [R2+UR5+0x80], R26 ;  /* 0x0000801a02007988 */ /* 0x0003e40008000405 */
[----:B-1----:R-:W-:-:S02]  /*19f20*/  PRMT R2, RZ, 0x7610, R2 ;  /* 0x00007610ff027816 */ /* 0x002fc40000000002 */
[----:B0-----:R-:W-:-:S04]  /*19f30*/  @!P0 LOP3.LUT R5, R5, R4, RZ, 0x3c, !PT ;  /* 0x0000000405058212 */ /* 0x001fc800078e3cff */
[----:B------:R-:W-:-:S04]  /*19f40*/  @!P0 LOP3.LUT R4, R5, R4, RZ, 0x3c, !PT ;  /* 0x0000000405048212 */ /* 0x000fc800078e3cff */
[----:B------:R-:W-:-:S05]  /*19f50*/  @!P0 LOP3.LUT R5, R5, R4, RZ, 0x3c, !PT ;  /* 0x0000000405058212 */ /* 0x000fca00078e3cff */
[----:B------:R-:W4:Y:S04]  /*19f60*/  @!P0 LDG.E.U16 R2, desc[UR8][R4.64] ;  /* 0x0000000804028981 */ /* 0x000f28000c1e1500 */
[----:B--2---:R0:W-:Y:S04]  /*19f70*/  STL [R1+0x9c], R21 ;  /* 0x00009c1501007387 */ /* 0x0041e80000100800 */
[----:B0-----:R-:W2:Y:S04]  /*19f80*/  LDL.LU R21, [R1] ;  /* 0x0000000001157983 */ /* 0x001ea80000300800 */
[----:B------:R-:W3:Y:S04]  /*19f90*/  LDL.LU R26, [R1+0x3e7c] ;  /* 0x003e7c00011a7983 */ /* 0x000ee80000300800 */
[----:B----4-:R0:W-:Y:S04]  /*19fa0*/  STL [R1+0x98], R2 ;  /* 0x0000980201007387 */ /* 0x0101e80000100800 */
[----:B------:R-:W4:Y:S04]  /*19fb0*/  LDL R4, [R1+0x1838] ;  /* 0x0018380001047983 */ /* 0x000f280000100800 */
[----:B------:R-:W4:Y:S01]  /*19fc0*/  LDL R5, [R1+0x183c] ;  /* 0x00183c0001057983 */ /* 0x000f220000100800 */
[----:B0-----:R-:W0:Y:S02]  /*19fd0*/  S2R R2, SR_TID.X ;  /* 0x0000000000027919 */ /* 0x001e240000002100 */
[----:B0-----:R-:W-:-:S05]  /*19fe0*/  LOP3.LUT R2, R2, 0x3f, RZ, 0xc0, !PT ;  /* 0x0000003f02027812 */ /* 0x001fca00078ec0ff */
[----:B------:R-:W-:-:S05]  /*19ff0*/  IMAD.SHL.U32 R2, R2, 0x2, RZ ;  /* 0x0000000202027824 */ /* 0x000fca00078e00ff */
[----:B------:R0:W-:Y:S02]  /*1a000*/  STS.U16 [R2+UR5+0x100], R25 ;  /* 0x0001001902007988 */ /* 0x0001e40008000405 */
[----:B0-----:R-:W-:Y:S02]  /*1a010*/  PRMT R2, RZ, 0x7610, R2 ;  /* 0x00007610ff027816 */ /* 0x001fe40000000002 */
[----:B------:R-:W2:Y:S01]  /*1a020*/  LDL.LU R25, [R1+0x3e78] ;  /* 0x003e780001197983 */ /* 0x000ea20000300800 */
[----:B----4-:R-:W-:-:S04]  /*1a030*/  @!P0 LOP3.LUT R5, R5, R4, RZ, 0x3c, !PT ;  /* 0x0000000405058212 */ /* 0x010fc800078e3cff */
[----:B------:R-:W-:-:S04]  /*1a040*/  @!P0 LOP3.LUT R4, R5, R4, RZ, 0x3c, !PT ;  /* 0x0000000405048212 */ /* 0x000fc800078e3cff */
[----:B------:R-:W-:-:S05]  /*1a050*/  @!P0 LOP3.LUT R5, R5, R4, RZ, 0x3c, !PT ;  /* 0x0000000405058212 */ /* 0x000fca00078e3cff */
[----:B------:R-:W4:Y:S04]  /*1a060*/  @!P0 LDG.E.U16 R2, desc[UR8][R4.64] ;  /* 0x0000000804028981 */ /* 0x000f28000c1e1500 */
        /* <DEDUP_REMOVED lines=8> */
[----:B------:R-:W3:Y:S01]  /*1a0f0*/  LDL.LU R29, [R1+0x3e74] ;  /* 0x003e7400011d7983 */ /* 0x000ee20000300800 */
        /* <DEDUP_REMOVED lines=10> */
[----:B--2---:R0:W-:Y:S02]  /*1a1a0*/  STS.U16 [R2+UR5+0x1000], R25 ;  /* 0x0010001902007988 */ /* 0x0041e40008000405 */
[----:B0-----:R-:W-:Y:S02]  /*1a1b0*/  PRMT R2, RZ, 0x7610, R2 ;  /* 0x00007610ff027816 */ /* 0x001fe40000000002 */
[----:B----4-:R-:W-:-:S04]  /*1a1c0*/  @!P0 LOP3.LUT R5, R5, R4, RZ, 0x3c, !PT ;  /* 0x0000000405058212 */ /* 0x010fc800078e3cff */
[----:B------:R-:W-:-:S04]  /*1a1d0*/  @!P0 LOP3.LUT R4, R5, R4, RZ, 0x3c, !PT ;  /* 0x0000000405048212 */ /* 0x000fc800078e3cff */
[----:B------:R-:W-:-:S05]  /*1a1e0*/  @!P0 LOP3.LUT R5, R5, R4, RZ, 0x3c, !PT ;  /* 0x0000000405058212 */ /* 0x000fca00078e3cff */
[----:B------:R-:W2:Y:S04]  /*1a1f0*/  @!P0 LDG.E.U16 R2, desc[UR8][R4.64] ;  /* 0x0000000804028981 */ /* 0x000ea8000c1e1500 */
[----:B------:R-:W-:Y:S04]  /*1a200*/  STL [R1+0x3e28], R25 ;  /* 0x003e281901007387 */ /* 0x000fe80000100800 */
[----:B------:R-:W-:Y:S04]  /*1a210*/  STL [R1+0x3e2c], R25 ;  /* 0x003e2c1901007387 */ /* 0x000fe80000100800 */
[----:B------:R-:W-:Y:S04]  /*1a220*/  STL [R1+0x3e30], R25 ;  /* 0x003e301901007387 */ /* 0x000fe80000100800 */
[----:B--2---:R0:W-:Y:S04]  /*1a230*/  STL [R1+0x8c], R2 ;  /* 0x00008c0201007387 */ /* 0x0041e80000100800 */
[----:B------:R-:W2:Y:S04]  /*1a240*/  LDL R4, [R1+0x17d8] ;  /* 0x0017d80001047983 */ /* 0x000ea80000100800 */
[----:B------:R-:W2:Y:S01]  /*1a250*/  LDL R5, [R1+0x17dc] ;  /* 0x0017dc0001057983 */ /* 0x000ea20000100800 */
[----:B0-----:R-:W0:Y:S02]  /*1a260*/  S2R R2, SR_TID.X ;  /* 0x0000000000027919 */ /* 0x001e240000002100 */
[----:B0-----:R-:W-:-:S05]  /*1a270*/  LOP3.LUT R2, R2, 0x3f, RZ, 0xc0, !PT ;  /* 0x0000003f02027812 */ /* 0x001fca00078ec0ff */
[----:B------:R-:W-:-:S05]  /*1a280*/  IMAD.SHL.U32 R2, R2, 0x2, RZ ;  /* 0x0000000202027824 */ /* 0x000fca00078e00ff */
[----:B---3--:R0:W-:Y:S02]  /*1a290*/  STS.U16 [R2+UR5+0x1080], R26 ;  /* 0x0010801a02007988 */ /* 0x0081e40008000405 */
[----:B0-----:R-:W-:Y:S02]  /*1a2a0*/  PRMT R2, RZ, 0x7610, R2 ;  /* 0x00007610ff027816 */ /* 0x001fe40000000002 */
[----:B--2---:R-:W-:-:S04]  /*1a2b0*/  @!P0 LOP3.LUT R5, R5, R4, RZ, 0x3c, !PT ;  /* 0x0000000405058212 */ /* 0x004fc800078e3cff */
[----:B------:R-:W-:-:S04]  /*1a2c0*/  @!P0 LOP3.LUT R4, R5, R4, RZ, 0x3c, !PT ;  /* 0x0000000405048212 */ /* 0x000fc800078e3cff */
[----:B------:R-:W-:-:S05]  /*1a2d0*/  @!P0 LOP3.LUT R5, R5, R4, RZ, 0x3c, !PT ;  /* 0x0000000405058212 */ /* 0x000fca00078e3cff */
[----:B------:R-:W2:Y:S04]  /*1a2e0*/  @!P0 LDG.E.U16 R2, desc[UR8][R4.64] ;  /* 0x0000000804028981 */ /* 0x000ea8000c1e1500 */
[----:B------:R-:W-:Y:S04]  /*1a2f0*/  STL [R1+0x3e34], R26 ;  /* 0x003e341a01007387 */ /* 0x000fe80000100800 */
[----:B--2---:R0:W-:Y:S04]  /*1a300*/  STL [R1+0x88], R2 ;  /* 0x0000880201007387 */ /* 0x0041e80000100800 */
[----:B------:R-:W2:Y:S04]  /*1a310*/  LDL R4, [R1+0x17b8] ;  /* 0x0017b80001047983 */ /* 0x000ea80000100800 */
[----:B------:R-:W2:Y:S01]  /*1a320*/  LDL R5, [R1+0x17bc] ;  /* 0x0017bc0001057983 */ /* 0x000ea20000100800 */
[----:B0-----:R-:W0:Y:S02]  /*1a330*/  S2R R2, SR_TID.X ;  /* 0x0000000000027919 */ /* 0x001e240000002100 */
[----:B0-----:R-:W-:-:S05]  /*1a340*/  LOP3.LUT R2, R2, 0x3f, RZ, 0xc0, !PT ;  /* 0x0000003f02027812 */ /* 0x001fca00078ec0ff */
[----:B------:R-:W-:-:S05]  /*1a350*/  IMAD.SHL.U32 R2, R2, 0x2, RZ ;  /* 0x0000000202027824 */ /* 0x000fca00078e00ff */
[----:B------:R0:W-:Y:S02]  /*1a360*/  STS.U16 [R2+UR5+0x1100], R27 ;  /* 0x0011001b02007988 */ /* 0x0001e40008000405 */
[----:B0-----:R-:W-:Y:S02]  /*1a370*/  PRMT R2, RZ, 0x7610, R2 ;  /* 0x00007610ff027816 */ /* 0x001fe40000000002 */
[----:B--2---:R-:W-:-:S04]  /*1a380*/  @!P0 LOP3.LUT R5, R5, R4, RZ, 0x3c, !PT ;  /* 0x0000000405058212 */ /* 0x004fc800078e3cff */
[----:B------:R-:W-:-:S04]  /*1a390*/  @!P0 LOP3.LUT R4, R5, R4, RZ, 0x3c, !PT ;  /* 0x0000000405048212 */ /* 0x000fc800078e3cff */
[----:B------:R-:W-:-:S05]  /*1a3a0*/  @!P0 LOP3.LUT R5, R5, R4, RZ, 0x3c, !PT ;  /* 0x0000000405058212 */ /* 0x000fca00078e3cff */
[----:B------:R-:W2:Y:S04]  /*1a3b0*/  @!P0 LDG.E.U16 R2, desc[UR8][R4.64] ;  /* 0x0000000804028981 */ /* 0x000ea8000c1e1500 */
[----:B--2---:R0:W-:Y:S04]  /*1a3c0*/  STL [R1+0x84], R2 ;  /* 0x0000840201007387 */ /* 0x0041e80000100800 */
[----:B------:R-:W2:Y:S04]  /*1a3d0*/  LDL R4, [R1+0x1798] ;  /* 0x0017980001047983 */ /* 0x000ea80000100800 */
[----:B------:R-:W2:Y:S01]  /*1a3e0*/  LDL R5, [R1+0x179c] ;  /* 0x00179c0001057983 */ /* 0x000ea20000100800 */
[----:B------:R-:W-:Y:S01]  /*1a3f0*/  PRMT R29, RZ, 0x7610, R29 ;  /* 0x00007610ff1d7816 */ /* 0x000fe2000000001d */
[----:B0-----:R-:W0:Y:S01]  /*1a400*/  S2R R2, SR_TID.X ;  /* 0x0000000000027919 */ /* 0x001e220000002100 */
[----:B--2---:R-:W-:-:S04]  /*1a410*/  @!P0 LOP3.LUT R5, R5, R4, RZ, 0x3c, !PT ;  /* 0x0000000405058212 */ /* 0x004fc800078e3cff */
[----:B------:R-:W-:-:S04]  /*1a420*/  @!P0 LOP3.LUT R4, R5, R4, RZ, 0x3c, !PT ;  /* 0x0000000405048212 */ /* 0x000fc800078e3cff */
[----:B------:R-:W-:-:S05]  /*1a430*/  @!P0 LOP3.LUT R5, R5, R4, RZ, 0x3c, !PT ;  /* 0x0000000405058212 */ /* 0x000fca00078e3cff */
[----:B------:R-:W2:Y:S04]  /*1a440*/  @!P0 LDG.E.U16 R29, desc[UR8][R4.64] ;  /* 0x00000008041d8981 */ /* 0x000ea8000c1e1500 */
[----:B------:R-:W3:Y:S04]  /*1a450*/  LDL R4, [R1+0x1778] ;  /* 0x0017780001047983 */ /* 0x000ee80000100800 */
[----:B------:R-:W3:Y:S01]  /*1a460*/  LDL R5, [R1+0x177c] ;  /* 0x00177c0001057983 */ /* 0x000ee20000100800 */
[----:B0-----:R-:W-:Y:S02]  /*1a470*/  LOP3.LUT R2, R2, 0x3f, RZ, 0xc0, !PT ;  /* 0x0000003f02027812 */ /* 0x001fe400078ec0ff */
[----:B------:R-:W-:-:S03]  /*1a480*/  PRMT R10, RZ, 0x7610, R10 ;  /* 0x00007610ff0a7816 */ /* 0x000fc6000000000a */
[----:B------:R-:W-:-:S05]  /*1a490*/  IMAD.SHL.U32 R2, R2, 0x2, RZ ;  /* 0x0000000202027824 */ /* 0x000fca00078e00ff */
[----:B------:R0:W-:Y:S04]  /*1a4a0*/  STS.U16 [R2+UR5+0x1180], R21 ;  /* 0x0011801502007988 */ /* 0x0001e80008000405 */
[----:B0-----:R-:W4:Y:S04]  /*1a4b0*/  LDL R21, [R1+0x173c] ;  /* 0x00173c0001157983 */ /* 0x001f280000100800 */
[----:B--2---:R0:W-:Y:S01]  /*1a4c0*/  STL [R1+0x80], R29 ;  /* 0x0000801d01007387 */ /* 0x0041e20000100800 */
[----:B------:R-:W-:-:S03]  /*1a4d0*/  PRMT R28, RZ, 0x7610, R28 ;  /* 0x00007610ff1c7816 */ /* 0x000fc6000000001c */
[----:B0-----:R-:W2:Y:S01]  /*1a4e0*/  LDL R29, [R1+0x171c] ;  /* 0x00171c00011d7983 */ /* 0x001ea20000100800 */
[----:B---3--:R-:W-:-:S04]  /*1a4f0*/  @!P0 LOP3.LUT R5, R5, R4, RZ, 0x3c, !PT ;  /* 0x0000000405058212 */ /* 0x008fc800078e3cff */
[----:B------:R-:W-:-:S04]  /*1a500*/  @!P0 LOP3.LUT R4, R5, R4, RZ, 0x3c, !PT ;  /* 0x0000000405048212 */ /* 0x000fc800078e3cff */
[----:B------:R-:W-:-:S05]  /*1a510*/  @!P0 LOP3.LUT R5, R5, R4, RZ, 0x3c, !PT ;  /* 0x0000000405058212 */ /* 0x000fca00078e3cff */
[----:B------:R-:W3:Y:S04]  /*1a520*/  @!P0 LDG.E.U16 R10, desc[UR8][R4.64] ;  /* 0x00000008040a8981 */ /* 0x000ee8000c1e1500 */
[----:B------:R-:W4:Y:S04]  /*1a530*/  LDL R4, [R1+0x1758] ;  /* 0x0017580001047983 */ /* 0x000f280000100800 */
[----:B------:R-:W4:Y:S04]  /*1a540*/  LDL R5, [R1+0x175c] ;  /* 0x00175c0001057983 */ /* 0x000f280000100800 */
[----:B---3--:R0:W-:Y:S04]  /*1a550*/  STL [R1+0x7c], R10 ;  /* 0x00007c0a01007387 */ /* 0x0081e80000100800 */
[----:B------:R-:W-:Y:S04]  /*1a560*/  STS.U16 [R2+UR5+0x2000], R15 ;  /* 0x0020000f02007988 */ /* 0x000fe80008000405 */
[----:B------:R-:W-:Y:S04]  /*1a570*/  STS.U16 [R2+UR5+0x2080], R14 ;  /* 0x0020800e02007988 */ /* 0x000fe80008000405 */
[----:B------:R1:W-:Y:S01]  /*1a580*/  STS.U16 [R2+UR5+0x2100], R16 ;  /* 0x0021001002007988 */ /* 0x0003e20008000405 */
[----:B----4-:R-:W-:-:S03]  /*1a590*/  @!P0 LOP3.LUT R5, R5, R4, RZ, 0x3c, !PT ;  /* 0x0000000405058212 */ /* 0x010fc600078e3cff */
[----:B0-----:R-:W3:Y:S01]  /*1a5a0*/  LDL R10, [R1+0x16fc] ;  /* 0x0016fc00010a7983 */ /* 0x001ee20000100800 */
[----:B------:R-:W-:-:S04]  /*1a5b0*/  @!P0 LOP3.LUT R4, R5, R4, RZ, 0x3c, !PT ;  /* 0x0000000405048212 */ /* 0x000fc800078e3cff */
[----:B------:R-:W-:-:S05]  /*1a5c0*/  @!P0 LOP3.LUT R5, R5, R4, RZ, 0x3c, !PT ;  /* 0x0000000405058212 */ /* 0x000fca00078e3cff */
[----:B------:R0:W4:Y:S04]  /*1a5d0*/  @!P0 LDG.E.U16 R28, desc[UR8][R4.64] ;  /* 0x00000008041c8981 */ /* 0x000128000c1e1500 */
[----:B------:R-:W2:Y:S01]  /*1a5e0*/  LDL R5, [R1+0x1738] ;  /* 0x0017380001057983 */ /* 0x000ea20000100800 */
[----:B-1----:R-:W-:Y:S01]  /*1a5f0*/  PRMT R2, RZ, 0x7610, R2 ;  /* 0x00007610ff027816 */ /* 0x002fe20000000002 */
[----:B0-----:R-:W-:-:S05]  /*1a600*/  @!P0 IMAD.MOV.U32 R4, RZ, RZ, R21 ;  /* 0x000000ffff048224 */ /* 0x001fca00078e0015 */
[----:B--2---:R-:W2:Y:S04]  /*1a610*/  @!P0 LDG.E.U16 R2, desc[UR8][R4.64] ;  /* 0x0000000804028981 */ /* 0x004ea8000c1e1500 */
[----:B----4-:R0:W-:Y:S04]  /*1a620*/  STL [R1+0x78], R28 ;  /* 0x0000781c01007387 */ /* 0x0101e80000100800 */
[----:B0-----:R-:W4:Y:S04]  /*1a630*/  LDL R28, [R1+0x16dc] ;  /* 0x0016dc00011c7983 */ /* 0x001f280000100800 */
[----:B------:R-:W4:Y:S04]  /*1a640*/  LDL.LU R21, [R1+0x24] ;  /* 0x0000240001157983 */ /* 0x000f280000300800 */
[----:B--2---:R0:W-:Y:S04]  /*1a650*/  STL [R1+0x74], R2 ;  /* 0x0000740201007387 */ /* 0x0041e80000100800 */
[----:B------:R-:W2:Y:S01]  /*1a660*/  LDL R5, [R1+0x1718] ;  /* 0x0017180001057983 */ /* 0x000ea20000100800 */
[----:B0-----:R-:W0:Y:S01]  /*1a670*/  S2R R2, SR_TID.X ;  /* 0x0000000000027919 */ /* 0x001e220000002100 */
[----:B------:R-:W-:-:S02]  /*1a680*/  @!P0 IMAD.MOV.U32 R4, RZ, RZ, R29 ;  /* 0x000000ffff048224 */ /* 0x000fc400078e001d */
[----:B------:R-:W4:Y:S01]  /*1a690*/  LDL.LU R29, [R1+0x28] ;  /* 0x00002800011d7983 */ /* 0x000f220000300800 */
[----:B0-----:R-:W-:-:S05]  /*1a6a0*/  LOP3.LUT R2, R2, 0x3f, RZ, 0xc0, !PT ;  /* 0x0000003f02027812 */ /* 0x001fca00078ec0ff */
[----:B------:R-:W-:-:S05]  /*1a6b0*/  IMAD.SHL.U32 R2, R2, 0x2, RZ ;  /* 0x0000000202027824 */ /* 0x000fca00078e00ff */
[----:B------:R0:W-:Y:S02]  /*1a6c0*/  STS.U16 [R2+UR5+0x2180], R17 ;  /* 0x0021801102007988 */ /* 0x0001e40008000405 */
[----:B0-----:R-:W-:-:S06]  /*1a6d0*/  PRMT R2, RZ, 0x7610, R2 ;  /* 0x00007610ff027816 */ /* 0x001fcc0000000002 */
[----:B--2---:R-:W2:Y:S01]  /*1a6e0*/  @!P0 LDG.E.U16 R2, desc[UR8][R4.64] ;  /* 0x0000000804028981 */ /* 0x004ea2000c1e1500 */
[----:B------:R-:W-:-:S03]  /*1a6f0*/  PRMT R24, RZ, 0x7610, R24 ;  /* 0x00007610ff187816 */ /* 0x000fc60000000018 */
[----:B--2---:R-:W-:Y:S04]  /*1a700*/  STL [R1+0x70], R2 ;  /* 0x0000700201007387 */ /* 0x004fe80000100800 */
[----:B------:R-:W2:Y:S01]  /*1a710*/  LDL R5, [R1+0x16f8] ;  /* 0x0016f80001057983 */ /* 0x000ea20000100800 */
[----:B---3--:R-:W-:-:S03]  /*1a720*/  @!P0 IMAD.MOV.U32 R4, RZ, RZ, R10 ;  /* 0x000000ffff048224 */ /* 0x008fc600078e000a */
[----:B------:R-:W3:Y:S01]  /*1a730*/  LDL.LU R10, [R1+0x2c] ;  /* 0x00002c00010a7983 */ /* 0x000ee20000300800 */
[----:B------:R-:W-:-:S03]  /*1a740*/  PRMT R23, RZ, 0x7610, R23 ;  /* 0x00007610ff177816 */ /* 0x000fc60000000017 */
[----:B--2---:R4:W2:Y:S04]  /*1a750*/  @!P0 LDG.E.U16 R24, desc[UR8][R4.64] ;  /* 0x0000000804188981 */ /* 0x0048a8000c1e1500 */
[----:B------:R-:W3:Y:S01]  /*1a760*/  LDL R5, [R1+0x16d8] ;  /* 0x0016d80001057983 */ /* 0x000ee20000100800 */
[----:B----4-:R-:W-:-:S03]  /*1a770*/  @!P0 IMAD.MOV.U32 R4, RZ, RZ, R28 ;  /* 0x000000ffff048224 */ /* 0x010fc600078e001c */
[----:B--2---:R0:W-:Y:S04]  /*1a780*/  STL [R1+0x6c], R24 ;  /* 0x00006c1801007387 */ /* 0x0041e80000100800 */
[----:B0-----:R-:W2:Y:S04]  /*1a790*/  LDL.LU R24, [R1+0x30] ;  /* 0x0000300001187983 */ /* 0x001ea80000300800 */
[----:B---3--:R-:W3:Y:S04]  /*1a7a0*/  @!P0 LDG.E.U16 R23, desc[UR8][R4.64] ;  /* 0x0000000804178981 */ /* 0x008ee8000c1e1500 */
        /* <DEDUP_REMOVED lines=22> */
[----:B------:R-:W0:Y:S01]  /*1a910*/  S2R R28, SR_TID.X ;  /* 0x00000000001c7919 */ /* 0x000e220000002100 */
[----:B------:R-:W1:Y:S01]  /*1a920*/  S2R R2, SR_TID.X ;  /* 0x0000000000027919 */ /* 0x000e620000002100 */
[----:B--2---:R-:W-:-:S02]  /*1a930*/  PRMT R11, RZ, 0x7610, R11 ;  /* 0x00007610ff0b7816 */ /* 0x004fc4000000000b */
[----:B---3--:R-:W-:-:S04]  /*1a940*/  @!P0 LOP3.LUT R5, R5, R4, RZ, 0x3c, !PT ;  /* 0x0000000405058212 */ /* 0x008fc800078e3cff */
[----:B------:R-:W-:-:S04]  /*1a950*/  @!P0 LOP3.LUT R4, R5, R4, RZ, 0x3c, !PT ;  /* 0x0000000405048212 */ /* 0x000fc800078e3cff */
[----:B------:R-:W-:-:S05]  /*1a960*/  @!P0 LOP3.LUT R5, R5, R4, RZ, 0x3c, !PT ;  /* 0x0000000405058212 */ /* 0x000fca00078e3cff */
[----:B------:R-:W2:Y:S01]  /*1a970*/  @!P0 LDG.E.U16 R11, desc[UR8][R4.64] ;  /* 0x00000008040b8981 */ /* 0x000ea2000c1e1500 */
[----:B0-----:R-:W-:Y:S02]  /*1a980*/  LOP3.LUT R28, R28, 0x3f, RZ, 0xc0, !PT ;  /* 0x0000003f1c1c7812 */ /* 0x001fe400078ec0ff */
[----:B-1----:R-:W-:-:S03]  /*1a990*/  LOP3.LUT R2, R2, 0x3f, RZ, 0xc0, !PT ;  /* 0x0000003f02027812 */ /* 0x002fc600078ec0ff */
[----:B------:R-:W-:Y:S02]  /*1a9a0*/  IMAD.SHL.U32 R28, R28, 0x2, RZ ;  /* 0x000000021c1c7824 */ /* 0x000fe400078e00ff */
[----:B------:R-:W-:-:S03]  /*1a9b0*/  IMAD.SHL.U32 R2, R2, 0x2, RZ ;  /* 0x0000000202027824 */ /* 0x000fc600078e00ff */
[----:B------:R-:W-:Y:S02]  /*1a9c0*/  LOP3.LUT R28, R28, 0x10, RZ, 0x3c, !PT ;  /* 0x000000101c1c7812 */ /* 0x000fe400078e3cff */
[----:B------:R-:W-:Y:S04]  /*1a9d0*/  STS.U16 [R2+UR5+0x3000], R9 ;  /* 0x0030000902007988 */ /* 0x000fe80008000405 */
[----:B------:R-:W-:Y:S04]  /*1a9e0*/  STS.U16 [R2+UR5+0x3080], R8 ;  /* 0x0030800802007988 */ /* 0x000fe80008000405 */
[----:B------:R-:W-:Y:S04]  /*1a9f0*/  STS.U16 [R2+UR5+0x3100], R7 ;  /* 0x0031000702007988 */ /* 0x000fe80008000405 */
[----:B------:R-:W-:Y:S04]  /*1aa00*/  STS.U16 [R2+UR5+0x3180], R6 ;  /* 0x0031800602007988 */ /* 0x000fe80008000405 */
[----:B------:R0:W-:Y:S04]  /*1aa10*/  STS.U16 [R28+UR5+0x200], R21 ;  /* 0x000200151c007988 */ /* 0x0001e80008000405 */
[----:B0-----:R-:W3:Y:S04]  /*1aa20*/  LDL.LU R21, [R1+0x10] ;  /* 0x0000100001157983 */ /* 0x001ee80000300800 */
[----:B--2---:R0:W-:Y:S04]  /*1aa30*/  STL [R1+0x5c], R11 ;  /* 0x00005c0b01007387 */ /* 0x0041e80000100800 */
[----:B0-----:R-:W2:Y:S04]  /*1aa40*/  LDL.LU R11, [R1+0x3e6c] ;  /* 0x003e6c00010b7983 */ /* 0x001ea80000300800 */
[----:B------:R-:W4:Y:S04]  /*1aa50*/  LDL R4, [R1+0x1670] ;  /* 0x0016700001047983 */ /* 0x000f280000100800 */
[----:B------:R-:W4:Y:S01]  /*1aa60*/  LDL R5, [R1+0x1988] ;  /* 0x0019880001057983 */ /* 0x000f220000100800 */
[----:B--2---:R-:W-:-:S02]  /*1aa70*/  PRMT R11, RZ, 0x7610, R11 ;  /* 0x00007610ff0b7816 */ /* 0x004fc4000000000b */
[----:B----4-:R-:W-:-:S04]  /*1aa80*/  @!P0 LOP3.LUT R5, R5, R4, RZ, 0x3c, !PT ;  /* 0x0000000405058212 */ /* 0x010fc800078e3cff */
[----:B------:R-:W-:-:S04]  /*1aa90*/  @!P0 LOP3.LUT R4, R5, R4, RZ, 0x3c, !PT ;  /* 0x0000000405048212 */ /* 0x000fc800078e3cff */
[----:B------:R-:W-:-:S05]  /*1aaa0*/  @!P0 LOP3.LUT R5, R5, R4, RZ, 0x3c, !PT ;  /* 0x0000000405058212 */ /* 0x000fca00078e3cff */
[----:B------:R-:W2:Y:S04]  /*1aab0*/  @!P0 LDG.E.U16 R11, desc[UR8][R4.64] ;  /* 0x00000008040b8981 */ /* 0x000ea8000c1e1500 */
[----:B------:R0:W-:Y:S04]  /*1aac0*/  STS.U16 [R28+UR5+0x280], R29 ;  /* 0x0002801d1c007988 */ /* 0x0001e80008000405 */
[----:B0-----:R-:W4:Y:S04]  /*1aad0*/  LDL R29, [R1+0x1a08] ;  /* 0x001a0800011d7983 */ /* 0x001f280000100800 */
[----:B------:R-:W-:Y:S04]  /*1aae0*/  STS.U16 [R28+UR5+0x300], R10 ;  /* 0x0003000a1c007988 */ /* 0x000fe80008000405 */
[----:B--2---:R0:W-:Y:S04]  /*1aaf0*/  STL [R1+0x58], R11 ;  /* 0x0000580b01007387 */ /* 0x0041e80000100800 */
[----:B0-----:R-:W2:Y:S04]  /*1ab00*/  LDL.LU R11, [R1+0x3e68] ;  /* 0x003e6800010b7983 */ /* 0x001ea80000300800 */
[----:B------:R-:W3:Y:S04]  /*1ab10*/  LDL R4, [R1+0x196c] ;  /* 0x00196c0001047983 */ /* 0x000ee80000100800 */
[----:B------:R-:W3:Y:S04]  /*1ab20*/  LDL R5, [R1+0x19a8] ;  /* 0x0019a80001057983 */ /* 0x000ee80000100800 */
[----:B------:R-:W4:Y:S01]  /*1ab30*/  LDL.LU R10, [R1+0x3e64] ;  /* 0x003e6400010a7983 */ /* 0x000f220000300800 */
[----:B---3--:R-:W-:-:S04]  /*1ab40*/  @!P0 LOP3.LUT R5, R5, R4, RZ, 0x3c, !PT ;  /* 0x0000000405058212 */ /* 0x008fc800078e3cff */
[C---:B------:R-:W-:Y:S02]  /*1ab50*/  @!P0 LOP3.LUT R4, R5.reuse, R4, RZ, 0x3c, !PT ;  /* 0x0000000405048212 */ /* 0x040fe400078e3cff */
[----:B----4-:R-:W-:Y:S02]  /*1ab60*/  PRMT R10, RZ, 0x7610, R10 ;  /* 0x00007610ff0a7816 */ /* 0x010fe4000000000a */
[----:B------:R-:W-:-:S05]  /*1ab70*/  @!P0 LOP3.LUT R5, R5, R4, RZ, 0x3c, !PT ;  /* 0x0000000405058212 */ /* 0x000fca00078e3cff */
[----:B------:R-:W3:Y:S04]  /*1ab80*/  @!P0 LDG.E.U16 R10, desc[UR8][R4.64] ;  /* 0x00000008040a8981 */ /* 0x000ee8000c1e1500 */
[----:B------:R-:W-:Y:S04]  /*1ab90*/  STS.U16 [R28+UR5+0x380], R24 ;  /* 0x000380181c007988 */ /* 0x000fe80008000405 */
[----:B---3--:R0:W-:Y:S04]  /*1aba0*/  STL [R1+0x54], R10 ;  /* 0x0000540a01007387 */ /* 0x0081e80000100800 */
[----:B0-----:R-:W3:Y:S04]  /*1abb0*/  LDL.LU R10, [R1+0x3e60] ;  /* 0x003e6000010a7983 */ /* 0x001ee80000300800 */
[----:B------:R-:W4:Y:S04]  /*1abc0*/  LDL R4, [R1+0x198c] ;  /* 0x00198c0001047983 */ /* 0x000f280000100800 */
[----:B------:R-:W4:Y:S04]  /*1abd0*/  LDL R5, [R1+0x19c8] ;  /* 0x0019c80001057983 */ /* 0x000f280000100800 */
[----:B------:R-:W2:Y:S01]  /*1abe0*/  LDL.LU R24, [R1+0x3e5c] ;  /* 0x003e5c0001187983 */ /* 0x000ea20000300800 */
[----:B----4-:R-:W-:-:S04]  /*1abf0*/  @!P0 LOP3.LUT R5, R5, R4, RZ, 0x3c, !PT ;  /* 0x0000000405058212 */ /* 0x010fc800078e3cff */
[C---:B------:R-:W-:Y:S02]  /*1ac00*/  @!P0 LOP3.LUT R4, R5.reuse, R4, RZ, 0x3c, !PT ;  /* 0x0000000405048212 */ /* 0x040fe400078e3cff */
[----:B--2---:R-:W-:Y:S02]  /*1ac10*/  PRMT R24, RZ, 0x7610, R24 ;  /* 0x00007610ff187816 */ /* 0x004fe40000000018 */
[----:B------:R-:W-:-:S05]  /*1ac20*/  @!P0 LOP3.LUT R5, R5, R4, RZ, 0x3c, !PT ;  /* 0x0000000405058212 */ /* 0x000fca00078e3cff */
[----:B------:R-:W2:Y:S04]  /*1ac30*/  @!P0 LDG.E.U16 R24, desc[UR8][R4.64] ;  /* 0x0000000804188981 */ /* 0x000ea8000c1e1500 */
[----:B------:R-:W-:Y:S04]  /*1ac40*/  STS.U16 [R28+UR5+0x1200], R23 ;  /* 0x001200171c007988 */ /* 0x000fe80008000405 */
[----:B--2---:R0:W-:Y:S04]  /*1ac50*/  STL [R1+0x50], R24 ;  /* 0x0000501801007387 */ /* 0x0041e80000100800 */
[----:B0-----:R-:W2:Y:S04]  /*1ac60*/  LDL.LU R24, [R1+0x3e58] ;  /* 0x003e580001187983 */ /* 0x001ea80000300800 */
[----:B------:R-:W4:Y:S04]  /*1ac70*/  LDL R4, [R1+0x19ac] ;  /* 0x0019ac0001047983 */ /* 0x000f280000100800 */
[----:B------:R-:W4:Y:S04]  /*1ac80*/  LDL R5, [R1+0x19e8] ;  /* 0x0019e80001057983 */ /* 0x000f280000100800 */
[----:B------:R-:W3:Y:S01]  /*1ac90*/  LDL.LU R23, [R1+0x3e54] ;  /* 0x003e540001177983 */ /* 0x000ee20000300800 */
[----:B----4-:R-:W-:-:S04]  /*1aca0*/  @!P0 LOP3.LUT R5, R5, R4, RZ, 0x3c, !PT ;  /* 0x0000000405058212 */ /* 0x010fc800078e3cff */
[C---:B------:R-:W-:Y:S02]  /*1acb0*/  @!P0 LOP3.LUT R4, R5.reuse, R4, RZ, 0x3c, !PT ;  /* 0x0000000405048212 */ /* 0x040fe400078e3cff */
[----:B---3--:R-:W-:Y:S02]  /*1acc0*/  PRMT R23, RZ, 0x7610, R23 ;  /* 0x00007610ff177816 */ /* 0x008fe40000000017 */
[----:B------:R-:W-:-:S05]  /*1acd0*/  @!P0 LOP3.LUT R5, R5, R4, RZ, 0x3c, !PT ;  /* 0x0000000405058212 */ /* 0x000fca00078e3cff */
[----:B------:R-:W3:Y:S04]  /*1ace0*/  @!P0 LDG.E.U16 R23, desc[UR8][R4.64] ;  /* 0x0000000804178981 */ /* 0x000ee8000c1e1500 */
[----:B---3--:R0:W-:Y:S04]  /*1acf0*/  STL [R1+0x4c], R23 ;  /* 0x00004c1701007387 */ /* 0x0081e80000100800 */
[----:B0-----:R-:W3:Y:S04]  /*1ad00*/  LDL.LU R23, [R1+0x3e50] ;  /* 0x003e500001177983 */ /* 0x001ee80000300800 */
[----:B------:R-:W4:Y:S04]  /*1ad10*/  LDL.LU R4, [R1+0x8] ;  /* 0x0000080001047983 */ /* 0x000f280000300800 */
[----:B------:R-:W2:Y:S01]  /*1ad20*/  LDL R5, [R1+0x19cc] ;  /* 0x0019cc0001057983 */ /* 0x000ea20000100800 */
[----:B---3--:R-:W-:-:S03]  /*1ad30*/  PRMT R23, RZ, 0x7610, R23 ;  /* 0x00007610ff177816 */ /* 0x008fc60000000017 */
[----:B----4-:R0:W-:Y:S02]  /*1ad40*/  STS.U16 [R28+UR5+0x1280], R4 ;  /* 0x001280041c007988 */ /* 0x0101e40008000405 */
[----:B0-----:R-:W-:Y:S02]  /*1ad50*/  @!P0 IMAD.MOV.U32 R4, RZ, RZ, R29 ;  /* 0x000000ffff048224 */ /* 0x001fe400078e001d */
[----:B------:R-:W3:Y:S04]  /*1ad60*/  LDL R29, [R1+0x194c] ;  /* 0x00194c00011d7983 */ /* 0x000ee80000100800 */
[----:B--2---:R-:W2:Y:S04]  /*1ad70*/  @!P0 LDG.E.U16 R23, desc[UR8][R4.64] ;  /* 0x0000000804178981 */ /* 0x004ea8000c1e1500 */
        /* <DEDUP_REMOVED lines=22> */
[----:B--2---:R0:W-:Y:S04]  /*1aee0*/  STL [R1+0x40], R21 ;  /* 0x0000401501007387 */ /* 0x0041e80000100800 */
[----:B0-----:R-:W2:Y:S04]  /*1aef0*/  LDL.LU R21, [R1+0x3e3c] ;  /* 0x003e3c0001157983 */ /* 0x001ea80000300800 */
[----:B------:R-:W4:Y:S04]  /*1af00*/  LDL R4, [R1+0x1270] ;  /* 0x0012700001047983 */ /* 0x000f280000100800 */
[----:B------:R-:W4:Y:S01]  /*1af10*/  LDL R5, [R1+0x1668] ;  /* 0x0016680001057983 */ /* 0x000f220000100800 */
[----:B------:R-:W-:-:S02]  /*1af20*/  PRMT R3, RZ, 0x7610, R3 ;  /* 0x00007610ff037816 */ /* 0x000fc40000000003 */
[----:B----4-:R-:W-:-:S04]  /*1af30*/  @!P0 LOP3.LUT R5, R5, R4, RZ, 0x3c, !PT ;  /* 0x0000000405058212 */ /* 0x010fc800078e3cff */
[----:B------:R-:W-:-:S04]  /*1af40*/  @!P0 LOP3.LUT R4, R5, R4, RZ, 0x3c, !PT ;  /* 0x0000000405048212 */ /* 0x000fc800078e3cff */
[----:B------:R-:W-:-:S05]  /*1af50*/  @!P0 LOP3.LUT R5, R5, R4, RZ, 0x3c, !PT ;  /* 0x0000000405058212 */ /* 0x000fca00078e3cff */
[----:B------:R0:W4:Y:S04]  /*1af60*/  @!P0 LDG.E.U16 R3, desc[UR8][R4.64] ;  /* 0x0000000804038981 */ /* 0x000128000c1e1500 */
[----:B------:R-:W3:Y:S01]  /*1af70*/  LDL R5, [R1+0x1658] ;  /* 0x0016580001057983 */ /* 0x000ee20000100800 */
[----:B------:R-:W-:Y:S01]  /*1af80*/  PRMT R20, RZ, 0x7610, R20 ;  /* 0x00007610ff147816 */ /* 0x000fe20000000014 */
[----:B0-----:R-:W-:Y:S02]  /*1af90*/  @!P0 IMAD.MOV.U32 R4, RZ, RZ, R29 ;  /* 0x000000ffff048224 */ /* 0x001fe400078e001d */
[----:B----4-:R0:W-:Y:S01]  /*1afa0*/  STL [R1+0x3c], R3 ;  /* 0x00003c0301007387 */ /* 0x0101e20000100800 */
[----:B------:R-:W-:-:S03]  /*1afb0*/  PRMT R25, RZ, 0x7610, R25 ;  /* 0x00007610ff197816 */ /* 0x000fc60000000019 */
[----:B------:R-:W4:Y:S04]  /*1afc0*/  LDL R29, [R1+0x18d0] ;  /* 0x0018d000011d7983 */ /* 0x000f280000100800 */
[----:B---3--:R-:W3:Y:S04]  /*1afd0*/  @!P0 LDG.E.U16 R20, desc[UR8][R4.64] ;  /* 0x0000000804148981 */ /* 0x008ee8000c1e1500 */
[----:B0-----:R-:W2:Y:S04]  /*1afe0*/  LDL R3, [R1+0x18f4] ;  /* 0x0018f40001037983 */ /* 0x001ea80000100800 */
[----:B------:R-:W4:Y:S04]  /*1aff0*/  LDL R4, [R1+0x1930] ;  /* 0x0019300001047983 */ /* 0x000f280000100800 */
[----:B------:R-:W4:Y:S04]  /*1b000*/  LDL R5, [R1+0x1934] ;  /* 0x0019340001057983 */ /* 0x000f280000100800 */
[----:B---3--:R0:W-:Y:S01]  /*1b010*/  STL [R1+0x38], R20 ;  /* 0x0000381401007387 */ /* 0x0081e20000100800 */
[----:B------:R-:W-:-:S03]  /*1b020*/  PRMT R10, RZ, 0x7610, R10 ;  /* 0x00007610ff0a7816 */ /* 0x000fc6000000000a */
[----:B0-----:R-:W3:Y:S01]  /*1b030*/  LDL R20, [R1+0x18d4] ;  /* 0x0018d40001147983 */ /* 0x001ee20000100800 */
[----:B----4-:R-:W-:-:S04]  /*1b040*/  @!P0 LOP3.LUT R5, R5, R4, RZ, 0x3c, !PT ;  /* 0x0000000405058212 */ /* 0x010fc800078e3cff */
[----:B------:R-:W-:-:S04]  /*1b050*/  @!P0 LOP3.LUT R4, R5, R4, RZ, 0x3c, !PT ;  /* 0x0000000405048212 */ /* 0x000fc800078e3cff */
[----:B------:R-:W-:-:S05]  /*1b060*/  @!P0 LOP3.LUT R5, R5, R4, RZ, 0x3c, !PT ;  /* 0x0000000405058212 */ /* 0x000fca00078e3cff */
[----:B------:R0:W4:Y:S04]  /*1b070*/  @!P0 LDG.E.U16 R25, desc[UR8][R4.64] ;  /* 0x0000000804198981 */ /* 0x000128000c1e1500 */
[----:B------:R-:W0:Y:S04]  /*1b080*/  LDL R4, [R1+0x1910] ;  /* 0x0019100001047983 */ /* 0x000e280000100800 */
[----:B------:R-:W0:Y:S02]  /*1b090*/  LDL R5, [R1+0x1914] ;  /* 0x0019140001057983 */ /* 0x000e240000100800 */
        /* <DEDUP_REMOVED lines=8> */
[----:B------:R-:W3:Y:S01]  /*1b120*/  LDL R5, [R1+0x18f0] ;  /* 0x0018f00001057983 */ /* 0x000ee20000100800 */
[----:B------:R-:W-:Y:S01]  /*1b130*/  PRMT R0, RZ, 0x7610, R0 ;  /* 0x00007610ff007816 */ /* 0x000fe20000000000 */
[----:B------:R-:W-:Y:S01]  /*1b140*/  @!P0 IMAD.MOV.U32 R4, RZ, RZ, R3 ;  /* 0x000000ffff048224 */ /* 0x000fe200078e0003 */
[----:B------:R-:W-:Y:S01]  /*1b150*/  PRMT R18, RZ, 0x7610, R18 ;  /* 0x00007610ff127816 */ /* 0x000fe20000000012 */
[----:B------:R-:W4:Y:S04]  /*1b160*/  LDL.LU R3, [R1+0x11f8] ;  /* 0x0011f80001037983 */ /* 0x000f280000300800 */
[----:B---3--:R0:W3:Y:S02]  /*1b170*/  @!P0 LDG.E.U16 R0, desc[UR8][R4.64] ;  /* 0x0000000804008981 */ /* 0x0080e4000c1e1500 */
[----:B0-----:R-:W-:-:S02]  /*1b180*/  @!P0 IMAD.MOV.U32 R4, RZ, RZ, R20 ;  /* 0x000000ffff048224 */ /* 0x001fc400078e0014 */
[----:B------:R-:W-:-:S05]  /*1b190*/  @!P0 IMAD.MOV.U32 R5, RZ, RZ, R29 ;  /* 0x000000ffff058224 */ /* 0x000fca00078e001d */
[----:B------:R-:W2:Y:S04]  /*1b1a0*/  @!P0 LDG.E.U16 R18, desc[UR8][R4.64] ;  /* 0x0000000804128981 */ /* 0x000ea8000c1e1500 */
[----:B---3--:R0:W-:Y:S04]  /*1b1b0*/  STL [R1+0x2c], R0 ;  /* 0x00002c0001007387 */ /* 0x0081e80000100800 */
[----:B0-----:R-:W3:Y:S04]  /*1b1c0*/  LDL.LU R0, [R1+0x1200] ;  /* 0x0012000001007983 */ /* 0x001ee80000300800 */
[----:B------:R-:W4:Y:S04]  /*1b1d0*/  LDL R4, [R1+0x18b0] ;  /* 0x0018b00001047983 */ /* 0x000f280000100800 */
[----:B------:R-:W4:Y:S01]  /*1b1e0*/  LDL R5, [R1+0x18b4] ;  /* 0x0018b40001057983 */ /* 0x000f220000100800 */
[----:B------:R-:W-:-:S03]  /*1b1f0*/  PRMT R19, RZ, 0x7610, R19 ;  /* 0x00007610ff137816 */ /* 0x000fc60000000013 */
[----:B--2---:R0:W-:Y:S04]  /*1b200*/  STL [R1+0x28], R18 ;  /* 0x0000281201007387 */ /* 0x0041e80000100800 */
[----:B0-----:R-:W2:Y:S04]  /*1b210*/  LDL R18, [R1+0x1854] ;  /* 0x0018540001127983 */ /* 0x001ea80000100800 */
[----:B------:R-:W3:Y:S01]  /*1b220*/  LDL.LU R20, [R1+0x11a0] ;  /* 0x0011a00001147983 */ /* 0x000ee20000300800 */
[----:B----4-:R-:W-:-:S04]  /*1b230*/  @!P0 LOP3.LUT R5, R5, R4, RZ, 0x3c, !PT ;  /* 0x0000000405058212 */ /* 0x010fc800078e3cff */
[----:B------:R-:W-:-:S04]  /*1b240*/  @!P0 LOP3.LUT R4, R5, R4, RZ, 0x3c, !PT ;  /* 0x0000000405048212 */ /* 0x000fc800078e3cff */
[----:B------:R-:W-:-:S05]  /*1b250*/  @!P0 LOP3.LUT R5, R5, R4, RZ, 0x3c, !PT ;  /* 0x0000000405058212 */ /* 0x000fca00078e3cff */
[----:B------:R0:W4:Y:S04]  /*1b260*/  @!P0 LDG.E.U16 R19, desc[UR8][R4.64] ;  /* 0x0000000804138981 */ /* 0x000128000c1e1500 */
[----:B------:R-:W0:Y:S04]  /*1b270*/  LDL R4, [R1+0x1890] ;  /* 0x0018900001047983 */ /* 0x000e280000100800 */
[----:B------:R-:W0:Y:S01]  /*1b280*/  LDL R5, [R1+0x1894] ;  /* 0x0018940001057983 */ /* 0x000e220000100800 */
[----:B------:R-:W-:Y:S01]  /*1b290*/  PRMT R26, RZ, 0x7610, R26 ;  /* 0x00007610ff1a7816 */ /* 0x000fe2000000001a */
[----:B------:R-:W1:Y:S01]  /*1b2a0*/  S2R R29, SR_TID.X ;  /* 0x00000000001d7919 */ /* 0x000e620000002100 */
[----:B0-----:R-:W-:-:S04]  /*1b2b0*/  @!P0 LOP3.LUT R5, R5, R4, RZ, 0x3c, !PT ;  /* 0x0000000405058212 */ /* 0x001fc800078e3cff */
[----:B------:R-:W-:-:S04]  /*1b2c0*/  @!P0 LOP3.LUT R4, R5, R4, RZ, 0x3c, !PT ;  /* 0x0000000405048212 */ /* 0x000fc800078e3cff */
[----:B------:R-:W-:-:S05]  /*1b2d0*/  @!P0 LOP3.LUT R5, R5, R4, RZ, 0x3c, !PT ;  /* 0x0000000405058212 */ /* 0x000fca00078e3cff */
[----:B------:R-:W2:Y:S01]  /*1b2e0*/  @!P0 LDG.E.U16 R26, desc[UR8][R4.64] ;  /* 0x00000008041a8981 */ /* 0x000ea2000c1e1500 */
[----:B-1----:R-:W-:-:S03]  /*1b2f0*/  LOP3.LUT R29, R29, 0x3f, RZ, 0xc0, !PT ;  /* 0x0000003f1d1d7812 */ /* 0x002fc600078ec0ff */
[----:B------:R-:W-:Y:S04]  /*1b300*/  STS.U16 [R28+UR5+0x2200], R21 ;  /* 0x002200151c007988 */ /* 0x000fe80008000405 */
[----:B------:R-:W-:Y:S04]  /*1b310*/  STS.U16 [R28+UR5+0x2280], R22 ;  /* 0x002280161c007988 */ /* 0x000fe80008000405 */
[----:B------:R-:W-:Y:S04]  /*1b320*/  STS.U16 [R28+UR5+0x2300], R23 ;  /* 0x002300171c007988 */ /* 0x000fe80008000405 */
[----:B------:R-:W-:Y:S01]  /*1b330*/  STS.U16 [R28+UR5+0x2380], R24 ;  /* 0x002380181c007988 */ /* 0x000fe20008000405 */
[----:B------:R-:W-:-:S03]  /*1b340*/  IMAD.SHL.U32 R29, R29, 0x2, RZ ;  /* 0x000000021d1d7824 */ /* 0x000fc600078e00ff */
[----:B------:R-:W-:Y:S04]  /*1b350*/  STS.U16 [R28+UR5+0x3200], R10 ;  /* 0x0032000a1c007988 */ /* 0x000fe80008000405 */
[----:B------:R-:W-:Y:S04]  /*1b360*/  STS.U16 [R28+UR5+0x3280], R11 ;  /* 0x0032800b1c007988 */ /* 0x000fe80008000405 */
[----:B------:R-:W-:Y:S04]  /*1b370*/  STS.U16 [R28+UR5+0x3300], R12 ;  /* 0x0033000c1c007988 */ /* 0x000fe80008000405 */
[----:B----4-:R0:W-:Y:S04]  /*1b380*/  STL [R1+0x24], R19 ;  /* 0x0000241301007387 */ /* 0x0101e80000100800 */
[----:B------:R1:W-:Y:S01]  /*1b390*/  STS.U16 [R28+UR5+0x3380], R13 ;  /* 0x0033800d1c007988 */ /* 0x0003e20008000405 */
[----:B------:R-:W-:-:S03]  /*1b3a0*/  LOP3.LUT R29, R29, 0x20, RZ, 0x3c, !PT ;  /* 0x000000201d1d7812 */ /* 0x000fc600078e3cff */
[----:B0-----:R-:W4:Y:S04]  /*1b3b0*/  LDL.LU R19, [R1+0x11a8] ;  /* 0x0011a80001137983 */ /* 0x001f280000300800 */
[----:B-1----:R-:W4:Y:S04]  /*1b3c0*/  LDL.LU R28, [R1+0x11ac] ;  /* 0x0011ac00011c7983 */ /* 0x002f280000300800 */
        /* <DEDUP_REMOVED lines=18> */
[----:B------:R-:W3:Y:S04]  /*1b4f0*/  LDL.LU R18, [R1+0x1144] ;  /* 0x0011440001127983 */ /* 0x000ee80000300800 */
        /* <DEDUP_REMOVED lines=36> */
[----:B------:R-:W4:Y:S04]  /*1b740*/  LDL R4, [R1+0x17d0] ;  /* 0x0017d00001047983 */ /* 0x000f280000100800 */
[----:B------:R-:W4:Y:S01]  /*1b750*/  LDL R5, [R1+0x17d4] ;  /* 0x0017d40001057983 */ /* 0x000f220000100800 */
[----:B------:R-:W-:-:S02]  /*1b760*/  PRMT R2, RZ, 0x7610, R2 ;  /* 0x00007610ff027816 */ /* 0x000fc40000000002 */
[----:B----4-:R-:W-:-:S04]  /*1b770*/  @!P0 LOP3.LUT R5, R5, R4, RZ, 0x3c, !PT ;  /* 0x0000000405058212 */ /* 0x010fc800078e3cff */
[----:B------:R-:W-:-:S04]  /*1b780*/  @!P0 LOP3.LUT R4, R5, R4, RZ, 0x3c, !PT ;  /* 0x0000000405048212 */ /* 0x000fc800078e3cff */
[----:B------:R-:W-:-:S05]  /*1b790*/  @!P0 LOP3.LUT R5, R5, R4, RZ, 0x3c, !PT ;  /* 0x0000000405058212 */ /* 0x000fca00078e3cff */
[----:B------:R-:W4:Y:S04]  /*1b7a0*/  @!P0 LDG.E.U16 R2, desc[UR8][R4.64] ;  /* 0x0000000804028981 */ /* 0x000f28000c1e1500 */
[----:B------:R0:W-:Y:S04]  /*1b7b0*/  STS.U16 [R29+UR5+0x1480], R19 ;  /* 0x001480131d007988 */ /* 0x0001e80008000405 */
[----:B0-----:R-:W2:Y:S04]  /*1b7c0*/  LDL.LU R19, [R1+0x3e0c] ;  /* 0x003e0c0001137983 */ /* 0x001ea80000300800 */
[----:B------:R-:W3:Y:S04]  /*1b7d0*/  LDL R4, [R1+0x17b0] ;  /* 0x0017b00001047983 */ /* 0x000ee80000100800 */
[----:B------:R-:W3:Y:S04]  /*1b7e0*/  LDL R5, [R1+0x17b4] ;  /* 0x0017b40001057983 */ /* 0x000ee80000100800 */
[----:B------:R-:W-:Y:S04]  /*1b7f0*/  STS.U16 [R29+UR5+0x1500], R28 ;  /* 0x0015001c1d007988 */ /* 0x000fe80008000405 */
[----:B----4-:R0:W-:Y:S04]  /*1b800*/  STL [R1+0x8], R2 ;  /* 0x0000080201007387 */ /* 0x0101e80000100800 */
[----:B0-----:R-:W4:Y:S04]  /*1b810*/  LDL.LU R2, [R1+0x1150] ;  /* 0x0011500001027983 */ /* 0x001f280000300800 */
[----:B------:R-:W2:Y:S01]  /*1b820*/  LDL.LU R28, [R1+0x3e08] ;  /* 0x003e0800011c7983 */ /* 0x000ea20000300800 */
[----:B---3--:R-:W-:-:S04]  /*1b830*/  @!P0 LOP3.LUT R5, R5, R4, RZ, 0x3c, !PT ;  /* 0x0000000405058212 */ /* 0x008fc800078e3cff */
[----:B------:R-:W-:-:S04]  /*1b840*/  @!P0 LOP3.LUT R4, R5, R4, RZ, 0x3c, !PT ;  /* 0x0000000405048212 */ /* 0x000fc800078e3cff */
[----:B------:R-:W-:Y:S02]  /*1b850*/  @!P0 LOP3.LUT R5, R5, R4, RZ, 0x3c, !PT ;  /* 0x0000000405058212 */ /* 0x000fe400078e3cff */
[----:B--2---:R-:W-:-:S06]  /*1b860*/  PRMT R28, RZ, 0x7610, R28 ;  /* 0x00007610ff1c7816 */ /* 0x004fcc000000001c */
[----:B------:R-:W2:Y:S04]  /*1b870*/  @!P0 LDG.E.U16 R28, desc[UR8][R4.64] ;  /* 0x00000008041c8981 */ /* 0x000ea8000c1e1500 */
[----:B--2---:R0:W-:Y:S04]  /*1b880*/  STL [R1+0x4], R28 ;  /* 0x0000041c01007387 */ /* 0x0041e80000100800 */
[----:B0-----:R-:W2:Y:S04]  /*1b890*/  LDL.LU R28, [R1+0x3e04] ;  /* 0x003e0400011c7983 */ /* 0x001ea80000300800 */
[----:B------:R-:W3:Y:S04]  /*1b8a0*/  LDL R4, [R1+0x1790] ;  /* 0x0017900001047983 */ /* 0x000ee80000100800 */
[----:B------:R-:W3:Y:S04]  /*1b8b0*/  LDL R5, [R1+0x1794] ;  /* 0x0017940001057983 */ /* 0x000ee80000100800 */
[----:B--2---:R0:W-:Y:S04]  /*1b8c0*/  STS.U16 [R29+UR5+0x1580], R28 ;  /* 0x0015801c1d007988 */ /* 0x0041e80008000405 */
[----:B0-----:R-:W2:Y:S01]  /*1b8d0*/  LDL.LU R28, [R1+0x3e00] ;  /* 0x003e0000011c7983 */ /* 0x001ea20000300800 */
[----:B---3--:R-:W-:-:S04]  /*1b8e0*/  @!P0 LOP3.LUT R5, R5, R4, RZ, 0x3c, !PT ;  /* 0x0000000405058212 */ /* 0x008fc800078e3cff */
[----:B------:R-:W-:-:S04]  /*1b8f0*/  @!P0 LOP3.LUT R4, R5, R4, RZ, 0x3c, !PT ;  /* 0x0000000405048212 */ /* 0x000fc800078e3cff */
[----:B------:R-:W-:Y:S02]  /*1b900*/  @!P0 LOP3.LUT R5, R5, R4, RZ, 0x3c, !PT ;  /* 0x0000000405058212 */ /* 0x000fe400078e3cff */
[----:B--2---:R-:W-:-:S06]  /*1b910*/  PRMT R28, RZ, 0x7610, R28 ;  /* 0x00007610ff1c7816 */ /* 0x004fcc000000001c */
[----:B------:R-:W2:Y:S04]  /*1b920*/  @!P0 LDG.E.U16 R28, desc[UR8][R4.64] ;  /* 0x00000008041c8981 */ /* 0x000ea8000c1e1500 */
[----:B------:R-:W3:Y:S04]  /*1b930*/  LDL R4, [R1+0x1770] ;  /* 0x0017700001047983 */ /* 0x000ee80000100800 */
[----:B------:R-:W3:Y:S01]  /*1b940*/  LDL R5, [R1+0x1774] ;  /* 0x0017740001057983 */ /* 0x000ee20000100800 */
[----:B------:R-:W-:-:S03]  /*1b950*/  PRMT R27, RZ, 0x7610, R27 ;  /* 0x00007610ff1b7816 */ /* 0x000fc6000000001b */
[----:B------:R-:W-:Y:S04]  /*1b960*/  STS.U16 [R29+UR5+0x2400], R18 ;  /* 0x002400121d007988 */ /* 0x000fe80008000405 */
[----:B--2---:R0:W-:Y:S04]  /*1b970*/  STL [R1+0x3d90], R28 ;  /* 0x003d901c01007387 */ /* 0x0041e80000100800 */
[----:B0-----:R-:W2:Y:S01]  /*1b980*/  LDL R28, [R1+0x1754] ;  /* 0x00175400011c7983 */ /* 0x001ea20000100800 */
[----:B---3--:R-:W-:-:S03]  /*1b990*/  @!P0 LOP3.LUT R5, R5, R4, RZ, 0x3c, !PT ;  /* 0x0000000405058212 */ /* 0x008fc600078e3cff */
[----:B------:R-:W3:Y:S01]  /*1b9a0*/  LDL.LU R18, [R1+0x3dfc] ;  /* 0x003dfc0001127983 */ /* 0x000ee20000300800 */
[----:B------:R-:W-:-:S04]  /*1b9b0*/  @!P0 LOP3.LUT R4, R5, R4, RZ, 0x3c, !PT ;  /* 0x0000000405048212 */ /* 0x000fc800078e3cff */
[----:B------:R-:W-:-:S05]  /*1b9c0*/  @!P0 LOP3.LUT R5, R5, R4, RZ, 0x3c, !PT ;  /* 0x0000000405058212 */ /* 0x000fca00078e3cff */
[----:B------:R-:W4:Y:S04]  /*1b9d0*/  @!P0 LDG.E.U16 R27, desc[UR8][R4.64] ;  /* 0x00000008041b8981 */ /* 0x000f28000c1e1500 */
[----:B------:R-:W2:Y:S04]  /*1b9e0*/  LDL.LU R4, [R1+0x1148] ;  /* 0x0011480001047983 */ /* 0x000ea80000300800 */
[----:B------:R-:W3:Y:S01]  /*1b9f0*/  LDL R5, [R1+0x1750] ;  /* 0x0017500001057983 */ /* 0x000ee20000100800 */
[----:B------:R-:W-:-:S03]  /*1ba00*/  PRMT R26, RZ, 0x7610, R26 ;  /* 0x00007610ff1a7816 */ /* 0x000fc6000000001a */
[----:B----4-:R0:W-:Y:S04]  /*1ba10*/  STL [R1+0x3d94], R27 ;  /* 0x003d941b01007387 */ /* 0x0101e80000100800 */
[----:B--2---:R1:W-:Y:S01]  /*1ba20*/  STS.U16 [R29+UR5+0x2480], R4 ;  /* 0x002480041d007988 */ /* 0x0043e20008000405 */
[----:B------:R-:W-:-:S03]  /*1ba30*/  PRMT R25, RZ, 0x7610, R25 ;  /* 0x00007610ff197816 */ /* 0x000fc60000000019 */
[----:B0-----:R-:W2:Y:S01]  /*1ba40*/  LDL R27, [R1+0x16f4] ;  /* 0x0016f400011b7983 */ /* 0x001ea20000100800 */
[----:B-1----:R-:W-:-:S03]  /*1ba50*/  @!P0 IMAD.MOV.U32 R4, RZ, RZ, R28 ;  /* 0x000000ffff048224 */ /* 0x002fc600078e001c */
[----:B------:R-:W4:Y:S04]  /*1ba60*/  LDL R28, [R1+0x16f0] ;  /* 0x0016f000011c7983 */ /* 0x000f280000100800 */
[----:B---3--:R-:W3:Y:S04]  /*1ba70*/  @!P0 LDG.E.U16 R26, desc[UR8][R4.64] ;  /* 0x00000008041a8981 */ /* 0x008ee8000c1e1500 */
[----:B------:R-:W2:Y:S04]  /*1ba80*/  LDL R4, [R1+0x1730] ;  /* 0x0017300001047983 */ /* 0x000ea80000100800 */
[----:B------:R-:W2:Y:S04]  /*1ba90*/  LDL R5, [R1+0x1734] ;  /* 0x0017340001057983 */ /* 0x000ea80000100800 */
[----:B---3--:R0:W-:Y:S04]  /*1baa0*/  STL [R1+0x3d98], R26 ;  /* 0x003d981a01007387 */ /* 0x0081e80000100800 */
[----:B0-----:R-:W3:Y:S01]  /*1bab0*/  LDL.LU R26, [R1+0x114c] ;  /* 0x00114c00011a7983 */ /* 0x001ee20000300800 */
[----:B--2---:R-:W-:-:S04]  /*1bac0*/  @!P0 LOP3.LUT R5, R5, R4, RZ, 0x3c, !PT ;  /* 0x0000000405058212 */ /* 0x004fc800078e3cff */
[----:B------:R-:W-:-:S04]  /*1bad0*/  @!P0 LOP3.LUT R4, R5, R4, RZ, 0x3c, !PT ;  /* 0x0000000405048212 */ /* 0x000fc800078e3cff */
[----:B------:R-:W-:-:S05]  /*1bae0*/  @!P0 LOP3.LUT R5, R5, R4, RZ, 0x3c, !PT ;  /* 0x0000000405058212 */ /* 0x000fca00078e3cff */
[----:B------:R0:W2:Y:S04]  /*1baf0*/  @!P0 LDG.E.U16 R25, desc[UR8][R4.64] ;  /* 0x0000000804198981 */ /* 0x0000a8000c1e1500 */
[----:B------:R-:W0:Y:S04]  /*1bb00*/  LDL R4, [R1+0x1710] ;  /* 0x0017100001047983 */ /* 0x000e280000100800 */
[----:B------:R-:W0:Y:S01]  /*1bb10*/  LDL R5, [R1+0x1714] ;  /* 0x0017140001057983 */ /* 0x000e220000100800 */
[----:B------:R-:W-:Y:S02]  /*1bb20*/  PRMT R24, RZ, 0x7610, R24 ;  /* 0x00007610ff187816 */ /* 0x000fe40000000018 */
[----:B------:R-:W-:Y:S01]  /*1bb30*/  PRMT R23, RZ, 0x7610, R23 ;  /* 0x00007610ff177816 */ /* 0x000fe20000000017 */
[----:B---3--:R1:W-:Y:S04]  /*1bb40*/  STS.U16 [R29+UR5+0x2500], R26 ;  /* 0x0025001a1d007988 */ /* 0x0083e80008000405 */
[----:B-1----:R-:W3:Y:S01]  /*1bb50*/  LDL R26, [R1+0x16d4] ;  /* 0x0016d400011a7983 */ /* 0x002ee20000100800 */
[----:B0-----:R-:W-:-:S04]  /*1bb60*/  @!P0 LOP3.LUT R5, R5, R4, RZ, 0x3c, !PT ;  /* 0x0000000405058212 */ /* 0x001fc800078e3cff */
[----:B------:R-:W-:-:S04]  /*1bb70*/  @!P0 LOP3.LUT R4, R5, R4, RZ, 0x3c, !PT ;  /* 0x0000000405048212 */ /* 0x000fc800078e3cff */
[----:B------:R-:W-:Y:S01]  /*1bb80*/  @!P0 LOP3.LUT R5, R5, R4, RZ, 0x3c, !PT ;  /* 0x0000000405058212 */ /* 0x000fe200078e3cff */
[----:B--2---:R0:W-:Y:S04]  /*1bb90*/  STL [R1+0x3d9c], R25 ;  /* 0x003d9c1901007387 */ /* 0x0041e80000100800 */
[----:B------:R1:W2:Y:S04]  /*1bba0*/  @!P0 LDG.E.U16 R24, desc[UR8][R4.64] ;  /* 0x0000000804188981 */ /* 0x0002a8000c1e1500 */
[----:B0-----:R-:W2:Y:S01]  /*1bbb0*/  LDL R25, [R1+0x16d0] ;  /* 0x0016d00001197983 */ /* 0x001ea20000100800 */
[----:B-1----:R-:W-:-:S02]  /*1bbc0*/  @!P0 IMAD.MOV.U32 R4, RZ, RZ, R27 ;  /* 0x000000ffff048224 */ /* 0x002fc400078e001b */
[----:B----4-:R-:W-:-:S05]  /*1bbd0*/  @!P0 IMAD.MOV.U32 R5, RZ, RZ, R28 ;  /* 0x000000ffff058224 */ /* 0x010fca00078e001c */
[----:B------:R3:W4:Y:S01]  /*1bbe0*/  @!P0 LDG.E.U16 R23, desc[UR8][R4.64] ;  /* 0x0000000804178981 */ /* 0x000722000c1e1500 */
[----:B------:R-:W-:-:S03]  /*1bbf0*/  PRMT R22, RZ, 0x7610, R22 ;  /* 0x00007610ff167816 */ /* 0x000fc60000000016 */
[----:B------:R0:W-:Y:S04]  /*1bc00*/  STS.U16 [R29+UR5+0x2580], R2 ;  /* 0x002580021d007988 */ /* 0x0001e80008000405 */
[----:B0-----:R-:W4:Y:S01]  /*1bc10*/  LDL.LU R29, [R1+0x3df8] ;  /* 0x003df800011d7983 */ /* 0x001f220000300800 */
[----:B---3--:R-:W-:-:S03]  /*1bc20*/  @!P0 IMAD.MOV.U32 R4, RZ, RZ, R26 ;  /* 0x000000ffff048224 */ /* 0x008fc600078e001a */
[----:B--2---:R-:W-:Y:S04]  /*1bc30*/  STL [R1+0x3da0], R24 ;  /* 0x003da01801007387 */ /* 0x004fe80000100800 */
[----:B------:R-:W2:Y:S04]  /*1bc40*/  LDL R27, [R1+0x1694] ;  /* 0x00169400011b7983 */ /* 0x000ea80000100800 */
[----:B------:R-:W3:Y:S01]  /*1bc50*/  LDL.LU R28, [R1+0x1218] ;  /* 0x00121800011c7983 */ /* 0x000ee20000300800 */
[----:B------:R-:W-:-:S05]  /*1bc60*/  @!P0 IMAD.MOV.U32 R5, RZ, RZ, R25 ;  /* 0x000000ffff058224 */ /* 0x000fca00078e0019 */
[----:B------:R0:W3:Y:S04]  /*1bc70*/  @!P0 LDG.E.U16 R22, desc[UR8][R4.64] ;  /* 0x0000000804168981 */ /* 0x0000e8000c1e1500 */
[----:B----4-:R1:W-:Y:S04]  /*1bc80*/  STL [R1+0x3da4], R23 ;  /* 0x003da41701007387 */ /* 0x0103e80000100800 */
[----:B------:R-:W4:Y:S04]  /*1bc90*/  LDL R26, [R1+0x1970] ;  /* 0x00197000011a7983 */ /* 0x000f280000100800 */
[----:B-1----:R-:W3:Y:S04]  /*1bca0*/  LDL R23, [R1+0x1690] ;  /* 0x0016900001177983 */ /* 0x002ee80000100800 */
[----:B------:R-:W4:Y:S04]  /*1bcb0*/  LDL.LU R25, [R1+0x121c] ;  /* 0x00121c0001197983 */ /* 0x000f280000300800 */
[----:B------:R-:W0:Y:S04]  /*1bcc0*/  LDL R4, [R1+0x16b0] ;  /* 0x0016b00001047983 */ /* 0x000e280000100800 */
[----:B------:R-:W0:Y:S01]  /*1bcd0*/  LDL R5, [R1+0x16b4] ;  /* 0x0016b40001057983 */ /* 0x000e220000100800 */
[----:B------:R-:W-:Y:S01]  /*1bce0*/  PRMT R21, RZ, 0x7610, R21 ;  /* 0x00007610ff157816 */ /* 0x000fe20000000015 */
[----:B------:R-:W1:Y:S01]  /*1bcf0*/  S2R R2, SR_TID.X ;  /* 0x0000000000027919 */ /* 0x000e620000002100 */
[----:B0-----:R-:W-:-:S04]  /*1bd00*/  @!P0 LOP3.LUT R5, R5, R4, RZ, 0x3c, !PT ;  /* 0x0000000405058212 */ /* 0x001fc800078e3cff */
[----:B------:R-:W-:-:S04]  /*1bd10*/  @!P0 LOP3.LUT R4, R5, R4, RZ, 0x3c, !PT ;  /* 0x0000000405048212 */ /* 0x000fc800078e3cff */
[----:B------:R-:W-:-:S05]  /*1bd20*/  @!P0 LOP3.LUT R5, R5, R4, RZ, 0x3c, !PT ;  /* 0x0000000405058212 */ /* 0x000fca00078e3cff */
[----:B------:R2:W4:Y:S01]  /*1bd30*/  @!P0 LDG.E.U16 R21, desc[UR8][R4.64] ;  /* 0x0000000804158981 */ /* 0x000522000c1e1500 */
[----:B-1----:R-:W-:-:S05]  /*1bd40*/  LOP3.LUT R2, R2, 0x3f, RZ, 0xc0, !PT ;  /* 0x0000003f02027812 */ /* 0x002fca00078ec0ff */
[----:B------:R-:W-:-:S05]  /*1bd50*/  IMAD.SHL.U32 R2, R2, 0x2, RZ ;  /* 0x0000000202027824 */ /* 0x000fca00078e00ff */
[----:B------:R-:W-:Y:S01]  /*1bd60*/  LOP3.LUT R24, R2, 0x20, RZ, 0x3c, !PT ;  /* 0x0000002002187812 */ /* 0x000fe200078e3cff */
[----:B--2---:R-:W-:-:S04]  /*1bd70*/  @!P0 IMAD.MOV.U32 R4, RZ, RZ, R27 ;  /* 0x000000ffff048224 */ /* 0x004fc800078e001b */
[----:B------:R-:W-:Y:S04]  /*1bd80*/  STS.U16 [R24+UR5+0x3400], R18 ;  /* 0x0034001218007988 */ /* 0x000fe80008000405 */
[----:B------:R-:W-:Y:S04]  /*1bd90*/  STS.U16 [R24+UR5+0x3480], R19 ;  /* 0x0034801318007988 */ /* 0x000fe80008000405 */
[----:B------:R0:W-:Y:S01]  /*1bda0*/  STS.U16 [R24+UR5+0x3500], R20 ;  /* 0x0035001418007988 */ /* 0x0001e20008000405 */
[----:B---3--:R-:W-:-:S03]  /*1bdb0*/  @!P0 IMAD.MOV.U32 R5, RZ, RZ, R23 ;  /* 0x000000ffff058224 */ /* 0x008fc600078e0017 */
[----:B------:R-:W-:Y:S04]  /*1bdc0*/  STL [R1+0x3da8], R22 ;  /* 0x003da81601007387 */ /* 0x000fe80000100800 */
[----:B------:R1:W-:Y:S01]  /*1bdd0*/  STS.U16 [R24+UR5+0x3580], R0 ;  /* 0x0035800018007988 */ /* 0x0003e20008000405 */
[----:B0-----:R-:W-:-:S06]  /*1bde0*/  PRMT R20, RZ, 0x7610, R20 ;  /* 0x00007610ff147816 */ /* 0x001fcc0000000014 */
[----:B------:R0:W2:Y:S04]  /*1bdf0*/  @!P0 LDG.E.U16 R20, desc[UR8][R4.64] ;  /* 0x0000000804148981 */ /* 0x0000a8000c1e1500 */
[----:B----4-:R3:W-:Y:S04]  /*1be00*/  STL [R1+0x3dac], R21 ;  /* 0x003dac1501007387 */ /* 0x0107e80000100800 */
[----:B-1----:R-:W4:Y:S04]  /*1be10*/  LDL R24, [R1+0x166c] ;  /* 0x00166c0001187983 */ /* 0x002f280000100800 */
[----:B------:R-:W2:Y:S04]  /*1be20*/  LDL R22, [R1+0x1990] ;  /* 0x0019900001167983 */ /* 0x000ea80000100800 */
[----:B------:R-:W4:Y:S04]  /*1be30*/  LDL R23, [R1+0x1974] ;  /* 0x0019740001177983 */ /* 0x000f280000100800 */
[----:B---3--:R-:W3:Y:S04]  /*1be40*/  LDL R21, [R1+0x19b0] ;  /* 0x0019b00001157983 */ /* 0x008ee80000100800 */
[----:B------:R-:W3:Y:S04]  /*1be50*/  LDL.LU R27, [R1+0x11c0] ;  /* 0x0011c000011b7983 */ /* 0x000ee80000300800 */
[----:B------:R-:W2:Y:S04]  /*1be60*/  LDL.LU R4, [R1+0x1214] ;  /* 0x0012140001047983 */ /* 0x000ea80000300800 */
[----:B------:R-:W4:Y:S01]  /*1be70*/  LDL R5, [R1+0x167c] ;  /* 0x00167c0001057983 */ /* 0x000f220000100800 */
[----:B------:R-:W-:-:S02]  /*1be80*/  LOP3.LUT R0, R2, 0x30, RZ, 0x3c, !PT ;  /* 0x0000003002007812 */ /* 0x000fc400078e3cff */
[----:B------:R-:W-:Y:S02]  /*1be90*/  PRMT R19, RZ, 0x7610, R19 ;  /* 0x00007610ff137816 */ /* 0x000fe40000000013 */
[----:B------:R-:W-:Y:S01]  /*1bea0*/  PRMT R18, RZ, 0x7610, R18 ;  /* 0x00007610ff127816 */ /* 0x000fe20000000012 */
[----:B--2---:R0:W-:Y:S02]  /*1beb0*/  STS.U16 [R0+UR5+0x600], R4 ;  /* 0x0006000400007988 */ /* 0x0041e40008000405 */
[----:B0-----:R-:W-:-:S05]  /*1bec0*/  @!P0 IMAD.MOV.U32 R4, RZ, RZ, R26 ;  /* 0x000000ffff048224 */ /* 0x001fca00078e001a */
[----:B----4-:R0:W2:Y:S02]  /*1bed0*/  @!P0 LDG.E.U16 R19, desc[UR8][R4.64] ;  /* 0x0000000804138981 */ /* 0x0100a4000c1e1500 */
[----:B0-----:R-:W-:Y:S02]  /*1bee0*/  @!P0 IMAD.MOV.U32 R4, RZ, RZ, R22 ;  /* 0x000000ffff048224 */ /* 0x001fe400078e0016 */
[----:B------:R-:W-:-:S05]  /*1bef0*/  @!P0 IMAD.MOV.U32 R5, RZ, RZ, R24 ;  /* 0x000000ffff058224 */ /* 0x000fca00078e0018 */
[----:B------:R3:W4:Y:S04]  /*1bf00*/  @!P0 LDG.E.U16 R18, desc[UR8][R4.64] ;  /* 0x0000000804128981 */ /* 0x000728000c1e1500 */
[----:B------:R-:W-:Y:S04]  /*1bf10*/  STL [R1+0x3db0], R20 ;  /* 0x003db01401007387 */ /* 0x000fe80000100800 */
[----:B------:R-:W4:Y:S04]  /*1bf20*/  LDL.LU R26, [R1+0x11c8] ;  /* 0x0011c800011a7983 */ /* 0x000f280000300800 */
[----:B------:R0:W-:Y:S01]  /*1bf30*/  STS.U16 [R0+UR5+0x680], R28 ;  /* 0x0006801c00007988 */ /* 0x0001e20008000405 */
[----:B------:R-:W-:Y:S01]  /*1bf40*/  PRMT R17, RZ, 0x7610, R17 ;  /* 0x00007610ff117816 */ /* 0x000fe20000000011 */
[----:B---3--:R-:W-:-:S02]  /*1bf50*/  @!P0 IMAD.MOV.U32 R4, RZ, RZ, R21 ;  /* 0x000000ffff048224 */ /* 0x008fc400078e0015 */
[----:B------:R-:W-:-:S05]  /*1bf60*/  @!P0 IMAD.MOV.U32 R5, RZ, RZ, R23 ;  /* 0x000000ffff058224 */ /* 0x000fca00078e0017 */
[----:B------:R-:W3:Y:S04]  /*1bf70*/  @!P0 LDG.E.U16 R17, desc[UR8][R4.64] ;  /* 0x0000000804118981 */ /* 0x000ee8000c1e1500 */
[----:B--2---:R-:W-:Y:S04]  /*1bf80*/  STL [R1+0x3db4], R19 ;  /* 0x003db41301007387 */ /* 0x004fe80000100800 */
[----:B------:R-:W2:Y:S04]  /*1bf90*/  LDL R24, [R1+0x1994] ;  /* 0x0019940001187983 */ /* 0x000ea80000100800 */
[----:B------:R-:W2:Y:S04]  /*1bfa0*/  LDL R22, [R1+0x19d0] ;  /* 0x0019d00001167983 */ /* 0x000ea80000100800 */
[----:B0-----:R-:W2:Y:S04]  /*1bfb0*/  LDL.LU R28, [R1+0x11cc] ;  /* 0x0011cc00011c7983 */ /* 0x001ea80000300800 */
[----:B----4-:R0:W-:Y:S04]  /*1bfc0*/  STL [R1+0x3db8], R18 ;  /* 0x003db81201007387 */ /* 0x0101e80000100800 */
[----:B------:R-:W4:Y:S04]  /*1bfd0*/  LDL R21, [R1+0x19b4] ;  /* 0x0019b40001157983 */ /* 0x000f280000100800 */
[----:B------:R-:W4:Y:S01]  /*1bfe0*/  LDL R20, [R1+0x19f0] ;  /* 0x0019f00001147983 */ /* 0x000f220000100800 */
[----:B------:R-:W-:-:S02]  /*1bff0*/  PRMT R16, RZ, 0x7610, R16 ;  /* 0x00007610ff107816 */ /* 0x000fc40000000010 */
[----:B------:R-:W-:Y:S01]  /*1c000*/  PRMT R15, RZ, 0x7610, R15 ;  /* 0x00007610ff0f7816 */ /* 0x000fe2000000000f */
[----:B0-----:R-:W4:Y:S04]  /*1c010*/  LDL R18, [R1+0x1a10] ;  /* 0x001a100001127983 */ /* 0x001f280000100800 */
[----:B---3--:R-:W-:Y:S04]  /*1c020*/  STL [R1+0x3dbc], R17 ;  /* 0x003dbc1101007387 */ /* 0x008fe80000100800 */
[----:B------:R-:W3:Y:S04]  /*1c030*/  LDL R19, [R1+0x19d4] ;  /* 0x0019d40001137983 */ /* 0x000ee80000100800 */
[----:B------:R-:W-:Y:S01]  /*1c040*/  STS.U16 [R0+UR5+0x700], R25 ;  /* 0x0007001900007988 */ /* 0x000fe20008000405 */
[----:B--2---:R-:W-:-:S02]  /*1c050*/  @!P0 IMAD.MOV.U32 R5, RZ, RZ, R24 ;  /* 0x000000ffff058224 */ /* 0x004fc400078e0018 */
[----:B------:R-:W-:Y:S01]  /*1c060*/  @!P0 IMAD.MOV.U32 R4, RZ, RZ, R22 ;  /* 0x000000ffff048224 */ /* 0x000fe200078e0016 */
[----:B------:R-:W2:Y:S04]  /*1c070*/  LDL.LU R23, [R1+0x11d4] ;  /* 0x0011d40001177983 */ /* 0x000ea80000300800 */
[----:B------:R4:W2:Y:S02]  /*1c080*/  @!P0 LDG.E.U16 R16, desc[UR8][R4.64] ;  /* 0x0000000804108981 */ /* 0x0008a4000c1e1500 */
[----:B----4-:R-:W-:Y:S02]  /*1c090*/  @!P0 IMAD.MOV.U32 R5, RZ, RZ, R21 ;  /* 0x000000ffff058224 */ /* 0x010fe400078e0015 */
[----:B------:R-:W-:-:S05]  /*1c0a0*/  @!P0 IMAD.MOV.U32 R4, RZ, RZ, R20 ;  /* 0x000000ffff048224 */ /* 0x000fca00078e0014 */
[----:B------:R0:W4:Y:S04]  /*1c0b0*/  @!P0 LDG.E.U16 R15, desc[UR8][R4.64] ;  /* 0x00000008040f8981 */ /* 0x000128000c1e1500 */
[----:B------:R1:W-:Y:S04]  /*1c0c0*/  STS.U16 [R0+UR5+0x780], R29 ;  /* 0x0007801d00007988 */ /* 0x0003e80008000405 */
[----:B-1----:R-:W4:Y:S04]  /*1c0d0*/  LDL.LU R29, [R1+0x1a14] ;  /* 0x001a1400011d7983 */ /* 0x002f280000300800 */
[----:B------:R-:W-:Y:S01]  /*1c0e0*/  STS.U16 [R0+UR5+0x1600], R27 ;  /* 0x0016001b00007988 */ /* 0x000fe20008000405 */
[----:B------:R-:W-:Y:S01]  /*1c0f0*/  PRMT R14, RZ, 0x7610, R14 ;  /* 0x00007610ff0e7816 */ /* 0x000fe2000000000e */
[----:B0-----:R-:W-:-:S02]  /*1c100*/  @!P0 IMAD.MOV.U32 R4, RZ, RZ, R18 ;  /* 0x000000ffff048224 */ /* 0x001fc400078e0012 */
[----:B---3--:R-:W-:-:S05]  /*1c110*/  @!P0 IMAD.MOV.U32 R5, RZ, RZ, R19 ;  /* 0x000000ffff058224 */ /* 0x008fca00078e0013 */
[----:B------:R-:W3:Y:S04]  /*1c120*/  @!P0 LDG.E.U16 R14, desc[UR8][R4.64] ;  /* 0x00000008040e8981 */ /* 0x000ee8000c1e1500 */
[----:B--2---:R0:W-:Y:S04]  /*1c130*/  STL [R1+0x3dc0], R16 ;  /* 0x003dc01001007387 */ /* 0x0041e80000100800 */
[----:B------:R-:W2:Y:S04]  /*1c140*/  LDL R17, [R1+0x19f4] ;  /* 0x0019f40001117983 */ /* 0x000ea80000100800 */
[----:B0-----:R-:W2:Y:S04]  /*1c150*/  LDL R16, [R1+0x1a2c] ;  /* 0x001a2c0001107983 */ /* 0x001ea80000100800 */
[----:B------:R-:W2:Y:S04]  /*1c160*/  LDL.LU R27, [R1+0x1178] ;  /* 0x00117800011b7983 */ /* 0x000ea80000300800 */
[----:B----4-:R0:W-:Y:S04]  /*1c170*/  STL [R1+0x3dc4], R15 ;  /* 0x003dc40f01007387 */ /* 0x0101e80000100800 */
[----:B------:R-:W4:Y:S01]  /*1c180*/  LDL R20, [R1+0x1a3c] ;  /* 0x001a3c0001147983 */ /* 0x000f220000100800 */
[----:B------:R-:W-:-:S02]  /*1c190*/  PRMT R13, RZ, 0x7610, R13 ;  /* 0x00007610ff0d7816 */ /* 0x000fc4000000000d */
[----:B------:R-:W-:Y:S01]  /*1c1a0*/  PRMT R12, RZ, 0x7610, R12 ;  /* 0x00007610ff0c7816 */ /* 0x000fe2000000000c */
[----:B0-----:R-:W4:Y:S04]  /*1c1b0*/  LDL R15, [R1+0x1958] ;  /* 0x00195800010f7983 */ /* 0x001f280000100800 */
[----:B------:R-:W4:Y:S04]  /*1c1c0*/  LDL.LU R24, [R1+0x1180] ;  /* 0x0011800001187983 */ /* 0x000f280000300800 */
[----:B------:R-:W4:Y:S04]  /*1c1d0*/  LDL.LU R25, [R1+0x1184] ;  /* 0x0011840001197983 */ /* 0x000f280000300800 */
[----:B---3--:R0:W-:Y:S04]  /*1c1e0*/  STL [R1+0x3dc8], R14 ;  /* 0x003dc80e01007387 */ /* 0x0081e80000100800 */
[----:B0-----:R-:W3:Y:S01]  /*1c1f0*/  LDL R14, [R1+0x1664] ;  /* 0x00166400010e7983 */ /* 0x001ee20000100800 */
[----:B--2---:R-:W-:-:S02]  /*1c200*/  @!P0 IMAD.MOV.U32 R5, RZ, RZ, R17 ;  /* 0x000000ffff058224 */ /* 0x004fc400078e0011 */
[----:B------:R-:W-:-:S05]  /*1c210*/  @!P0 IMAD.MOV.U32 R4, RZ, RZ, R16 ;  /* 0x000000ffff048224 */ /* 0x000fca00078e0010 */
[----:B------:R4:W2:Y:S02]  /*1c220*/  @!P0 LDG.E.U16 R13, desc[UR8][R4.64] ;  /* 0x00000008040d8981 */ /* 0x0008a4000c1e1500 */
[----:B----4-:R-:W-:Y:S02]  /*1c230*/  @!P0 IMAD.MOV.U32 R4, RZ, RZ, R20 ;  /* 0x000000ffff048224 */ /* 0x010fe400078e0014 */
[----:B------:R-:W-:-:S05]  /*1c240*/  @!P0 IMAD.MOV.U32 R5, RZ, RZ, R29 ;  /* 0x000000ffff058224 */ /* 0x000fca00078e001d */
[----:B------:R0:W4:Y:S04]  /*1c250*/  @!P0 LDG.E.U16 R12, desc[UR8][R4.64] ;  /* 0x00000008040c8981 */ /* 0x000128000c1e1500 */
[----:B------:R1:W-:Y:S04]  /*1c260*/  STS.U16 [R0+UR5+0x1680], R26 ;  /* 0x0016801a00007988 */ /* 0x0003e80008000405 */
[----:B------:R0:W-:Y:S04]  /*1c270*/  STS.U16 [R0+UR5+0x1700], R28 ;  /* 0x0017001c00007988 */ /* 0x0001e80008000405 */
[----:B-1----:R-:W4:Y:S04]  /*1c280*/  LDL.LU R26, [R1+0x118c] ;  /* 0x00118c00011a7983 */ /* 0x002f280000300800 */
[----:B------:R-:W4:Y:S04]  /*1c290*/  LDL R18, [R1+0x1948] ;  /* 0x0019480001127983 */ /* 0x000f280000100800 */
[----:B------:R-:W4:Y:S04]  /*1c2a0*/  LDL R16, [R1+0x192c] ;  /* 0x00192c0001107983 */ /* 0x000f280000100800 */
[----:B0-----:R-:W4:Y:S01]  /*1c2b0*/  LDL.LU R28, [R1+0x1130] ;  /* 0x00113000011c7983 */ /* 0x001f220000300800 */
[----:B------:R-:W-:-:S02]  /*1c2c0*/  @!P0 IMAD.MOV.U32 R4, RZ, RZ, R15 ;  /* 0x000000ffff048224 */ /* 0x000fc400078e000f */
[----:B---3--:R-:W-:Y:S01]  /*1c2d0*/  @!P0 IMAD.MOV.U32 R5, RZ, RZ, R14 ;  /* 0x000000ffff058224 */ /* 0x008fe200078e000e */
[----:B--2---:R0:W-:Y:S04]  /*1c2e0*/  STL [R1+0x3dcc], R13 ;  /* 0x003dcc0d01007387 */ /* 0x0041e80000100800 */
[----:B------:R-:W2:Y:S04]  /*1c2f0*/  LDL R19, [R1+0x1654] ;  /* 0x0016540001137983 */ /* 0x000ea80000100800 */
[----:B------:R-:W3:Y:S04]  /*1c300*/  LDL R17, [R1+0x1928] ;  /* 0x0019280001117983 */ /* 0x000ee80000100800 */
[----:B------:R-:W-:Y:S04]  /*1c310*/  STL [R1+0x1a84], R29 ;  /* 0x001a841d01007387 */ /* 0x000fe80000100800 */
[----:B----4-:R1:W-:Y:S04]  /*1c320*/  STL [R1+0x3dd0], R12 ;  /* 0x003dd00c01007387 */ /* 0x0103e80000100800 */
[----:B------:R-:W4:Y:S04]  /*1c330*/  LDL R15, [R1+0x1908] ;  /* 0x00190800010f7983 */ /* 0x000f280000100800 */
[----:B------:R-:W4:Y:S04]  /*1c340*/  LDL R14, [R1+0x190c] ;  /* 0x00190c00010e7983 */ /* 0x000f280000100800 */
[----:B0-----:R-:W4:Y:S04]  /*1c350*/  LDL R13, [R1+0x18e8] ;  /* 0x0018e800010d7983 */ /* 0x001f280000100800 */
[----:B-1----:R-:W4:Y:S01]  /*1c360*/  LDL R12, [R1+0x18ec] ;  /* 0x0018ec00010c7983 */ /* 0x002f220000100800 */
[----:B------:R-:W-:-:S02]  /*1c370*/  PRMT R11, RZ, 0x7610, R11 ;  /* 0x00007610ff0b7816 */ /* 0x000fc4000000000b */
[----:B------:R-:W-:-:S04]  /*1c380*/  PRMT R10, RZ, 0x7610, R10 ;  /* 0x00007610ff0a7816 */ /* 0x000fc8000000000a */
[----:B------:R0:W4:Y:S01]  /*1c390*/  @!P0 LDG.E.U16 R11, desc[UR8][R4.64] ;  /* 0x00000008040b8981 */ /* 0x000122000c1e1500 */
[----:B------:R-:W-:Y:S01]  /*1c3a0*/  PRMT R9, RZ, 0x7610, R9 ;  /* 0x00007610ff097816 */ /* 0x000fe20000000009 */
[----:B0-----:R-:W-:Y:S01]  /*1c3b0*/  @!P0 IMAD.MOV.U32 R4, RZ, RZ, R18 ;  /* 0x000000ffff048224 */ /* 0x001fe200078e0012 */
[----:B------:R-:W-:Y:S02]  /*1c3c0*/  PRMT R8, RZ, 0x7610, R8 ;  /* 0x00007610ff087816 */ /* 0x000fe40000000008 */
[----:B------:R-:W-:Y:S01]  /*1c3d0*/  PRMT R7, RZ, 0x7610, R7 ;  /* 0x00007610ff077816 */ /* 0x000fe20000000007 */
[----:B--2---:R-:W-:-:S05]  /*1c3e0*/  @!P0 IMAD.MOV.U32 R5, RZ, RZ, R19 ;  /* 0x000000ffff058224 */ /* 0x004fca00078e0013 */
[----:B------:R0:W2:Y:S02]  /*1c3f0*/  @!P0 LDG.E.U16 R10, desc[UR8][R4.64] ;  /* 0x00000008040a8981 */ /* 0x0000a4000c1e1500 */
[----:B0-----:R-:W-:Y:S02]  /*1c400*/  @!P0 IMAD.MOV.U32 R4, RZ, RZ, R16 ;  /* 0x000000ffff048224 */ /* 0x001fe400078e0010 */
[----:B---3--:R-:W-:-:S05]  /*1c410*/  @!P0 IMAD.MOV.U32 R5, RZ, RZ, R17 ;  /* 0x000000ffff058224 */ /* 0x008fca00078e0011 */
[----:B------:R4:W3:Y:S02]  /*1c420*/  @!P0 LDG.E.U16 R9, desc[UR8][R4.64] ;  /* 0x0000000804098981 */ /* 0x0008e4000c1e1500 */
[----:B----4-:R-:W-:Y:S02]  /*1c430*/  @!P0 IMAD.MOV.U32 R4, RZ, RZ, R14 ;  /* 0x000000ffff048224 */ /* 0x010fe400078e000e */
[----:B------:R-:W-:-:S05]  /*1c440*/  @!P0 IMAD.MOV.U32 R5, RZ, RZ, R15 ;  /* 0x000000ffff058224 */ /* 0x000fca00078e000f */
[----:B------:R0:W4:Y:S02]  /*1c450*/  @!P0 LDG.E.U16 R8, desc[UR8][R4.64] ;  /* 0x0000000804088981 */ /* 0x000124000c1e1500 */
[----:B0-----:R-:W-:Y:S02]  /*1c460*/  @!P0 IMAD.MOV.U32 R4, RZ, RZ, R12 ;  /* 0x000000ffff048224 */ /* 0x001fe400078e000c */
[----:B------:R-:W-:-:S05]  /*1c470*/  @!P0 IMAD.MOV.U32 R5, RZ, RZ, R13 ;  /* 0x000000ffff058224 */ /* 0x000fca00078e000d */
[----:B------:R-:W4:Y:S04]  /*1c480*/  @!P0 LDG.E.U16 R7, desc[UR8][R4.64] ;  /* 0x0000000804078981 */ /* 0x000f28000c1e1500 */
[----:B------:R-:W-:Y:S04]  /*1c490*/  STS.U16 [R0+UR5+0x1780], R23 ;  /* 0x0017801700007988 */ /* 0x000fe80008000405 */
[----:B------:R0:W-:Y:S04]  /*1c4a0*/  STS.U16 [R0+UR5+0x2600], R27 ;  /* 0x0026001b00007988 */ /* 0x0001e80008000405 */
[----:B------:R-:W-:Y:S04]  /*1c4b0*/  STS.U16 [R0+UR5+0x2680], R24 ;  /* 0x0026801800007988 */ /* 0x000fe80008000405 */
[----:B------:R-:W-:Y:S04]  /*1c4c0*/  STS.U16 [R0+UR5+0x2700], R25 ;  /* 0x0027001900007988 */ /* 0x000fe80008000405 */
[----:B------:R-:W-:Y:S04]  /*1c4d0*/  STS.U16 [R0+UR5+0x2780], R26 ;  /* 0x0027801a00007988 */ /* 0x000fe80008000405 */
[----:B------:R-:W-:Y:S04]  /*1c4e0*/  STS.U16 [R0+UR5+0x3600], R28 ;  /* 0x0036001c00007988 */ /* 0x000fe80008000405 */
[----:B0-----:R-:W4:Y:S04]  /*1c4f0*/  LDL.LU R27, [R1+0x1138] ;  /* 0x00113800011b7983 */ /* 0x001f280000300800 */
[----:B------:R0:W-:Y:S04]  /*1c500*/  STL [R1+0x3dd4], R11 ;  /* 0x003dd40b01007387 */ /* 0x0001e80000100800 */
[----:B--2---:R1:W-:Y:S04]  /*1c510*/  STL [R1+0x3dd8], R10 ;  /* 0x003dd80a01007387 */ /* 0x0043e80000100800 */
[----:B---3--:R2:W-:Y:S04]  /*1c520*/  STL [R1+0x3ddc], R9 ;  /* 0x003ddc0901007387 */ /* 0x0085e80000100800 */
[----:B0-----:R-:W3:Y:S04]  /*1c530*/  LDL.LU R11, [R1+0x113c] ;  /* 0x00113c00010b7983 */ /* 0x001ee80000300800 */
[----:B----4-:R0:W-:Y:S04]  /*1c540*/  STL [R1+0x3de0], R8 ;  /* 0x003de00801007387 */ /* 0x0101e80000100800 */
[----:B-1----:R-:W4:Y:S04]  /*1c550*/  LDL R10, [R1+0x18c8] ;  /* 0x0018c800010a7983 */ /* 0x002f280000100800 */
[----:B--2---:R-:W2:Y:S04]  /*1c560*/  LDL R9, [R1+0x18cc] ;  /* 0x0018cc0001097983 */ /* 0x004ea80000100800 */
[----:B0-----:R-:W3:Y:S04]  /*1c570*/  LDL R8, [R1+0x18ac] ;  /* 0x0018ac0001087983 */ /* 0x001ee80000100800 */
[----:B------:R-:W3:Y:S04]  /*1c580*/  LDL.LU R28, [R1+0x1140] ;  /* 0x00114000011c7983 */ /* 0x000ee80000300800 */
[----:B------:R-:W3:Y:S04]  /*1c590*/  LDL.LU R12, [R1+0x1260] ;  /* 0x00126000010c7983 */ /* 0x000ee80000300800 */
[----:B------:R-:W3:Y:S04]  /*1c5a0*/  LDL.LU R29, [R1+0x125c] ;  /* 0x00125c00011d7983 */ /* 0x000ee80000300800 */
[----:B------:R-:W3:Y:S04]  /*1c5b0*/  LDL.LU R13, [R1+0x1258] ;  /* 0x00125800010d7983 */ /* 0x000ee80000300800 */
[----:B------:R-:W3:Y:S04]  /*1c5c0*/  LDL.LU R26, [R1+0x1254] ;  /* 0x00125400011a7983 */ /* 0x000ee80000300800 */
[----:B------:R0:W-:Y:S04]  /*1c5d0*/  STL [R1+0x3de4], R7 ;  /* 0x003de40701007387 */ /* 0x0001e80000100800 */
[----:B0-----:R-:W3:Y:S01]  /*1c5e0*/  LDL R7, [R1+0x18a8] ;  /* 0x0018a80001077983 */ /* 0x001ee20000100800 */
[----:B------:R-:W-:-:S02]  /*1c5f0*/  PRMT R6, RZ, 0x7610, R6 ;  /* 0x00007610ff067816 */ /* 0x000fc40000000006 */
[----:B------:R-:W-:Y:S01]  /*1c600*/  PRMT R3, RZ, 0x7610, R3 ;  /* 0x00007610ff037816 */ /* 0x000fe20000000003 */
[----:B------:R-:W3:Y:S04]  /*1c610*/  LDL.LU R14, [R1+0x1210] ;  /* 0x00121000010e7983 */ /* 0x000ee80000300800 */
[----:B------:R0:W-:Y:S04]  /*1c620*/  STS.U16 [R0+UR5+0x3680], R27 ;  /* 0x0036801b00007988 */ /* 0x0001e80008000405 */
[----:B------:R-:W3:Y:S04]  /*1c630*/  LDL.LU R15, [R1+0x120c] ;  /* 0x00120c00010f7983 */ /* 0x000ee80000300800 */
[----:B0-----:R-:W3:Y:S04]  /*1c640*/  LDL.LU R27, [R1+0x1208] ;  /* 0x00120800011b7983 */ /* 0x001ee80000300800 */
[----:B------:R-:W3:Y:S04]  /*1c650*/  LDL.LU R16, [R1+0x1204] ;  /* 0x0012040001107983 */ /* 0x000ee80000300800 */
        /* <DEDUP_REMOVED lines=8> */
[----:B------:R-:W3:Y:S01]  /*1c6e0*/  LDL.LU R25, [R1+0x1250] ;  /* 0x0012500001197983 */ /* 0x000ee20000300800 */
[----:B----4-:R-:W-:-:S02]  /*1c6f0*/  @!P0 IMAD.MOV.U32 R5, RZ, RZ, R10 ;  /* 0x000000ffff058224 */ /* 0x010fc400078e000a */
[----:B--2---:R-:W-:-:S05]  /*1c700*/  @!P0 IMAD.MOV.U32 R4, RZ, RZ, R9 ;  /* 0x000000ffff048224 */ /* 0x004fca00078e0009 */
[----:B------:R3:W2:Y:S02]  /*1c710*/  @!P0 LDG.E.U16 R6, desc[UR8][R4.64] ;  /* 0x0000000804068981 */ /* 0x0006a4000c1e1500 */
[----:B---3--:R-:W-:Y:S02]  /*1c720*/  @!P0 IMAD.MOV.U32 R4, RZ, RZ, R8 ;  /* 0x000000ffff048224 */ /* 0x008fe400078e0008 */
[----:B------:R-:W-:-:S05]  /*1c730*/  @!P0 IMAD.MOV.U32 R5, RZ, RZ, R7 ;  /* 0x000000ffff058224 */ /* 0x000fca00078e0007 */
[----:B------:R-:W3:Y:S01]  /*1c740*/  @!P0 LDG.E.U16 R3, desc[UR8][R4.64] ;  /* 0x0000000804038981 */ /* 0x000ee2000c1e1500 */
[----:B------:R-:W-:-:S03]  /*1c750*/  LOP3.LUT R8, R2, 0x40, RZ, 0x3c, !PT ;  /* 0x0000004002087812 */ /* 0x000fc600078e3cff */
[----:B------:R-:W-:Y:S04]  /*1c760*/  STS.U16 [R0+UR5+0x3700], R11 ;  /* 0x0037000b00007988 */ /* 0x000fe80008000405 */
[----:B------:R0:W-:Y:S04]  /*1c770*/  STS.U16 [R0+UR5+0x3780], R28 ;  /* 0x0037801c00007988 */ /* 0x0001e80008000405 */
[----:B------:R-:W-:Y:S04]  /*1c780*/  STS.U16 [R8+UR5+0x800], R12 ;  /* 0x0008000c08007988 */ /* 0x000fe80008000405 */
[----:B------:R-:W-:Y:S04]  /*1c790*/  STS.U16 [R8+UR5+0x880], R29 ;  /* 0x0008801d08007988 */ /* 0x000fe80008000405 */
[----:B------:R-:W-:Y:S04]  /*1c7a0*/  STS.U16 [R8+UR5+0x900], R13 ;  /* 0x0009000d08007988 */ /* 0x000fe80008000405 */
[----:B------:R1:W-:Y:S04]  /*1c7b0*/  STS.U16 [R8+UR5+0x980], R26 ;  /* 0x0009801a08007988 */ /* 0x0003e80008000405 */
[----:B------:R-:W-:Y:S04]  /*1c7c0*/  STS.U16 [R8+UR5+0x1800], R14 ;  /* 0x0018000e08007988 */ /* 0x000fe80008000405 */
[----:B------:R-:W-:Y:S04]  /*1c7d0*/  STS.U16 [R8+UR5+0x1880], R15 ;  /* 0x0018800f08007988 */ /* 0x000fe80008000405 */
[----:B------:R4:W-:Y:S04]  /*1c7e0*/  STS.U16 [R8+UR5+0x1900], R27 ;  /* 0x0019001b08007988 */ /* 0x0009e80008000405 */
[----:B--2---:R-:W-:Y:S04]  /*1c7f0*/  STL [R1+0x3de8], R6 ;  /* 0x003de80601007387 */ /* 0x004fe80000100800 */
[----:B---3--:R-:W-:Y:S04]  /*1c800*/  STL [R1+0x3dec], R3 ;  /* 0x003dec0301007387 */ /* 0x008fe80000100800 */
[----:B0-----:R-:W2:Y:S04]  /*1c810*/  LDL.LU R28, [R1+0x124c] ;  /* 0x00124c00011c7983 */ /* 0x001ea80000300800 */
[----:B------:R0:W-:Y:S04]  /*1c820*/  STL [R1+0x3cf0], R0 ;  /* 0x003cf00001007387 */ /* 0x0001e80000100800 */
[----:B-1----:R-:W3:Y:S04]  /*1c830*/  LDL.LU R26, [R1+0x1248] ;  /* 0x00124800011a7983 */ /* 0x002ee80000300800 */
[----:B----4-:R-:W4:Y:S01]  /*1c840*/  LDL.LU R27, [R1+0x1244] ;  /* 0x00124400011b7983 */ /* 0x010f220000300800 */
[----:B0-----:R-:W-:-:S03]  /*1c850*/  LOP3.LUT R0, R2, 0x50, RZ, 0x3c, !PT ;  /* 0x0000005002007812 */ /* 0x001fc600078e3cff */
[----:B------:R-:W4:Y:S04]  /*1c860*/  LDL.LU R2, [R1+0x11fc] ;  /* 0x0011fc0001027983 */ /* 0x000f280000300800 */
[----:B------:R-:W-:Y:S04]  /*1c870*/  STS.U16 [R8+UR5+0x1980], R16 ;  /* 0x0019801008007988 */ /* 0x000fe80008000405 */
[----:B------:R-:W-:Y:S04]  /*1c880*/  STS.U16 [R8+UR5+0x2800], R17 ;  /* 0x0028001108007988 */ /* 0x000fe80008000405 */
[----:B------:R-:W-:Y:S04]  /*1c890*/  STS.U16 [R8+UR5+0x2880], R18 ;  /* 0x0028801208007988 */ /* 0x000fe80008000405 */
[----:B------:R-:W-:Y:S04]  /*1c8a0*/  STS.U16 [R8+UR5+0x2900], R19 ;  /* 0x0029001308007988 */ /* 0x000fe80008000405 */
[----:B------:R-:W-:Y:S04]  /*1c8b0*/  STS.U16 [R8+UR5+0x2980], R20 ;  /* 0x0029801408007988 */ /* 0x000fe80008000405 */
[----:B------:R-:W4:Y:S04]  /*1c8c0*/  LDL.LU R3, [R1+0x11f0] ;  /* 0x0011f00001037983 */ /* 0x000f280000300800 */
[----:B------:R-:W-:Y:S04]  /*1c8d0*/  STS.U16 [R8+UR5+0x3800], R21 ;  /* 0x0038001508007988 */ /* 0x000fe80008000405 */
[----:B------:R-:W4:Y:S04]  /*1c8e0*/  LDL.LU R4, [R1+0x11e8] ;  /* 0x0011e80001047983 */ /* 0x000f280000300800 */
[----:B------:R-:W-:Y:S04]  /*1c8f0*/  STS.U16 [R8+UR5+0x3880], R22 ;  /* 0x0038801608007988 */ /* 0x000fe80008000405 */
[----:B------:R-:W4:Y:S04]  /*1c900*/  LDL.LU R5, [R1+0x11e4] ;  /* 0x0011e40001057983 */ /* 0x000f280000300800 */
[----:B------:R-:W-:Y:S04]  /*1c910*/  STS.U16 [R8+UR5+0x3900], R23 ;  /* 0x0039001708007988 */ /* 0x000fe80008000405 */
[----:B------:R-:W4:Y:S04]  /*1c920*/  LDL.LU R6, [R1+0x1190] ;  /* 0x0011900001067983 */ /* 0x000f280000300800 */
[----:B------:R0:W-:Y:S04]  /*1c930*/  STS.U16 [R8+UR5+0x3980], R24 ;  /* 0x0039801808007988 */ /* 0x0001e80008000405 */
[----:B------:R-:W4:Y:S04]  /*1c940*/  LDL.LU R7, [R1+0x1188] ;  /* 0x0011880001077983 */ /* 0x000f280000300800 */
[----:B------:R-:W-:Y:S04]  /*1c950*/  STS.U16 [R0+UR5+0xa00], R25 ;  /* 0x000a001900007988 */ /* 0x000fe80008000405 */
[----:B0-----:R-:W4:Y:S04]  /*1c960*/  LDL.LU R8, [R1+0x117c] ;  /* 0x00117c0001087983 */ /* 0x001f280000300800 */
[----:B------:R-:W4:Y:S04]  /*1c970*/  LDL.LU R9, [R1+0x1174] ;  /* 0x0011740001097983 */ /* 0x000f280000300800 */
[----:B------:R-:W4:Y:S04]  /*1c980*/  LDL.LU R10, [R1+0x1120] ;  /* 0x00112000010a7983 */ /* 0x000f280000300800 */
[----:B------:R-:W4:Y:S04]  /*1c990*/  LDL.LU R11, [R1+0x111c] ;  /* 0x00111c00010b7983 */ /* 0x000f280000300800 */
[----:B------:R-:W4:Y:S04]  /*1c9a0*/  LDL.LU R12, [R1+0x1118] ;  /* 0x00111800010c7983 */ /* 0x000f280000300800 */
[----:B------:R-:W4:Y:S04]  /*1c9b0*/  LDL.LU R29, [R1+0x1114] ;  /* 0x00111400011d7983 */ /* 0x000f280000300800 */
[----:B------:R-:W4:Y:S04]  /*1c9c0*/  LDL.LU R13, [R1+0x1240] ;  /* 0x00124000010d7983 */ /* 0x000f280000300800 */
[----:B--2---:R0:W-:Y:S04]  /*1c9d0*/  STS.U16 [R0+UR5+0xa80], R28 ;  /* 0x000a801c00007988 */ /* 0x0041e80008000405 */
[----:B---3--:R1:W-:Y:S04]  /*1c9e0*/  STS.U16 [R0+UR5+0xb00], R26 ;  /* 0x000b001a00007988 */ /* 0x0083e80008000405 */
[----:B0-----:R-:W2:Y:S04]  /*1c9f0*/  LDL.LU R28, [R1+0x123c] ;  /* 0x00123c00011c7983 */ /* 0x001ea80000300800 */
[----:B------:R-:W3:Y:S04]  /*1ca00*/  LDL.LU R14, [R1+0x1238] ;  /* 0x00123800010e7983 */ /* 0x000ee80000300800 */
[----:B------:R-:W3:Y:S04]  /*1ca10*/  LDL.LU R15, [R1+0x1234] ;  /* 0x00123400010f7983 */ /* 0x000ee80000300800 */
[----:B-1----:R-:W3:Y:S04]  /*1ca20*/  LDL.LU R26, [R1+0x11e0] ;  /* 0x0011e000011a7983 */ /* 0x002ee80000300800 */
[----:B----4-:R-:W-:Y:S04]  /*1ca30*/  STS.U16 [R0+UR5+0xb80], R27 ;  /* 0x000b801b00007988 */ /* 0x010fe80008000405 */
[----:B------:R0:W-:Y:S04]  /*1ca40*/  STS.U16 [R0+UR5+0x1a00], R2 ;  /* 0x001a000200007988 */ /* 0x0001e80008000405 */
[----:B------:R-:W4:Y:S01]  /*1ca50*/  LDL.LU R16, [R1+0x11dc] ;  /* 0x0011dc0001107983 */ /* 0x000f220000300800 */
[----:B0-----:R-:W0:Y:S03]  /*1ca60*/  S2R R2, SR_TID.X ;  /* 0x0000000000027919 */ /* 0x001e260000002100 */
[----:B------:R1:W-:Y:S04]  /*1ca70*/  STS.U16 [R0+UR5+0x1a80], R3 ;  /* 0x001a800300007988 */ /* 0x0003e80008000405 */
[----:B------:R-:W-:Y:S04]  /*1ca80*/  STS.U16 [R0+UR5+0x1b00], R4 ;  /* 0x001b000400007988 */ /* 0x000fe80008000405 */
[----:B------:R-:W-:Y:S04]  /*1ca90*/  STS.U16 [R0+UR5+0x1b80], R5 ;  /* 0x001b800500007988 */ /* 0x000fe80008000405 */
[----:B------:R-:W-:Y:S04]  /*1caa0*/  STS.U16 [R0+UR5+0x2a00], R6 ;  /* 0x002a000600007988 */ /* 0x000fe80008000405 */
[----:B------:R-:W-:Y:S04]  /*1cab0*/  STS.U16 [R0+UR5+0x2a80], R7 ;  /* 0x002a800700007988 */ /* 0x000fe80008000405 */
[----:B------:R-:W4:Y:S04]  /*1cac0*/  LDL.LU R17, [R1+0x11d8] ;  /* 0x0011d80001117983 */ /* 0x000f280000300800 */
[----:B------:R-:W4:Y:S04]  /*1cad0*/  LDL.LU R18, [R1+0x11d0] ;  /* 0x0011d00001127983 */ /* 0x000f280000300800 */
[----:B------:R-:W4:Y:S04]  /*1cae0*/  LDL.LU R19, [R1+0x1170] ;  /* 0x0011700001137983 */ /* 0x000f280000300800 */
[----:B------:R-:W4:Y:S04]  /*1caf0*/  LDL.LU R20, [R1+0x116c] ;  /* 0x00116c0001147983 */ /* 0x000f280000300800 */
[----:B------:R-:W4:Y:S04]  /*1cb00*/  LDL.LU R21, [R1+0x1168] ;  /* 0x0011680001157983 */ /* 0x000f280000300800 */
[----:B------:R-:W-:Y:S04]  /*1cb10*/  STS.U16 [R0+UR5+0x2b00], R8 ;  /* 0x002b000800007988 */ /* 0x000fe80008000405 */
[----:B------:R-:W-:Y:S04]  /*1cb20*/  STS.U16 [R0+UR5+0x2b80], R9 ;  /* 0x002b800900007988 */ /* 0x000fe80008000405 */
[----:B------:R-:W-:Y:S04]  /*1cb30*/  STS.U16 [R0+UR5+0x3a00], R10 ;  /* 0x003a000a00007988 */ /* 0x000fe80008000405 */
[----:B------:R-:W-:Y:S04]  /*1cb40*/  STS.U16 [R0+UR5+0x3a80], R11 ;  /* 0x003a800b00007988 */ /* 0x000fe80008000405 */
[----:B------:R-:W-:Y:S04]  /*1cb50*/  STS.U16 [R0+UR5+0x3b00], R12 ;  /* 0x003b000c00007988 */ /* 0x000fe80008000405 */
[----:B------:R-:W4:Y:S04]  /*1cb60*/  LDL.LU R22, [R1+0x1164] ;  /* 0x0011640001167983 */ /* 0x000f280000300800 */
[----:B------:R1:W-:Y:S04]  /*1cb70*/  STS.U16 [R0+UR5+0x3b80], R29 ;  /* 0x003b801d00007988 */ /* 0x0003e80008000405 */
[----:B------:R-:W4:Y:S04]  /*1cb80*/  LDL.LU R23, [R1+0x1110] ;  /* 0x0011100001177983 */ /* 0x000f280000300800 */
[----:B------:R-:W4:Y:S04]  /*1cb90*/  LDL.LU R24, [R1+0x110c] ;  /* 0x00110c0001187983 */ /* 0x000f280000300800 */
[----:B------:R-:W4:Y:S04]  /*1cba0*/  LDL.LU R25, [R1+0x1108] ;  /* 0x0011080001197983 */ /* 0x000f280000300800 */
[----:B------:R-:W4:Y:S01]  /*1cbb0*/  LDL.LU R27, [R1+0x1104] ;  /* 0x00110400011b7983 */ /* 0x000f220000300800 */
[----:B0-----:R-:W-:-:S05]  /*1cbc0*/  LOP3.LUT R2, R2, 0x3f, RZ, 0xc0, !PT ;  /* 0x0000003f02027812 */ /* 0x001fca00078ec0ff */
[----:B------:R-:W-:-:S05]  /*1cbd0*/  IMAD.SHL.U32 R2, R2, 0x2, RZ ;  /* 0x0000000202027824 */ /* 0x000fca00078e00ff */
[----:B-1----:R-:W-:-:S05]  /*1cbe0*/  LOP3.LUT R3, R2, 0x60, RZ, 0x3c, !PT ;  /* 0x0000006002037812 */ /* 0x002fca00078e3cff */
[----:B------:R-:W-:Y:S01]  /*1cbf0*/  STS.U16 [R3+UR5+0xc00], R13 ;  /* 0x000c000d03007988 */ /* 0x000fe20008000405 */
[----:B------:R-:W-:-:S03]  /*1cc00*/  LOP3.LUT R0, R2, 0x70, RZ, 0x3c, !PT ;  /* 0x0000007002007812 */ /* 0x000fc600078e3cff */
[----:B--2---:R0:W-:Y:S04]  /*1cc10*/  STS.U16 [R3+UR5+0xc80], R28 ;  /* 0x000c801c03007988 */ /* 0x0041e80008000405 */
[----:B---3--:R-:W-:Y:S04]  /*1cc20*/  STS.U16 [R3+UR5+0xd00], R14 ;  /* 0x000d000e03007988 */ /* 0x008fe80008000405 */
[----:B------:R-:W-:Y:S04]  /*1cc30*/  STS.U16 [R3+UR5+0xd80], R15 ;  /* 0x000d800f03007988 */ /* 0x000fe80008000405 */
[----:B------:R1:W-:Y:S04]  /*1cc40*/  STS.U16 [R3+UR5+0x1c00], R26 ;  /* 0x001c001a03007988 */ /* 0x0003e80008000405 */
[----:B0-----:R-:W2:Y:S04]  /*1cc50*/  LDL.LU R28, [R1+0x1230] ;  /* 0x00123000011c7983 */ /* 0x001ea80000300800 */
[----:B-1----:R-:W3:Y:S04]  /*1cc60*/  LDL.LU R26, [R1+0x122c] ;  /* 0x00122c00011a7983 */ /* 0x002ee80000300800 */
[----:B------:R-:W2:Y:S04]  /*1cc70*/  LDL.LU R2, [R1+0x1224] ;  /* 0x0012240001027983 */ /* 0x000ea80000300800 */
[----:B----4-:R-:W-:Y:S04]  /*1cc80*/  STS.U16 [R3+UR5+0x1c80], R16 ;  /* 0x001c801003007988 */ /* 0x010fe80008000405 */
[----:B------:R-:W-:Y:S04]  /*1cc90*/  STS.U16 [R3+UR5+0x1d00], R17 ;  /* 0x001d001103007988 */ /* 0x000fe80008000405 */
        /* <DEDUP_REMOVED lines=9> */
[----:B--2---:R0:W-:Y:S04]  /*1cd30*/  STL [R1+0x3df4], R2 ;  /* 0x003df40201007387 */ /* 0x0041e80000100800 */
[----:B0-----:R-:W2:Y:S04]  /*1cd40*/  LDL.LU R2, [R1+0x1228] ;  /* 0x0012280001027983 */ /* 0x001ea80000300800 */
        /* <DEDUP_REMOVED lines=12> */
[----:B------:R0:W-:Y:S04]  /*1ce10*/  STS.U16 [R0+UR5+0xe00], R28 ;  /* 0x000e001c00007988 */ /* 0x0001e80008000405 */
[----:B------:R-:W4:Y:S04]  /*1ce20*/  LDL.LU R13, [R1+0xc0] ;  /* 0x0000c000010d7983 */ /* 0x000f280000300800 */
[----:B0-----:R-:W4:Y:S04]  /*1ce30*/  LDL.LU R28, [R1+0xbc] ;  /* 0x0000bc00011c7983 */ /* 0x001f280000300800 */
        /* <DEDUP_REMOVED lines=11> */
[----:B---3--:R0:W-:Y:S04]  /*1cef0*/  STS.U16 [R0+UR5+0xe80], R26 ;  /* 0x000e801a00007988 */ /* 0x0081e80008000405 */
[----:B------:R-:W3:Y:S04]  /*1cf00*/  LDL.LU R25, [R1+0x88] ;  /* 0x0000880001197983 */ /* 0x000ee80000300800 */
[----:B0-----:R-:W3:Y:S04]  /*1cf10*/  LDL.LU R26, [R1+0x84] ;  /* 0x00008400011a7983 */ /* 0x001ee80000300800 */
[----:B--2---:R0:W-:Y:S04]  /*1cf20*/  STS.U16 [R0+UR5+0xf00], R2 ;  /* 0x000f000200007988 */ /* 0x0041e80008000405 */
[----:B0-----:R-:W2:Y:S04]  /*1cf30*/  LDL.LU R2, [R1+0x3df4] ;  /* 0x003df40001027983 */ /* 0x001ea80000300800 */
[----:B--2---:R0:W-:Y:S02]  /*1cf40*/  STS.U16 [R0+UR5+0xf80], R2 ;  /* 0x000f800200007988 */ /* 0x0041e40008000405 */
[----:B0-----:R-:W0:Y:S02]  /*1cf50*/  S2R R2, SR_TID.X ;  /* 0x0000000000027919 */ /* 0x001e240000002100 */
        /* <DEDUP_REMOVED lines=10> */
[----:B------:R1:W-:Y:S04]  /*1d000*/  STS.U16 [R0+UR5+0x3f00], R27 ;  /* 0x003f001b00007988 */ /* 0x0003e80008000405 */
[----:B------:R-:W-:Y:S04]  /*1d010*/  STS.U16 [R0+UR5+0x3f80], R29 ;  /* 0x003f801d00007988 */ /* 0x000fe80008000405 */
[----:B-1----:R-:W2:Y:S01]  /*1d020*/  LDL.LU R27, [R1+0x80] ;  /* 0x00008000011b7983 */ /* 0x002ea20000300800 */
[----:B0-----:R-:W-:-:S05]  /*1d030*/  LOP3.LUT R2, R2, 0x3f, RZ, 0xc0, !PT ;  /* 0x0000003f02027812 */ /* 0x001fca00078ec0ff */
[----:B------:R-:W-:-:S05]  /*1d040*/  IMAD.SHL.U32 R2, R2, 0x2, RZ ;  /* 0x0000000202027824 */ /* 0x000fca00078e00ff */
[----:B------:R0:W-:Y:S04]  /*1d050*/  STS.U16 [R2+UR5+0x4200], R28 ;  /* 0x0042001c02007988 */ /* 0x0001e80008000405 */
[----:B0-----:R-:W4:Y:S04]  /*1d060*/  LDL.LU R28, [R1+0x7c] ;  /* 0x00007c00011c7983 */ /* 0x001f280000300800 */
[----:B------:R-:W3:Y:S04]  /*1d070*/  LDL.LU R3, [R1+0x74] ;  /* 0x0000740001037983 */ /* 0x000ee80000300800 */
        /* <DEDUP_REMOVED lines=9> */
[----:B---3--:R0:W-:Y:S04]  /*1d110*/  STL [R1+0x3df0], R3 ;  /* 0x003df00301007387 */ /* 0x0081e80000100800 */
        /* <DEDUP_REMOVED lines=17> */
[----:B------:R0:W-:Y:S04]  /*1d230*/  STS.U16 [R2+UR5+0x5400], R22 ;  /* 0x0054001602007988 */ /* 0x0001e80008000405 */
[----:B------:R-:W3:Y:S04]  /*1d240*/  LDL.LU R21, [R1+0x30] ;  /* 0x0000300001157983 */ /* 0x000ee80000300800 */
[----:B------:R1:W-:Y:S04]  /*1d250*/  STS.U16 [R2+UR5+0x5600], R23 ;  /* 0x0056001702007988 */ /* 0x0003e80008000405 */
[----:B------:R4:W-:Y:S04]  /*1d260*/  STS.U16 [R2+UR5+0x5800], R24 ;  /* 0x0058001802007988 */ /* 0x0009e80008000405 */
[----:B------:R4:W-:Y:S04]  /*1d270*/  STS.U16 [R2+UR5+0x5a00], R25 ;  /* 0x005a001902007988 */ /* 0x0009e80008000405 */
[----:B------:R4:W-:Y:S04]  /*1d280*/  STS.U16 [R2+UR5+0x5c00], R26 ;  /* 0x005c001a02007988 */ /* 0x0009e80008000405 */
[----:B--2---:R2:W-:Y:S04]  /*1d290*/  STS.U16 [R2+UR5+0x5e00], R27 ;  /* 0x005e001b02007988 */ /* 0x0045e80008000405 */
[----:B0-----:R-:W3:Y:S04]  /*1d2a0*/  LDL.LU R22, [R1+0x2c] ;  /* 0x00002c0001167983 */ /* 0x001ee80000300800 */
[----:B-1----:R-:W3:Y:S04]  /*1d2b0*/  LDL.LU R23, [R1+0x28] ;  /* 0x0000280001177983 */ /* 0x002ee80000300800 */
[----:B----4-:R-:W4:Y:S04]  /*1d2c0*/  LDL.LU R24, [R1+0x24] ;  /* 0x0000240001187983 */ /* 0x010f280000300800 */
[----:B------:R-:W4:Y:S04]  /*1d2d0*/  LDL.LU R25, [R1+0x20] ;  /* 0x0000200001197983 */ /* 0x000f280000300800 */
[----:B------:R-:W4:Y:S04]  /*1d2e0*/  LDL.LU R26, [R1+0x1c] ;  /* 0x00001c00011a7983 */ /* 0x000f280000300800 */
[----:B------:R0:W-:Y:S04]  /*1d2f0*/  STS.U16 [R2+UR5+0x6000], R28 ;  /* 0x0060001c02007988 */ /* 0x0001e80008000405 */
[----:B--2---:R-:W2:Y:S04]  /*1d300*/  LDL.LU R27, [R1+0x18] ;  /* 0x00001800011b7983 */ /* 0x004ea80000300800 */
[----:B0-----:R-:W2:Y:S04]  /*1d310*/  LDL.LU R28, [R1+0x14] ;  /* 0x00001400011c7983 */ /* 0x001ea80000300800 */
[----:B------:R-:W2:Y:S04]  /*1d320*/  LDL.LU R0, [R1+0xc] ;  /* 0x00000c0001007983 */ /* 0x000ea80000300800 */
[----:B------:R-:W2:Y:S04]  /*1d330*/  LDL.LU R4, [R1+0x8] ;  /* 0x0000080001047983 */ /* 0x000ea80000300800 */
[----:B------:R-:W2:Y:S04]  /*1d340*/  LDL.LU R5, [R1+0x4] ;  /* 0x0000040001057983 */ /* 0x000ea80000300800 */
[----:B---3--:R0:W-:Y:S04]  /*1d350*/  STS.U16 [R2+UR5+0x6200], R3 ;  /* 0x0062000302007988 */ /* 0x0081e80008000405 */
[----:B0-----:R-:W3:Y:S04]  /*1d360*/  LDL.LU R3, [R1+0x3df0] ;  /* 0x003df00001037983 */ /* 0x001ee80000300800 */
        /* <DEDUP_REMOVED lines=12> */
[----:B------:R-:W-:Y:S01]  /*1d430*/  STS.U16 [R2+UR5+0x7e00], R17 ;  /* 0x007e001102007988 */ /* 0x000fe20008000405 */
[----:B0-----:R-:W-:-:S03]  /*1d440*/  LOP3.LUT R29, R2, 0x10, RZ, 0x3c, !PT ;  /* 0x00000010021d7812 */ /* 0x001fc600078e3cff */
[----:B---3--:R0:W-:Y:S04]  /*1d450*/  STS.U16 [R2+UR5+0x6400], R3 ;  /* 0x0064000302007988 */ /* 0x0081e80008000405 */
        /* <DEDUP_REMOVED lines=15> */
[----:B------:R1:W-:Y:S04]  /*1d550*/  STS.U16 [R29+UR5+0x4280], R19 ;  /* 0x004280131d007988 */ /* 0x0003e80008000405 */
[----:B------:R4:W-:Y:S04]  /*1d560*/  STS.U16 [R29+UR5+0x4480], R20 ;  /* 0x004480141d007988 */ /* 0x0009e80008000405 */
[----:B------:R2:W-:Y:S04]  /*1d570*/  STS.U16 [R29+UR5+0x4680], R21 ;  /* 0x004680151d007988 */ /* 0x0005e80008000405 */
[----:B------:R2:W-:Y:S04]  /*1d580*/  STS.U16 [R29+UR5+0x4880], R22 ;  /* 0x004880161d007988 */ /* 0x0005e80008000405 */
[----:B------:R2:W-:Y:S04]  /*1d590*/  STS.U16 [R29+UR5+0x4a80], R23 ;  /* 0x004a80171d007988 */ /* 0x0005e80008000405 */
[----:B0-----:R-:W3:Y:S04]  /*1d5a0*/  LDL.LU R18, [R1+0x3db8] ;  /* 0x003db80001127983 */ /* 0x001ee80000300800 */
[----:B-1----:R-:W3:Y:S04]  /*1d5b0*/  LDL.LU R19, [R1+0x3db4] ;  /* 0x003db40001137983 */ /* 0x002ee80000300800 */
[----:B----4-:R-:W4:Y:S04]  /*1d5c0*/  LDL.LU R20, [R1+0x3db0] ;  /* 0x003db00001147983 */ /* 0x010f280000300800 */
[----:B--2---:R-:W2:Y:S04]  /*1d5d0*/  LDL.LU R21, [R1+0x3dac] ;  /* 0x003dac0001157983 */ /* 0x004ea80000300800 */
[----:B------:R-:W4:Y:S04]  /*1d5e0*/  LDL.LU R22, [R1+0x3da8] ;  /* 0x003da80001167983 */ /* 0x000f280000300800 */
[----:B------:R-:W2:Y:S04]  /*1d5f0*/  LDL.LU R23, [R1+0x3da4] ;  /* 0x003da40001177983 */ /* 0x000ea80000300800 */
[----:B------:R0:W-:Y:S04]  /*1d600*/  STS.U16 [R29+UR5+0x4c80], R24 ;  /* 0x004c80181d007988 */ /* 0x0001e80008000405 */
[----:B------:R1:W-:Y:S04]  /*1d610*/  STS.U16 [R29+UR5+0x4e80], R25 ;  /* 0x004e80191d007988 */ /* 0x0003e80008000405 */
[----:B------:R1:W-:Y:S04]  /*1d620*/  STS.U16 [R29+UR5+0x5080], R26 ;  /* 0x0050801a1d007988 */ /* 0x0003e80008000405 */
[----:B------:R1:W-:Y:S04]  /*1d630*/  STS.U16 [R29+UR5+0x5280], R27 ;  /* 0x0052801b1d007988 */ /* 0x0003e80008000405 */
[----:B0-----:R-:W4:Y:S04]  /*1d640*/  LDL.LU R24, [R1+0x3da0] ;  /* 0x003da00001187983 */ /* 0x001f280000300800 */
[----:B-1----:R-:W2:Y:S04]  /*1d650*/  LDL.LU R25, [R1+0x3d9c] ;  /* 0x003d9c0001197983 */ /* 0x002ea80000300800 */
[----:B------:R-:W4:Y:S04]  /*1d660*/  LDL.LU R26, [R1+0x3d98] ;  /* 0x003d9800011a7983 */ /* 0x000f280000300800 */
[----:B------:R-:W2:Y:S04]  /*1d670*/  LDL.LU R27, [R1+0x3d94] ;  /* 0x003d9400011b7983 */ /* 0x000ea80000300800 */
[----:B------:R0:W-:Y:S04]  /*1d680*/  STS.U16 [R29+UR5+0x5480], R28 ;  /* 0x0054801c1d007988 */ /* 0x0001e80008000405 */
[----:B0-----:R-:W4:Y:S04]  /*1d690*/  LDL.LU R28, [R1+0x3d90] ;  /* 0x003d9000011c7983 */ /* 0x001f280000300800 */
[----:B---3--:R-:W-:Y:S04]  /*1d6a0*/  STS.U16 [R29+UR5+0x5680], R2 ;  /* 0x005680021d007988 */ /* 0x008fe80008000405 */
[----:B------:R-:W-:Y:S04]  /*1d6b0*/  STS.U16 [R29+UR5+0x5880], R0 ;  /* 0x005880001d007988 */ /* 0x000fe80008000405 */
[----:B------:R0:W-:Y:S04]  /*1d6c0*/  STS.U16 [R29+UR5+0x5a80], R4 ;  /* 0x005a80041d007988 */ /* 0x0001e80008000405 */
[----:B------:R1:W-:Y:S04]  /*1d6d0*/  STS.U16 [R29+UR5+0x5c80], R5 ;  /* 0x005c80051d007988 */ /* 0x0003e80008000405 */
[----:B0-----:R-:W3:Y:S04]  /*1d6e0*/  LDL R4, [R1+0x1954] ;  /* 0x0019540001047983 */ /* 0x001ee80000100800 */
[----:B-1----:R-:W3:Y:S04]  /*1d6f0*/  LDL R5, [R1+0x1660] ;  /* 0x0016600001057983 */ /* 0x002ee80000100800 */
[----:B--2---:R-:W-:Y:S04]  /*1d700*/  STL [R1+0x3d08], R27 ;  /* 0x003d081b01007387 */ /* 0x004fe80000100800 */
        /* <DEDUP_REMOVED lines=29> */
[----:B------:R-:W-:Y:S04]  /*1d8e0*/  STS.U16 [R29+UR5+0x5e80], R28 ;  /* 0x005e801c1d007988 */ /* 0x000fe80008000405 */
[----:B------:R-:W-:Y:S04]  /*1d8f0*/  STL [R1+0x3d78], R26 ;  /* 0x003d781a01007387 */ /* 0x000fe80000100800 */
[----:B------:R-:W-:Y:S04]  /*1d900*/  STS.U16 [R29+UR5+0x6080], R27 ;  /* 0x0060801b1d007988 */ /* 0x000fe80008000405 */
[----:B------:R-:W-:Y:S04]  /*1d910*/  STL [R1+0x3d80], R26 ;  /* 0x003d801a01007387 */ /* 0x000fe80000100800 */
[----:B------:R-:W-:Y:S04]  /*1d920*/  STS.U16 [R29+UR5+0x6280], R26 ;  /* 0x0062801a1d007988 */ /* 0x000fe80008000405 */
[----:B------:R-:W-:Y:S04]  /*1d930*/  STL [R1+0x3d88], R26 ;  /* 0x003d881a01007387 */ /* 0x000fe80000100800 */
[----:B------:R-:W-:Y:S04]  /*1d940*/  STS.U16 [R29+UR5+0x6480], R25 ;  /* 0x006480191d007988 */ /* 0x000fe80008000405 */
[----:B------:R0:W-:Y:S02]  /*1d950*/  STL [R1+0x3d8c], R25 ;  /* 0x003d8c1901007387 */ /* 0x0001e40000100800 */
[----:B0-----:R-:W-:-:S06]  /*1d960*/  PRMT R25, RZ, 0x7610, R25 ;  /* 0x00007610ff197816 */ /* 0x001fcc0000000019 */
[----:B---3--:R-:W2:Y:S01]  /*1d970*/  @!P0 LDG.E.U16 R25, desc[UR8][R4.64] ;  /* 0x0000000804198981 */ /* 0x008ea2000c1e1500 */
[----:B------:R-:W0:Y:S03]  /*1d980*/  S2R R28, SR_TID.X ;  /* 0x00000000001c7919 */ /* 0x000e260000002100 */
        /* <DEDUP_REMOVED lines=13> */
[----:B-1----:R-:W3:Y:S01]  /*1da60*/  LDL.LU R29, [R1+0x19e4] ;  /* 0x0019e400011d7983 */ /* 0x002ee20000300800 */
[----:B0-----:R-:W-:-:S05]  /*1da70*/  LOP3.LUT R28, R28, 0x3f, RZ, 0xc0, !PT ;  /* 0x0000003f1c1c7812 */ /* 0x001fca00078ec0ff */
[----:B------:R-:W-:Y:S02]  /*1da80*/  IMAD.SHL.U32 R0, R28, 0x2, RZ ;  /* 0x000000021c007824 */ /* 0x000fe400078e00ff */
[----:B------:R-:W4:Y:S04]  /*1da90*/  LDL.LU R28, [R1+0x1a1c] ;  /* 0x001a1c00011c7983 */ /* 0x000f280000300800 */
[----:B------:R-:W3:Y:S04]  /*1daa0*/  LDL.LU R2, [R1+0x1a24] ;  /* 0x001a240001027983 */ /* 0x000ee80000300800 */
        /* <DEDUP_REMOVED lines=8> */
[----:B------:R-:W4:Y:S04]  /*1db30*/  @!P0 LDG.E.U16 R26, desc[UR8][R4.64] ;  /* 0x00000008041a8981 */ /* 0x000f28000c1e1500 */
[----:B----4-:R0:W-:Y:S04]  /*1db40*/  STL [R1+0x80], R26 ;  /* 0x0000801a01007387 */ /* 0x0101e80000100800 */
[----:B0-----:R-:W4:Y:S04]  /*1db50*/  LDL.LU R26, [R1+0x3d88] ;  /* 0x003d8800011a7983 */ /* 0x001f280000300800 */
[----:B------:R-:W3:Y:S04]  /*1db60*/  LDL R4, [R1+0x1920] ;  /* 0x0019200001047983 */ /* 0x000ee80000100800 */
[----:B------:R-:W3:Y:S01]  /*1db70*/  LDL R5, [R1+0x1924] ;  /* 0x0019240001057983 */ /* 0x000ee20000100800 */
[----:B------:R-:W-:-:S02]  /*1db80*/  PRMT R27, RZ, 0x7610, R27 ;  /* 0x00007610ff1b7816 */ /* 0x000fc4000000001b */
[----:B---3--:R-:W-:-:S04]  /*1db90*/  @!P0 LOP3.LUT R5, R5, R4, RZ, 0x3c, !PT ;  /* 0x0000000405058212 */ /* 0x008fc800078e3cff */
[----:B------:R-:W-:-:S04]  /*1dba0*/  @!P0 LOP3.LUT R4, R5, R4, RZ, 0x3c, !PT ;  /* 0x0000000405048212 */ /* 0x000fc800078e3cff */
[----:B------:R-:W-:-:S05]  /*1dbb0*/  @!P0 LOP3.LUT R5, R5, R4, RZ, 0x3c, !PT ;  /* 0x0000000405058212 */ /* 0x000fca00078e3cff */
[----:B------:R-:W3:Y:S04]  /*1dbc0*/  @!P0 LDG.E.U16 R27, desc[UR8][R4.64] ;  /* 0x00000008041b8981 */ /* 0x000ee8000c1e1500 */
[----:B---3--:R0:W-:Y:S04]  /*1dbd0*/  STL [R1+0x7c], R27 ;  /* 0x00007c1b01007387 */ /* 0x0081e80000100800 */
[----:B0-----:R-:W3:Y:S04]  /*1dbe0*/  LDL.LU R27, [R1+0x3d84] ;  /* 0x003d8400011b7983 */ /* 0x001ee80000300800 */
[----:B------:R-:W2:Y:S04]  /*1dbf0*/  LDL R4, [R1+0x1900] ;  /* 0x0019000001047983 */ /* 0x000ea80000100800 */
[----:B------:R-:W2:Y:S01]  /*1dc00*/  LDL R5, [R1+0x1904] ;  /* 0x0019040001057983 */ /* 0x000ea20000100800 */
[----:B----4-:R-:W-:-:S02]  /*1dc10*/  PRMT R26, RZ, 0x7610, R26 ;  /* 0x00007610ff1a7816 */ /* 0x010fc4000000001a */
[----:B--2---:R-:W-:-:S04]  /*1dc20*/  @!P0 LOP3.LUT R5, R5, R4, RZ, 0x3c, !PT ;  /* 0x0000000405058212 */ /* 0x004fc800078e3cff */
[----:B------:R-:W-:-:S04]  /*1dc30*/  @!P0 LOP3.LUT R4, R5, R4, RZ, 0x3c, !PT ;  /* 0x0000000405048212 */ /* 0x000fc800078e3cff */
[----:B------:R-:W-:-:S05]  /*1dc40*/  @!P0 LOP3.LUT R5, R5, R4, RZ, 0x3c, !PT ;  /* 0x0000000405058212 */ /* 0x000fca00078e3cff */
[----:B------:R-:W2:Y:S04]  /*1dc50*/  @!P0 LDG.E.U16 R26, desc[UR8][R4.64] ;  /* 0x00000008041a8981 */ /* 0x000ea8000c1e1500 */
[----:B--2---:R0:W-:Y:S04]  /*1dc60*/  STL [R1+0x78], R26 ;  /* 0x0000781a01007387 */ /* 0x0041e80000100800 */
[----:B0-----:R-:W2:Y:S04]  /*1dc70*/  LDL.LU R26, [R1+0x3d80] ;  /* 0x003d8000011a7983 */ /* 0x001ea80000300800 */
[----:B------:R-:W4:Y:S04]  /*1dc80*/  LDL R4, [R1+0x18e0] ;  /* 0x0018e00001047983 */ /* 0x000f280000100800 */
[----:B------:R-:W4:Y:S01]  /*1dc90*/  LDL R5, [R1+0x18e4] ;  /* 0x0018e40001057983 */ /* 0x000f220000100800 */
[----:B---3--:R-:W-:-:S02]  /*1dca0*/  PRMT R27, RZ, 0x7610, R27 ;  /* 0x00007610ff1b7816 */ /* 0x008fc4000000001b */
[----:B----4-:R-:W-:-:S04]  /*1dcb0*/  @!P0 LOP3.LUT R5, R5, R4, RZ, 0x3c, !PT ;  /* 0x0000000405058212 */ /* 0x010fc800078e3cff */
[----:B------:R-:W-:-:S04]  /*1dcc0*/  @!P0 LOP3.LUT R4, R5, R4, RZ, 0x3c, !PT ;  /* 0x0000000405048212 */ /* 0x000fc800078e3cff */
[----:B------:R-:W-:-:S05]  /*1dcd0*/  @!P0 LOP3.LUT R5, R5, R4, RZ, 0x3c, !PT ;  /* 0x0000000405058212 */ /* 0x000fca00078e3cff */
[----:B------:R-:W3:Y:S04]  /*1dce0*/  @!P0 LDG.E.U16 R27, desc[UR8][R4.64] ;  /* 0x00000008041b8981 */ /* 0x000ee8000c1e1500 */
[----:B---3--:R0:W-:Y:S04]  /*1dcf0*/  STL [R1+0x74], R27 ;  /* 0x0000741b01007387 */ /* 0x0081e80000100800 */
[----:B0-----:R-:W3:Y:S04]  /*1dd00*/  LDL.LU R27, [R1+0x3d7c] ;  /* 0x003d7c00011b7983 */ /* 0x001ee80000300800 */
[----:B------:R-:W4:Y:S04]  /*1dd10*/  LDL R4, [R1+0x18c0] ;  /* 0x0018c00001047983 */ /* 0x000f280000100800 */
[----:B------:R-:W4:Y:S01]  /*1dd20*/  LDL R5, [R1+0x18c4] ;  /* 0x0018c40001057983 */ /* 0x000f220000100800 */
[----:B--2---:R-:W-:-:S02]  /*1dd30*/  PRMT R26, RZ, 0x7610, R26 ;  /* 0x00007610ff1a7816 */ /* 0x004fc4000000001a */
[----:B----4-:R-:W-:-:S04]  /*1dd40*/  @!P0 LOP3.LUT R5, R5, R4, RZ, 0x3c, !PT ;  /* 0x0000000405058212 */ /* 0x010fc800078e3cff */
        /* <DEDUP_REMOVED lines=231> */
[----:B------:R-:W4:Y:S02]  /*1ebc0*/  LDL R5, [R1+0x170c] ;  /* 0x00170c0001057983 */ /* 0x000f240000100800 */
[----:B----4-:R-:W-:-:S02]  /*1ebd0*/  @!P0 LOP3.LUT R5, R5, R4, RZ, 0x3c, !PT ;  /* 0x0000000405058212 */ /* 0x010fc400078e3cff */
[----:B---3--:R-:W-:Y:S02]  /*1ebe0*/  PRMT R27, RZ, 0x7610, R27 ;  /* 0x00007610ff1b7816 */ /* 0x008fe4000000001b */
        /* <DEDUP_REMOVED lines=21> */
[----:B---3--:R0:W-:Y:S04]  /*1ed40*/  STL [R1], R27 ;  /* 0x0000001b01007387 */ /* 0x0081e80000100800 */
[----:B0-----:R-:W3:Y:S04]  /*1ed50*/  LDL.LU R27, [R1+0x3d08] ;  /* 0x003d0800011b7983 */ /* 0x001ee80000300800 */
[----:B------:R-:W4:Y:S04]  /*1ed60*/  LDL R4, [R1+0x16e0] ;  /* 0x0016e00001047983 */ /* 0x000f280000100800 */
[----:B------:R-:W4:Y:S02]  /*1ed70*/  LDL R5, [R1+0x16e4] ;  /* 0x0016e40001057983 */ /* 0x000f240000100800 */
[----:B----4-:R-:W-:-:S02]  /*1ed80*/  @!P0 LOP3.LUT R5, R5, R4, RZ, 0x3c, !PT ;  /* 0x0000000405058212 */ /* 0x010fc400078e3cff */
[----:B---3--:R-:W-:Y:S02]  /*1ed90*/  PRMT R27, RZ, 0x7610, R27 ;  /* 0x00007610ff1b7816 */ /* 0x008fe4000000001b */
[----:B------:R-:W-:-:S04]  /*1eda0*/  @!P0 LOP3.LUT R4, R5, R4, RZ, 0x3c, !PT ;  /* 0x0000000405048212 */ /* 0x000fc800078e3cff */
[----:B------:R-:W-:-:S05]  /*1edb0*/  @!P0 LOP3.LUT R5, R5, R4, RZ, 0x3c, !PT ;  /* 0x0000000405058212 */ /* 0x000fca00078e3cff */
[----:B------:R0:W3:Y:S04]  /*1edc0*/  @!P0 LDG.E.U16 R27, desc[UR8][R4.64] ;  /* 0x00000008041b8981 */ /* 0x0000e8000c1e1500 */
[----:B------:R-:W0:Y:S04]  /*1edd0*/  LDL R4, [R1+0x16c8] ;  /* 0x0016c80001047983 */ /* 0x000e280000100800 */
[----:B------:R-:W0:Y:S01]  /*1ede0*/  LDL R5, [R1+0x16cc] ;  /* 0x0016cc0001057983 */ /* 0x000e220000100800 */
[----:B--2---:R-:W-:Y:S02]  /*1edf0*/  PRMT R26, RZ, 0x7610, R26 ;  /* 0x00007610ff1a7816 */ /* 0x004fe4000000001a */
[----:B0-----:R-:W-:-:S04]  /*1ee00*/  @!P0 LOP3.LUT R5, R5, R4, RZ, 0x3c, !PT ;  /* 0x0000000405058212 */ /* 0x001fc800078e3cff */
[----:B------:R-:W-:-:S04]  /*1ee10*/  @!P0 LOP3.LUT R4, R5, R4, RZ, 0x3c, !PT ;  /* 0x0000000405048212 */ /* 0x000fc800078e3cff */
[----:B------:R-:W-:Y:S01]  /*1ee20*/  @!P0 LOP3.LUT R5, R5, R4, RZ, 0x3c, !PT ;  /* 0x0000000405058212 */ /* 0x000fe200078e3cff */
[----:B---3--:R0:W-:Y:S04]  /*1ee30*/  STL [R1+0x3ce0], R27 ;  /* 0x003ce01b01007387 */ /* 0x0081e80000100800 */
[----:B------:R1:W2:Y:S01]  /*1ee40*/  @!P0 LDG.E.U16 R26, desc[UR8][R4.64] ;  /* 0x00000008041a8981 */ /* 0x0002a2000c1e1500 */
[----:B------:R-:W-:-:S03]  /*1ee50*/  PRMT R25, RZ, 0x7610, R25 ;  /* 0x00007610ff197816 */ /* 0x000fc60000000019 */
[----:B0-----:R-:W3:Y:S04]  /*1ee60*/  LDL R27, [R1+0x16a4] ;  /* 0x0016a400011b7983 */ /* 0x001ee80000100800 */
[----:B------:R-:W1:Y:S04]  /*1ee70*/  LDL R4, [R1+0x16c0] ;  /* 0x0016c00001047983 */ /* 0x000e680000100800 */
[----:B------:R-:W1:Y:S02]  /*1ee80*/  LDL R5, [R1+0x16c4] ;  /* 0x0016c40001057983 */ /* 0x000e640000100800 */
[----:B-1----:R-:W-:-:S04]  /*1ee90*/  @!P0 LOP3.LUT R5, R5, R4, RZ, 0x3c, !PT ;  /* 0x0000000405058212 */ /* 0x002fc800078e3cff */
[----:B------:R-:W-:-:S04]  /*1eea0*/  @!P0 LOP3.LUT R4, R5, R4, RZ, 0x3c, !PT ;  /* 0x0000000405048212 */ /* 0x000fc800078e3cff */
[----:B------:R-:W-:Y:S01]  /*1eeb0*/  @!P0 LOP3.LUT R5, R5, R4, RZ, 0x3c, !PT ;  /* 0x0000000405058212 */ /* 0x000fe200078e3cff */
[----:B--2---:R0:W-:Y:S04]  /*1eec0*/  STL [R1+0x3cf4], R26 ;  /* 0x003cf41a01007387 */ /* 0x0041e80000100800 */
[----:B------:R1:W2:Y:S01]  /*1eed0*/  @!P0 LDG.E.U16 R25, desc[UR8][R4.64] ;  /* 0x0000000804198981 */ /* 0x0002a2000c1e1500 */
[----:B------:R-:W-:-:S03]  /*1eee0*/  PRMT R24, RZ, 0x7610, R24 ;  /* 0x00007610ff187816 */ /* 0x000fc60000000018 */
[----:B0-----:R-:W4:Y:S04]  /*1eef0*/  LDL R26, [R1+0x16a0] ;  /* 0x0016a000011a7983 */ /* 0x001f280000100800 */
[----:B------:R-:W1:Y:S04]  /*1ef00*/  LDL R4, [R1+0x16a8] ;  /* 0x0016a80001047983 */ /* 0x000e680000100800 */
[----:B------:R-:W1:Y:S02]  /*1ef10*/  LDL R5, [R1+0x16ac] ;  /* 0x0016ac0001057983 */ /* 0x000e640000100800 */
[----:B-1----:R-:W-:-:S04]  /*1ef20*/  @!P0 LOP3.LUT R5, R5, R4, RZ, 0x3c, !PT ;  /* 0x0000000405058212 */ /* 0x002fc800078e3cff */
[----:B------:R-:W-:-:S04]  /*1ef30*/  @!P0 LOP3.LUT R4, R5, R4, RZ, 0x3c, !PT ;  /* 0x0000000405048212 */ /* 0x000fc800078e3cff */
[----:B------:R-:W-:-:S05]  /*1ef40*/  @!P0 LOP3.LUT R5, R5, R4, RZ, 0x3c, !PT ;  /* 0x0000000405058212 */ /* 0x000fca00078e3cff */
[----:B------:R3:W4:Y:S01]  /*1ef50*/  @!P0 LDG.E.U16 R24, desc[UR8][R4.64] ;  /* 0x0000000804188981 */ /* 0x000722000c1e1500 */
[----:B------:R-:W-:-:S03]  /*1ef60*/  PRMT R23, RZ, 0x7610, R23 ;  /* 0x00007610ff177816 */ /* 0x000fc60000000017 */
[----:B--2---:R0:W-:Y:S01]  /*1ef70*/  STL [R1+0x3ce4], R25 ;  /* 0x003ce41901007387 */ /* 0x0041e20000100800 */
[----:B---3--:R-:W-:Y:S02]  /*1ef80*/  @!P0 IMAD.MOV.U32 R4, RZ, RZ, R27 ;  /* 0x000000ffff048224 */ /* 0x008fe400078e001b */
[----:B----4-:R-:W-:Y:S01]  /*1ef90*/  @!P0 IMAD.MOV.U32 R5, RZ, RZ, R26 ;  /* 0x000000ffff058224 */ /* 0x010fe200078e001a */
[----:B0-----:R-:W2:Y:S04]  /*1efa0*/  LDL R25, [R1+0x1960] ;  /* 0x0019600001197983 */ /* 0x001ea80000100800 */
[----:B------:R0:W3:Y:S04]  /*1efb0*/  @!P0 LDG.E.U16 R23, desc[UR8][R4.64] ;  /* 0x0000000804178981 */ /* 0x0000e8000c1e1500 */
[----:B------:R1:W-:Y:S04]  /*1efc0*/  STL [R1+0x3cf8], R24 ;  /* 0x003cf81801007387 */ /* 0x0003e80000100800 */
[----:B------:R-:W0:Y:S04]  /*1efd0*/  LDL R4, [R1+0x1688] ;  /* 0x0016880001047983 */ /* 0x000e280000100800 */
[----:B------:R-:W0:Y:S01]  /*1efe0*/  LDL R5, [R1+0x168c] ;  /* 0x00168c0001057983 */ /* 0x000e220000100800 */
[----:B------:R-:W-:-:S02]  /*1eff0*/  PRMT R22, RZ, 0x7610, R22 ;  /* 0x00007610ff167816 */ /* 0x000fc40000000016 */
[----:B------:R-:W-:Y:S01]  /*1f000*/  PRMT R21, RZ, 0x7610, R21 ;  /* 0x00007610ff157816 */ /* 0x000fe20000000015 */
[----:B------:R-:W4:Y:S04]  /*1f010*/  LDL R27, [R1+0x1674] ;  /* 0x00167400011b7983 */ /* 0x000f280000100800 */
[----:B------:R-:W4:Y:S04]  /*1f020*/  LDL R26, [R1+0x1980] ;  /* 0x00198000011a7983 */ /* 0x000f280000100800 */
[----:B-1----:R-:W4:Y:S01]  /*1f030*/  LDL R24, [R1+0x1684] ;  /* 0x0016840001187983 */ /* 0x002f220000100800 */
[----:B0-----:R-:W-:-:S04]  /*1f040*/  @!P0 LOP3.LUT R5, R5, R4, RZ, 0x3c, !PT ;  /* 0x0000000405058212 */ /* 0x001fc800078e3cff */
[----:B------:R-:W-:-:S04]  /*1f050*/  @!P0 LOP3.LUT R4, R5, R4, RZ, 0x3c, !PT ;  /* 0x0000000405048212 */ /* 0x000fc800078e3cff */
[----:B------:R-:W-:-:S05]  /*1f060*/  @!P0 LOP3.LUT R5, R5, R4, RZ, 0x3c, !PT ;  /* 0x0000000405058212 */ /* 0x000fca00078e3cff */
[----:B------:R2:W4:Y:S04]  /*1f070*/  @!P0 LDG.E.U16 R22, desc[UR8][R4.64] ;  /* 0x0000000804168981 */ /* 0x000528000c1e1500 */
[----:B---3--:R0:W-:Y:S01]  /*1f080*/  STL [R1+0x3ce8], R23 ;  /* 0x003ce81701007387 */ /* 0x0081e20000100800 */
[----:B--2---:R-:W-:Y:S02]  /*1f090*/  @!P0 IMAD.MOV.U32 R4, RZ, RZ, R25 ;  /* 0x000000ffff048224 */ /* 0x004fe400078e0019 */
[----:B----4-:R-:W-:-:S05]  /*1f0a0*/  @!P0 IMAD.MOV.U32 R5, RZ, RZ, R24 ;  /* 0x000000ffff058224 */ /* 0x010fca00078e0018 */
[----:B------:R1:W2:Y:S04]  /*1f0b0*/  @!P0 LDG.E.U16 R21, desc[UR8][R4.64] ;  /* 0x0000000804158981 */ /* 0x0002a8000c1e1500 */
[----:B------:R3:W-:Y:S04]  /*1f0c0*/  STL [R1+0x3cfc], R22 ;  /* 0x003cfc1601007387 */ /* 0x0007e80000100800 */
[----:B------:R-:W1:Y:S04]  /*1f0d0*/  LDL R4, [R1+0x1678] ;  /* 0x0016780001047983 */ /* 0x000e680000100800 */
[----:B------:R-:W1:Y:S01]  /*1f0e0*/  LDL R5, [R1+0x1978] ;  /* 0x0019780001057983 */ /* 0x000e620000100800 */
[----:B------:R-:W-:-:S03]  /*1f0f0*/  PRMT R20, RZ, 0x7610, R20 ;  /* 0x00007610ff147816 */ /* 0x000fc60000000014 */
[----:B------:R-:W4:Y:S04]  /*1f100*/  LDL R25, [R1+0x195c] ;  /* 0x00195c0001197983 */ /* 0x000f280000100800 */
[----:B------:R-:W4:Y:S01]  /*1f110*/  LDL R24, [R1+0x1998] ;  /* 0x0019980001187983 */ /* 0x000f220000100800 */
[----:B------:R-:W-:-:S03]  /*1f120*/  PRMT R19, RZ, 0x7610, R19 ;  /* 0x00007610ff137816 */ /* 0x000fc60000000013 */
[----:B0-----:R-:W4:Y:S04]  /*1f130*/  LDL R23, [R1+0x1964] ;  /* 0x0019640001177983 */ /* 0x001f280000100800 */
[----:B---3--:R-:W3:Y:S01]  /*1f140*/  LDL R22, [R1+0x19a0] ;  /* 0x0019a00001167983 */ /* 0x008ee20000100800 */
[----:B-1----:R-:W-:-:S04]  /*1f150*/  @!P0 LOP3.LUT R5, R5, R4, RZ, 0x3c, !PT ;  /* 0x0000000405058212 */ /* 0x002fc800078e3cff */
[----:B------:R-:W-:-:S04]  /*1f160*/  @!P0 LOP3.LUT R4, R5, R4, RZ, 0x3c, !PT ;  /* 0x0000000405048212 */ /* 0x000fc800078e3cff */
[----:B------:R-:W-:-:S05]  /*1f170*/  @!P0 LOP3.LUT R5, R5, R4, RZ, 0x3c, !PT ;  /* 0x0000000405058212 */ /* 0x000fca00078e3cff */
[----:B------:R0:W3:Y:S02]  /*1f180*/  @!P0 LDG.E.U16 R20, desc[UR8][R4.64] ;  /* 0x0000000804148981 */ /* 0x0000e4000c1e1500 */
[----:B0-----:R-:W-:Y:S02]  /*1f190*/  @!P0 IMAD.MOV.U32 R4, RZ, RZ, R26 ;  /* 0x000000ffff048224 */ /* 0x001fe400078e001a */
[----:B------:R-:W-:-:S05]  /*1f1a0*/  @!P0 IMAD.MOV.U32 R5, RZ, RZ, R27 ;  /* 0x000000ffff058224 */ /* 0x000fca00078e001b */
[----:B------:R4:W3:Y:S01]  /*1f1b0*/  @!P0 LDG.E.U16 R19, desc[UR8][R4.64] ;  /* 0x0000000804138981 */ /* 0x0008e2000c1e1500 */
[----:B------:R-:W-:-:S03]  /*1f1c0*/  PRMT R18, RZ, 0x7610, R18 ;  /* 0x00007610ff127816 */ /* 0x000fc60000000012 */
[----:B--2---:R0:W-:Y:S01]  /*1f1d0*/  STL [R1+0x3cec], R21 ;  /* 0x003cec1501007387 */ /* 0x0041e20000100800 */
[----:B------:R-:W-:Y:S01]  /*1f1e0*/  PRMT R17, RZ, 0x7610, R17 ;  /* 0x00007610ff117816 */ /* 0x000fe20000000011 */
[----:B----4-:R-:W-:Y:S02]  /*1f1f0*/  @!P0 IMAD.MOV.U32 R4, RZ, RZ, R24 ;  /* 0x000000ffff048224 */ /* 0x010fe400078e0018 */
[----:B------:R-:W-:-:S05]  /*1f200*/  @!P0 IMAD.MOV.U32 R5, RZ, RZ, R25 ;  /* 0x000000ffff058224 */ /* 0x000fca00078e0019 */
[----:B------:R3:W2:Y:S02]  /*1f210*/  @!P0 LDG.E.U16 R18, desc[UR8][R4.64] ;  /* 0x0000000804128981 */ /* 0x0006a4000c1e1500 */
[----:B---3--:R-:W-:Y:S02]  /*1f220*/  @!P0 IMAD.MOV.U32 R4, RZ, RZ, R22 ;  /* 0x000000ffff048224 */ /* 0x008fe400078e0016 */
[----:B------:R-:W-:-:S05]  /*1f230*/  @!P0 IMAD.MOV.U32 R5, RZ, RZ, R23 ;  /* 0x000000ffff058224 */ /* 0x000fca00078e0017 */
[----:B------:R1:W3:Y:S04]  /*1f240*/  @!P0 LDG.E.U16 R17, desc[UR8][R4.64] ;  /* 0x0000000804118981 */ /* 0x0002e8000c1e1500 */
[----:B------:R4:W-:Y:S04]  /*1f250*/  STL [R1+0x3d00], R20 ;  /* 0x003d001401007387 */ /* 0x0009e80000100800 */
[----:B0-----:R-:W1:Y:S04]  /*1f260*/  LDL R21, [R1+0x19b8] ;  /* 0x0019b80001157983 */ /* 0x001e680000100800 */
[----:B----4-:R-:W4:Y:S04]  /*1f270*/  LDL R20, [R1+0x19d8] ;  /* 0x0019d80001147983 */ /* 0x010f280000100800 */
[----:B------:R0:W-:Y:S04]  /*1f280*/  STL [R1+0x3d04], R19 ;  /* 0x003d041301007387 */ /* 0x0001e80000100800 */
[----:B------:R-:W2:Y:S04]  /*1f290*/  LDL R5, [R1+0x197c] ;  /* 0x00197c0001057983 */ /* 0x000ea80000100800 */
[----:B------:R-:W3:Y:S04]  /*1f2a0*/  LDL R27, [R1+0x19bc] ;  /* 0x0019bc00011b7983 */ /* 0x000ee80000100800 */
[----:B------:R-:W3:Y:S04]  /*1f2b0*/  LDL R26, [R1+0x19f8] ;  /* 0x0019f800011a7983 */ /* 0x000ee80000100800 */
[----:B------:R-:W3:Y:S04]  /*1f2c0*/  LDL R25, [R1+0x19dc] ;  /* 0x0019dc0001197983 */ /* 0x000ee80000100800 */
[----:B------:R-:W3:Y:S04]  /*1f2d0*/  LDL R24, [R1+0x1a18] ;  /* 0x001a180001187983 */ /* 0x000ee80000100800 */
[----:B------:R-:W3:Y:S04]  /*1f2e0*/  LDL R23, [R1+0x19fc] ;  /* 0x0019fc0001177983 */ /* 0x000ee80000100800 */
[----:B------:R-:W3:Y:S04]  /*1f2f0*/  LDL R22, [R1+0x1a48] ;  /* 0x001a480001167983 */ /* 0x000ee80000100800 */
[----:B0-----:R-:W4:Y:S01]  /*1f300*/  LDL R19, [R1+0x199c] ;  /* 0x00199c0001137983 */ /* 0x001f220000100800 */
[----:B------:R-:W-:Y:S01]  /*1f310*/  PRMT R16, RZ, 0x7610, R16 ;  /* 0x00007610ff107816 */ /* 0x000fe20000000010 */
[----:B-1----:R-:W-:-:S02]  /*1f320*/  @!P0 IMAD.MOV.U32 R4, RZ, RZ, R21 ;  /* 0x000000ffff048224 */ /* 0x002fc400078e0015 */
[----:B------:R-:W3:Y:S04]  /*1f330*/  LDL R21, [R1+0x1a38] ;  /* 0x001a380001157983 */ /* 0x000ee80000100800 */
[----:B--2---:R4:W2:Y:S02]  /*1f340*/  @!P0 LDG.E.U16 R16, desc[UR8][R4.64] ;  /* 0x0000000804108981 */ /* 0x0048a4000c1e1500 */
[----:B----4-:R-:W-:Y:S02]  /*1f350*/  @!P0 IMAD.MOV.U32 R5, RZ, RZ, R19 ;  /* 0x000000ffff058224 */ /* 0x010fe400078e0013 */
[----:B------:R-:W-:Y:S01]  /*1f360*/  @!P0 IMAD.MOV.U32 R4, RZ, RZ, R20 ;  /* 0x000000ffff048224 */ /* 0x000fe200078e0014 */
[----:B------:R-:W4:Y:S04]  /*1f370*/  LDL R19, [R1+0x19c0] ;  /* 0x0019c00001137983 */ /* 0x000f280000100800 */
[----:B------:R-:W2:Y:S01]  /*1f380*/  LDL R20, [R1+0x1984] ;  /* 0x0019840001147983 */ /* 0x000ea20000100800 */
[----:B------:R-:W-:-:S02]  /*1f390*/  PRMT R15, RZ, 0x7610, R15 ;  /* 0x00007610ff0f7816 */ /* 0x000fc4000000000f */
[----:B------:R-:W-:-:S04]  /*1f3a0*/  PRMT R14, RZ, 0x7610, R14 ;  /* 0x00007610ff0e7816 */ /* 0x000fc8000000000e */
[----:B------:R3:W2:Y:S01]  /*1f3b0*/  @!P0 LDG.E.U16 R15, desc[UR8][R4.64] ;  /* 0x00000008040f8981 */ /* 0x0006a2000c1e1500 */
[----:B------:R-:W-:Y:S01]  /*1f3c0*/  PRMT R13, RZ, 0x7610, R13 ;  /* 0x00007610ff0d7816 */ /* 0x000fe2000000000d */
[----:B---3--:R-:W-:Y:S02]  /*1f3d0*/  @!P0 IMAD.MOV.U32 R4, RZ, RZ, R26 ;  /* 0x000000ffff048224 */ /* 0x008fe400078e001a */
[----:B------:R-:W-:-:S05]  /*1f3e0*/  @!P0 IMAD.MOV.U32 R5, RZ, RZ, R27 ;  /* 0x000000ffff058224 */ /* 0x000fca00078e001b */
[----:B------:R0:W3:Y:S01]  /*1f3f0*/  @!P0 LDG.E.U16 R14, desc[UR8][R4.64] ;  /* 0x00000008040e8981 */ /* 0x0000e2000c1e1500 */
[----:B------:R-:W-:Y:S02]  /*1f400*/  LOP3.LUT R0, R0, 0x20, RZ, 0x3c, !PT ;  /* 0x0000002000007812 */ /* 0x000fe400078e3cff */
[----:B------:R-:W-:Y:S01]  /*1f410*/  PRMT R12, RZ, 0x7610, R12 ;  /* 0x00007610ff0c7816 */ /* 0x000fe2000000000c */
[----:B0-----:R-:W-:Y:S02]  /*1f420*/  @!P0 IMAD.MOV.U32 R4, RZ, RZ, R24 ;  /* 0x000000ffff048224 */ /* 0x001fe400078e0018 */
[----:B------:R-:W-:-:S05]  /*1f430*/  @!P0 IMAD.MOV.U32 R5, RZ, RZ, R25 ;  /* 0x000000ffff058224 */ /* 0x000fca00078e0019 */
[----:B------:R0:W3:Y:S04]  /*1f440*/  @!P0 LDG.E.U16 R13, desc[UR8][R4.64] ;  /* 0x00000008040d8981 */ /* 0x0000e8000c1e1500 */
[----:B------:R1:W-:Y:S01]  /*1f450*/  STS.U16 [R0+UR5+0x4100], R11 ;  /* 0x0041000b00007988 */ /* 0x0003e20008000405 */
[----:B0-----:R-:W-:Y:S02]  /*1f460*/  @!P0 IMAD.MOV.U32 R4, RZ, RZ, R22 ;  /* 0x000000ffff048224 */ /* 0x001fe400078e0016 */
[----:B------:R-:W-:Y:S01]  /*1f470*/  @!P0 IMAD.MOV.U32 R5, RZ, RZ, R23 ;  /* 0x000000ffff058224 */ /* 0x000fe200078e0017 */
[----:B-1----:R-:W-:-:S04]  /*1f480*/  PRMT R11, RZ, 0x7610, R11 ;  /* 0x00007610ff0b7816 */ /* 0x002fc8000000000b */
[----:B------:R0:W3:Y:S04]  /*1f490*/  @!P0 LDG.E.U16 R12, desc[UR8][R4.64] ;  /* 0x00000008040c8981 */ /* 0x0000e8000c1e1500 */
[----:B------:R1:W-:Y:S04]  /*1f4a0*/  STL [R1+0x1a88], R28 ;  /* 0x001a881c01007387 */ /* 0x0003e80000100800 */
[----:B------:R1:W-:Y:S01]  /*1f4b0*/  STS.U16 [R0+UR5+0x4300], R10 ;  /* 0x0043000a00007988 */ /* 0x0003e20008000405 */
[----:B0-----:R-:W-:-:S03]  /*1f4c0*/  @!P0 IMAD.MOV.U32 R5, RZ, RZ, R28 ;  /* 0x000000ffff058224 */ /* 0x001fc600078e001c */
[----:B-1----:R-:W3:Y:S01]  /*1f4d0*/  LDL.LU R28, [R1+0x1a44] ;  /* 0x001a4400011c7983 */ /* 0x002ee20000300800 */
[----:B------:R-:W-:Y:S01]  /*1f4e0*/  PRMT R10, RZ, 0x7610, R10 ;  /* 0x00007610ff0a7816 */ /* 0x000fe2000000000a */
[----:B------:R-:W-:-:S05]  /*1f4f0*/  @!P0 IMAD.MOV.U32 R4, RZ, RZ, R21 ;  /* 0x000000ffff048224 */ /* 0x000fca00078e0015 */
[----:B------:R4:W3:Y:S02]  /*1f500*/  @!P0 LDG.E.U16 R11, desc[UR8][R4.64] ;  /* 0x00000008040b8981 */ /* 0x0008e4000c1e1500 */
[----:B----4-:R-:W-:Y:S02]  /*1f510*/  @!P0 IMAD.MOV.U32 R4, RZ, RZ, R19 ;  /* 0x000000ffff048224 */ /* 0x010fe400078e0013 */
[----:B--2---:R-:W-:Y:S01]  /*1f520*/  @!P0 IMAD.MOV.U32 R5, RZ, RZ, R20 ;  /* 0x000000ffff058224 */ /* 0x004fe200078e0014 */
[----:B------:R-:W2:Y:S04]  /*1f530*/  LDL.LU R19, [R1+0x68] ;  /* 0x0000680001137983 */ /* 0x000ea80000300800 */
[----:B------:R-:W4:Y:S04]  /*1f540*/  LDL.LU R20, [R1+0x60] ;  /* 0x0000600001147983 */ /* 0x000f280000300800 */
[----:B------:R-:W4:Y:S04]  /*1f550*/  LDL.LU R22, [R1+0x58] ;  /* 0x0000580001167983 */ /* 0x000f280000300800 */
[----:B------:R-:W4:Y:S04]  /*1f560*/  LDL.LU R24, [R1+0x50] ;  /* 0x0000500001187983 */ /* 0x000f280000300800 */
[----:B------:R-:W4:Y:S04]  /*1f570*/  LDL.LU R26, [R1+0x48] ;  /* 0x00004800011a7983 */ /* 0x000f280000300800 */
[----:B------:R-:W4:Y:S04]  /*1f580*/  LDL.LU R21, [R1+0x18] ;  /* 0x0000180001157983 */ /* 0x000f280000300800 */
[----:B------:R-:W4:Y:S04]  /*1f590*/  LDL.LU R23, [R1+0x10] ;  /* 0x0000100001177983 */ /* 0x000f280000300800 */
[----:B------:R-:W4:Y:S04]  /*1f5a0*/  LDL.LU R25, [R1+0x8] ;  /* 0x0000080001197983 */ /* 0x000f280000300800 */
[----:B------:R-:W4:Y:S04]  /*1f5b0*/  LDL.LU R27, [R1] ;  /* 0x00000000011b7983 */ /* 0x000f280000300800 */
[----:B------:R0:W4:Y:S04]  /*1f5c0*/  @!P0 LDG.E.U16 R10, desc[UR8][R4.64] ;  /* 0x00000008040a8981 */ /* 0x000128000c1e1500 */
[----:B------:R-:W0:Y:S04]  /*1f5d0*/  LDL R4, [R1+0x19a4] ;  /* 0x0019a40001047983 */ /* 0x000e280000100800 */
[----:B------:R-:W0:Y:S04]  /*1f5e0*/  LDL R5, [R1+0x19e0] ;  /* 0x0019e00001057983 */ /* 0x000e280000100800 */
[----:B------:R1:W-:Y:S02]  /*1f5f0*/  STS.U16 [R0+UR5+0x4500], R9 ;  /* 0x0045000900007988 */ /* 0x0003e40008000405 */
[----:B-1----:R-:W-:-:S02]  /*1f600*/  PRMT R9, RZ, 0x7610, R9 ;  /* 0x00007610ff097816 */ /* 0x002fc40000000009 */
[----:B0-----:R-:W-:-:S04]  /*1f610*/  @!P0 LOP3.LUT R5, R5, R4, RZ, 0x3c, !PT ;  /* 0x0000000405058212 */ /* 0x001fc800078e3cff */
[----:B------:R-:W-:-:S04]  /*1f620*/  @!P0 LOP3.LUT R4, R5, R4, RZ, 0x3c, !PT ;  /* 0x0000000405048212 */ /* 0x000fc800078e3cff */
[----:B------:R-:W-:-:S05]  /*1f630*/  @!P0 LOP3.LUT R5, R5, R4, RZ, 0x3c, !PT ;  /* 0x0000000405058212 */ /* 0x000fca00078e3cff */
        /* <DEDUP_REMOVED lines=10> */
[----:B------:R1:W-:Y:S04]  /*1f6e0*/  STS.U16 [R0+UR5+0x4900], R7 ;  /* 0x0049000700007988 */ /* 0x0003e80008000405 */
[----:B------:R3:W-:Y:S01]  /*1f6f0*/  STL [R1+0x1a8c], R29 ;  /* 0x001a8c1d01007387 */ /* 0x0007e20000100800 */
[----:B-1----:R-:W-:Y:S01]  /*1f700*/  PRMT R7, RZ, 0x7610, R7 ;  /* 0x00007610ff077816 */ /* 0x002fe20000000007 */
[----:B0-----:R-:W-:-:S02]  /*1f710*/  @!P0 IMAD.MOV.U32 R4, RZ, RZ, R5 ;  /* 0x000000ffff048224 */ /* 0x001fc400078e0005 */
[----:B------:R-:W-:Y:S02]  /*1f720*/  @!P0 IMAD.MOV.U32 R5, RZ, RZ, R29 ;  /* 0x000000ffff058224 */ /* 0x000fe400078e001d */
[----:B---3--:R-:W3:Y:S04]  /*1f730*/  LDL.LU R29, [R1+0x20] ;  /* 0x00002000011d7983 */ /* 0x008ee80000300800 */
[----:B------:R0:W3:Y:S04]  /*1f740*/  @!P0 LDG.E.U16 R7, desc[UR8][R4.64] ;  /* 0x0000000804078981 */ /* 0x0000e8000c1e1500 */
[----:B------:R-:W2:Y:S04]  /*1f750*/  LDL R5, [R1+0x1a04] ;  /* 0x001a040001057983 */ /* 0x000ea80000100800 */
[----:B------:R1:W-:Y:S01]  /*1f760*/  STS.U16 [R0+UR5+0x4b00], R6 ;  /* 0x004b000600007988 */ /* 0x0003e20008000405 */
[----:B0-----:R-:W-:-:S03]  /*1f770*/  @!P0 IMAD.MOV.U32 R4, RZ, RZ, R28 ;  /* 0x000000ffff048224 */ /* 0x001fc600078e001c */
[----:B------:R0:W-:Y:S01]  /*1f780*/  STL [R1+0x1a90], R28 ;  /* 0x001a901c01007387 */ /* 0x0001e20000100800 */
[----:B-1----:R-:W-:-:S03]  /*1f790*/  PRMT R6, RZ, 0x7610, R6 ;  /* 0x00007610ff067816 */ /* 0x002fc60000000006 */
[----:B0-----:R-:W3:Y:S04]  /*1f7a0*/  LDL.LU R28, [R1+0x28] ;  /* 0x00002800011c7983 */ /* 0x001ee80000300800 */
[----:B--2---:R0:W2:Y:S04]  /*1f7b0*/  @!P0 LDG.E.U16 R6, desc[UR8][R4.64] ;  /* 0x0000000804068981 */ /* 0x0040a8000c1e1500 */
[----:B------:R-:W0:Y:S04]  /*1f7c0*/  LDL R5, [R1+0x1a34] ;  /* 0x001a340001057983 */ /* 0x000e280000100800 */
[----:B------:R1:W-:Y:S04]  /*1f7d0*/  STS.U16 [R0+UR5+0x4d00], R3 ;  /* 0x004d000300007988 */ /* 0x0003e80008000405 */
[----:B------:R3:W-:Y:S01]  /*1f7e0*/  STL [R1+0x1a94], R2 ;  /* 0x001a940201007387 */ /* 0x0007e20000100800 */
[----:B-1----:R-:W-:-:S03]  /*1f7f0*/  PRMT R3, RZ, 0x7610, R3 ;  /* 0x00007610ff037816 */ /* 0x002fc60000000003 */
[----:B------:R1:W-:Y:S04]  /*1f800*/  STS.U16 [R0+UR5+0x4f00], R19 ;  /* 0x004f001300007988 */ /* 0x0003e80008000405 */
[----:B----4-:R4:W-:Y:S04]  /*1f810*/  STS.U16 [R0+UR5+0x5100], R20 ;  /* 0x0051001400007988 */ /* 0x0109e80008000405 */
[----:B------:R4:W-:Y:S04]  /*1f820*/  STS.U16 [R0+UR5+0x5300], R22 ;  /* 0x0053001600007988 */ /* 0x0009e80008000405 */
[----:B------:R4:W-:Y:S04]  /*1f830*/  STS.U16 [R0+UR5+0x5500], R24 ;  /* 0x0055001800007988 */ /* 0x0009e80008000405 */
[----:B------:R4:W-:Y:S01]  /*1f840*/  STS.U16 [R0+UR5+0x5700], R26 ;  /* 0x0057001a00007988 */ /* 0x0009e20008000405 */
[----:B0-----:R-:W-:-:S02]  /*1f850*/  @!P0 IMAD.MOV.U32 R4, RZ, RZ, R5 ;  /* 0x000000ffff048224 */ /* 0x001fc400078e0005 */
[----:B------:R-:W-:Y:S02]  /*1f860*/  @!P0 IMAD.MOV.U32 R5, RZ, RZ, R2 ;  /* 0x000000ffff058224 */ /* 0x000fe400078e0002 */
[----:B---3--:R-:W3:Y:S04]  /*1f870*/  LDL.LU R2, [R1+0x30] ;  /* 0x0000300001027983 */ /* 0x008ee80000300800 */
[----:B------:R0:W2:Y:S04]  /*1f880*/  @!P0 LDG.E.U16 R3, desc[UR8][R4.64] ;  /* 0x0000000804038981 */ /* 0x0000a8000c1e1500 */
[----:B------:R-:W3:Y:S04]  /*1f890*/  LDL.LU R4, [R1+0x40] ;  /* 0x0000400001047983 */ /* 0x000ee80000300800 */
[----:B------:R-:W2:Y:S04]  /*1f8a0*/  LDL.LU R5, [R1+0x38] ;  /* 0x0000380001057983 */ /* 0x000ea80000300800 */
[----:B-1----:R-:W2:Y:S04]  /*1f8b0*/  LDL.LU R19, [R1+0x3d04] ;  /* 0x003d040001137983 */ /* 0x002ea80000300800 */
[----:B----4-:R-:W4:Y:S04]  /*1f8c0*/  LDL.LU R20, [R1+0x3d00] ;  /* 0x003d000001147983 */ /* 0x010f280000300800 */
[----:B------:R-:W4:Y:S04]  /*1f8d0*/  LDL.LU R22, [R1+0x3cfc] ;  /* 0x003cfc0001167983 */ /* 0x000f280000300800 */
[----:B------:R-:W4:Y:S04]  /*1f8e0*/  LDL.LU R24, [R1+0x3cf8] ;  /* 0x003cf80001187983 */ /* 0x000f280000300800 */
[----:B------:R-:W4:Y:S04]  /*1f8f0*/  LDL.LU R26, [R1+0x3cf4] ;  /* 0x003cf400011a7983 */ /* 0x000f280000300800 */
[----:B---3--:R-:W-:Y:S04]  /*1f900*/  STS.U16 [R0+UR5+0x5900], R4 ;  /* 0x0059000400007988 */ /* 0x008fe80008000405 */
[----:B--2---:R-:W-:Y:S04]  /*1f910*/  STS.U16 [R0+UR5+0x5b00], R5 ;  /* 0x005b000500007988 */ /* 0x004fe80008000405 */
[----:B------:R-:W-:Y:S04]  /*1f920*/  STS.U16 [R0+UR5+0x5d00], R2 ;  /* 0x005d000200007988 */ /* 0x000fe80008000405 */
[----:B------:R-:W-:Y:S04]  /*1f930*/  STS.U16 [R0+UR5+0x5f00], R28 ;  /* 0x005f001c00007988 */ /* 0x000fe80008000405 */
[----:B------:R-:W-:Y:S04]  /*1f940*/  STS.U16 [R0+UR5+0x6100], R29 ;  /* 0x0061001d00007988 */ /* 0x000fe80008000405 */
[----:B------:R1:W-:Y:S04]  /*1f950*/  STS.U16 [R0+UR5+0x6300], R21 ;  /* 0x0063001500007988 */ /* 0x0003e80008000405 */
[----:B------:R2:W-:Y:S04]  /*1f960*/  STS.U16 [R0+UR5+0x6500], R23 ;  /* 0x0065001700007988 */ /* 0x0005e80008000405 */
[----:B------:R3:W-:Y:S04]  /*1f970*/  STS.U16 [R0+UR5+0x6700], R25 ;  /* 0x0067001900007988 */ /* 0x0007e80008000405 */
[----:B------:R0:W-:Y:S04]  /*1f980*/  STS.U16 [R0+UR5+0x6900], R27 ;  /* 0x0069001b00007988 */ /* 0x0001e80008000405 */
[----:B-1----:R-:W4:Y:S04]  /*1f990*/  LDL.LU R21, [R1+0x84] ;  /* 0x0000840001157983 */ /* 0x002f280000300800 */
[----:B--2---:R-:W2:Y:S04]  /*1f9a0*/  LDL.LU R23, [R1+0x80] ;  /* 0x0000800001177983 */ /* 0x004ea80000300800 */
[----:B---3--:R-:W3:Y:S04]  /*1f9b0*/  LDL.LU R25, [R1+0x7c] ;  /* 0x00007c0001197983 */ /* 0x008ee80000300800 */
[----:B0-----:R-:W3:Y:S04]  /*1f9c0*/  LDL.LU R27, [R1+0x78] ;  /* 0x00007800011b7983 */ /* 0x001ee80000300800 */
[----:B------:R-:W3:Y:S04]  /*1f9d0*/  LDL.LU R4, [R1+0x24] ;  /* 0x0000240001047983 */ /* 0x000ee80000300800 */
[----:B------:R-:W3:Y:S04]  /*1f9e0*/  LDL.LU R5, [R1+0x1c] ;  /* 0x00001c0001057983 */ /* 0x000ee80000300800 */
[----:B------:R-:W3:Y:S04]  /*1f9f0*/  LDL.LU R29, [R1+0x14] ;  /* 0x00001400011d7983 */ /* 0x000ee80000300800 */
[----:B------:R-:W3:Y:S04]  /*1fa00*/  LDL.LU R2, [R1+0xc] ;  /* 0x00000c0001027983 */ /* 0x000ee80000300800 */
[----:B------:R-:W3:Y:S04]  /*1fa10*/  LDL.LU R28, [R1+0x4] ;  /* 0x00000400011c7983 */ /* 0x000ee80000300800 */
[----:B----4-:R0:W-:Y:S04]  /*1fa20*/  STS.U16 [R0+UR5+0x6b00], R26 ;  /* 0x006b001a00007988 */ /* 0x0101e80008000405 */
        /* <DEDUP_REMOVED lines=8> */
[----:B------:R-:W4:Y:S04]  /*1fab0*/  LDL.LU R20, [R1+0x44] ;  /* 0x0000440001147983 */ /* 0x000f280000300800 */
[----:B------:R-:W4:Y:S04]  /*1fac0*/  LDL.LU R18, [R1+0x4c] ;  /* 0x00004c0001127983 */ /* 0x000f280000300800 */
[----:B------:R-:W4:Y:S04]  /*1fad0*/  LDL.LU R16, [R1+0x54] ;  /* 0x0000540001107983 */ /* 0x000f280000300800 */
[----:B------:R0:W-:Y:S04]  /*1fae0*/  STS.U16 [R0+UR5+0x7700], R15 ;  /* 0x0077000f00007988 */ /* 0x0001e80008000405 */
[----:B------:R1:W-:Y:S04]  /*1faf0*/  STS.U16 [R0+UR5+0x7900], R14 ;  /* 0x0079000e00007988 */ /* 0x0003e80008000405 */
[----:B------:R1:W-:Y:S04]  /*1fb00*/  STS.U16 [R0+UR5+0x7b00], R13 ;  /* 0x007b000d00007988 */ /* 0x0003e80008000405 */
[----:B------:R1:W-:Y:S04]  /*1fb10*/  STS.U16 [R0+UR5+0x7d00], R12 ;  /* 0x007d000c00007988 */ /* 0x0003e80008000405 */
[----:B------:R1:W-:Y:S04]  /*1fb20*/  STS.U16 [R0+UR5+0x7f00], R11 ;  /* 0x007f000b00007988 */ /* 0x0003e80008000405 */
[----:B0-----:R-:W4:Y:S04]  /*1fb30*/  LDL.LU R15, [R1+0x5c] ;  /* 0x00005c00010f7983 */ /* 0x001f280000300800 */
[----:B-1----:R-:W4:Y:S04]  /*1fb40*/  LDL.LU R14, [R1+0x64] ;  /* 0x00006400010e7983 */ /* 0x002f280000300800 */
[----:B------:R-:W4:Y:S04]  /*1fb50*/  LDL.LU R13, [R1+0x6c] ;  /* 0x00006c00010d7983 */ /* 0x000f280000300800 */
[----:B------:R-:W4:Y:S04]  /*1fb60*/  LDL.LU R12, [R1+0x70] ;  /* 0x00007000010c7983 */ /* 0x000f280000300800 */
[----:B------:R-:W2:Y:S04]  /*1fb70*/  LDL.LU R0, [R1+0x3cf0] ;  /* 0x003cf00001007983 */ /* 0x000ea80000300800 */
[----:B------:R-:W4:Y:S04]  /*1fb80*/  LDL.LU R11, [R1+0x74] ;  /* 0x00007400010b7983 */ /* 0x000f280000300800 */
[----:B--2---:R0:W-:Y:S04]  /*1fb90*/  STS.U16 [R0+UR5+0x4180], R21 ;  /* 0x0041801500007988 */ /* 0x0041e80008000405 */
[----:B------:R1:W-:Y:S04]  /*1fba0*/  STS.U16 [R0+UR5+0x4380], R23 ;  /* 0x0043801700007988 */ /* 0x0003e80008000405 */
[----:B---3--:R2:W-:Y:S04]  /*1fbb0*/  STS.U16 [R0+UR5+0x4580], R25 ;  /* 0x0045801900007988 */ /* 0x0085e80008000405 */
[----:B------:R3:W-:Y:S04]  /*1fbc0*/  STS.U16 [R0+UR5+0x4780], R27 ;  /* 0x0047801b00007988 */ /* 0x0007e80008000405 */
[----:B0-----:R-:W4:Y:S04]  /*1fbd0*/  LDL.LU R21, [R1+0x3cec] ;  /* 0x003cec0001157983 */ /* 0x001f280000300800 */
[----:B-1----:R-:W4:Y:S04]  /*1fbe0*/  LDL.LU R23, [R1+0x3ce8] ;  /* 0x003ce80001177983 */ /* 0x002f280000300800 */
[----:B--2---:R-:W2:Y:S04]  /*1fbf0*/  LDL.LU R25, [R1+0x3ce4] ;  /* 0x003ce40001197983 */ /* 0x004ea80000300800 */
[----:B---3--:R-:W3:Y:S04]  /*1fc00*/  LDL.LU R27, [R1+0x3ce0] ;  /* 0x003ce000011b7983 */ /* 0x008ee80000300800 */
        /* <DEDUP_REMOVED lines=14> */
[----:B0-----:R-:W4:Y:S04]  /*1fcf0*/  LDL R29, [R1+0x10d0] ;  /* 0x0010d000011d7983 */ /* 0x001f280000100800 */
[----:B------:R0:W-:Y:S02]  /*1fd00*/  STS.U16 [R0+UR5+0x6580], R2 ;  /* 0x0065800200007988 */ /* 0x0001e40008000405 */
[----:B0-----:R-:W0:Y:S02]  /*1fd10*/  S2R R2, SR_TID.X ;  /* 0x0000000000027919 */ /* 0x001e240000002100 */
[----:B------:R1:W-:Y:S01]  /*1fd20*/  STS.U16 [R0+UR5+0x6780], R28 ;  /* 0x0067801c00007988 */ /* 0x0003e20008000405 */
[C---:B0-----:R-:W-:Y:S01]  /*1fd30*/  IMAD.SHL.U32 R5, R2.reuse, 0x8, RZ ;  /* 0x0000000802057824 */ /* 0x041fe200078e00ff */
[----:B------:R-:W-:-:S04]  /*1fd40*/  LOP3.LUT R4, R2, 0x7, RZ, 0xc0, !PT ;  /* 0x0000000702047812 */ /* 0x000fc800078ec0ff */
[----:B------:R-:W-:Y:S01]  /*1fd50*/  LOP3.LUT R5, R5, 0x30, RZ, 0xc0, !PT ;  /* 0x0000003005057812 */ /* 0x000fe200078ec0ff */
[----:B-1----:R-:W-:-:S04]  /*1fd60*/  IMAD.SHL.U32 R28, R2, 0x2, RZ ;  /* 0x00000002021c7824 */ /* 0x002fc800078e00ff */
[----:B------:R-:W-:-:S05]  /*1fd70*/  IMAD R4, R4, 0x40, R5 ;  /* 0x0000004004047824 */ /* 0x000fca00078e0205 */
[----:B------:R-:W-:Y:S01]  /*1fd80*/  LOP3.LUT R4, R4, 0x30, R28, 0x78, !PT ;  /* 0x0000003004047812 */ /* 0x000fe200078e781c */
[----:B---3--:R-:W-:Y:S04]  /*1fd90*/  STS.U16 [R0+UR5+0x6980], R27 ;  /* 0x0069801b00007988 */ /* 0x008fe80008000405 */
[----:B--2---:R-:W-:Y:S04]  /*1fda0*/  STS.U16 [R0+UR5+0x6b80], R25 ;  /* 0x006b801900007988 */ /* 0x004fe80008000405 */
        /* <DEDUP_REMOVED lines=9> */
[----:B------:R-:W-:Y:S01]  /*1fe40*/  STS.U16 [R0+UR5+0x7f80], R3 ;  /* 0x007f800300007988 */ /* 0x000fe20008000405 */
[----:B------:R-:W-:Y:S06]  /*1fe50*/  BAR.SYNC.DEFER_BLOCKING 0x0 ;  /* 0x0000000000007b1d */ /* 0x000fec0000010000 */
[----:B------:R-:W0:Y:S04]  /*1fe60*/  LDSM.16.M88.4 R8, [R4+UR4+0x4000] ;  /* 0x004000040408783b */ /* 0x000e280008000200 */
[----:B------:R-:W1:Y:S04]  /*1fe70*/  LDSM.16.M88.4 R20, [R4+UR4+0x4800] ;  /* 0x004800040414783b */ /* 0x000e680008000200 */
[----:B------:R-:W2:Y:S04]  /*1fe80*/  LDSM.16.M88.4 R24, [R4+UR4+0x4400] ;  /* 0x004400040418783b */ /* 0x000ea80008000200 */
[----:B------:R-:W3:Y:S04]  /*1fe90*/  LDSM.16.M88.4 R12, [R4+UR4+0x4c00] ;  /* 0x004c0004040c783b */ /* 0x000ee80008000200 */
[----:B----4-:R-:W-:Y:S04]  /*1fea0*/  LDSM.16.MT88.4 R16, [R29+UR5] ;  /* 0x000000051d10783b */ /* 0x010fe80008004200 */
[----:B0-----:R-:W-:Y:S04]  /*1feb0*/  STL.64 [R1+0xc0], R8 ;  /* 0x0000c00801007387 */ /* 0x001fe80000100a00 */
[----:B------:R-:W-:Y:S04]  /*1fec0*/  STL.64 [R1+0xc8], R10 ;  /* 0x0000c80a01007387 */ /* 0x000fe80000100a00 */
[----:B------:R-:W0:Y:S04]  /*1fed0*/  LDSM.16.M88.4 R8, [R4+UR4+0x5000] ;  /* 0x005000040408783b */ /* 0x000e280008000200 */
[----:B-1----:R-:W-:Y:S04]  /*1fee0*/  STL.64 [R1+0xa0], R20 ;  /* 0x0000a01401007387 */ /* 0x002fe80000100a00 */
[----:B------:R-:W-:Y:S04]  /*1fef0*/  STL.64 [R1+0xa8], R22 ;  /* 0x0000a81601007387 */ /* 0x000fe80000100a00 */
[----:B--2---:R-:W-:Y:S04]  /*1ff00*/  STL.64 [R1+0xb0], R24 ;  /* 0x0000b01801007387 */ /* 0x004fe80000100a00 */
[----:B---3--:R-:W-:Y:S04]  /*1ff10*/  STL.64 [R1+0x90], R12 ;  /* 0x0000900c01007387 */ /* 0x008fe80000100a00 */
[----:B------:R-:W1:Y:S04]  /*1ff20*/  LDSM.16.M88.4 R20, [R4+UR4+0x5400] ;  /* 0x005400040414783b */ /* 0x000e680008000200 */
[----:B------:R-:W-:Y:S04]  /*1ff30*/  STL.64 [R1+0x98], R14 ;  /* 0x0000980e01007387 */ /* 0x000fe80000100a00 */
[----:B------:R-:W2:Y:S04]  /*1ff40*/  LDSM.16.M88.4 R12, [R4+UR4+0x5800] ;  /* 0x00580004040c783b */ /* 0x000ea80008000200 */
[----:B------:R-:W-:Y:S04]  /*1ff50*/  STL.64 [R1+0xb8], R26 ;  /* 0x0000b81a01007387 */ /* 0x000fe80000100a00 */
[----:B0-----:R-:W-:Y:S04]  /*1ff60*/  STL.64 [R1+0x80], R8 ;  /* 0x0000800801007387 */ /* 0x001fe80000100a00 */
[----:B------:R-:W-:Y:S04]  /*1ff70*/  STL.64 [R1+0x88], R10 ;  /* 0x0000880a01007387 */ /* 0x000fe80000100a00 */
[----:B------:R-:W0:Y:S04]  /*1ff80*/  LDSM.16.M88.4 R8, [R4+UR4+0x5c00] ;  /* 0x005c00040408783b */ /* 0x000e280008000200 */
[----:B-1----:R-:W-:Y:S04]  /*1ff90*/  STL.64 [R1+0x70], R20 ;  /* 0x0000701401007387 */ /* 0x002fe80000100a00 */
[----:B------:R-:W-:Y:S04]  /*1ffa0*/  STL.64 [R1+0x78], R22 ;  /* 0x0000781601007387 */ /* 0x000fe80000100a00 */
[----:B------:R-:W1:Y:S04]  /*1ffb0*/  LDSM.16.M88.4 R20, [R4+UR4+0x6000] ;  /* 0x006000040414783b */ /* 0x000e680008000200 */
[----:B--2---:R-:W-:Y:S04]  /*1ffc0*/  STL.64 [R1+0x60], R12 ;  /* 0x0000600c01007387 */ /* 0x004fe80000100a00 */
[----:B------:R-:W-:Y:S04]  /*1ffd0*/  STL.64 [R1+0x68], R14 ;  /* 0x0000680e01007387 */ /* 0x000fe80000100a00 */
[----:B------:R-:W2:Y:S04]  /*1ffe0*/  LDSM.16.M88.4 R12, [R4+UR4+0x6400] ;  /* 0x00640004040c783b */ /* 0x000ea80008000200 */
[----:B0-----:R-:W-:Y:S04]  /*1fff0*/  STL.64 [R1+0x50], R8 ;  /* 0x0000500801007387 */ /* 0x001fe80000100a00 */
[----:B------:R-:W-:Y:S04]  /*20000*/  STL.64 [R1+0x58], R10 ;  /* 0x0000580a01007387 */ /* 0x000fe80000100a00 */
[----:B------:R-:W0:Y:S04]  /*20010*/  LDSM.16.M88.4 R8, [R4+UR4+0x6800] ;  /* 0x006800040408783b */ /* 0x000e280008000200 */
[----:B-1----:R-:W-:Y:S04]  /*20020*/  STL.64 [R1+0x40], R20 ;  /* 0x0000401401007387 */ /* 0x002fe80000100a00 */
[----:B------:R-:W-:Y:S04]  /*20030*/  STL.64 [R1+0x48], R22 ;  /* 0x0000481601007387 */ /* 0x000fe80000100a00 */
[----:B--2---:R-:W-:Y:S04]  /*20040*/  STL.64 [R1+0x30], R12 ;  /* 0x0000300c01007387 */ /* 0x004fe80000100a00 */
[----:B------:R-:W-:Y:S04]  /*20050*/  STL.64 [R1+0x38], R14 ;  /* 0x0000380e01007387 */ /* 0x000fe80000100a00 */
[----:B------:R-:W1:Y:S04]  /*20060*/  LDSM.16.M88.4 R12, [R4+UR4+0x6c00] ;  /* 0x006c0004040c783b */ /* 0x000e680008000200 */
[----:B------:R-:W-:Y:S04]  /*20070*/  LDSM.16.MT88.4 R20, [R29+UR5+0x80] ;  /* 0x000080051d14783b */ /* 0x000fe80008004200 */
[----:B0-----:R-:W-:Y:S01]  /*20080*/  STL.64 [R1+0x20], R8 ;  /* 0x0000200801007387 */ /* 0x001fe20000100a00 */
[----:B------:R-:W-:-:S03]  /*20090*/  IMAD.MOV.U32 R27, RZ, RZ, R8 ;  /* 0x000000ffff1b7224 */ /* 0x000fc600078e0008 */
[----:B------:R-:W-:Y:S01]  /*200a0*/  STL.64 [R1+0x28], R10 ;  /* 0x0000280a01007387 */ /* 0x000fe20000100a00 */
[----:B------:R-:W-:-:S03]  /*200b0*/  IMAD.MOV.U32 R26, RZ, RZ, R9 ;  /* 0x000000ffff1a7224 */ /* 0x000fc600078e0009 */
[----:B------:R-:W0:Y:S04]  /*200c0*/  LDSM.16.M88.4 R8, [R4+UR4+0x7000] ;  /* 0x007000040408783b */ /* 0x000e280008000200 */
[----:B-1----:R-:W-:Y:S04]  /*200d0*/  STL.64 [R1+0x10], R12 ;  /* 0x0000100c01007387 */ /* 0x002fe80000100a00 */
[----:B------:R-:W-:Y:S04]  /*200e0*/  STL.64 [R1+0x18], R14 ;  /* 0x0000180e01007387 */ /* 0x000fe80000100a00 */
[----:B------:R-:W1:Y:S04]  /*200f0*/  LDSM.16.M88.4 R12, [R4+UR4+0x7400] ;  /* 0x00740004040c783b */ /* 0x000e680008000200 */
[----:B0-----:R-:W-:Y:S01]  /*20100*/  STL.64 [R1], R8 ;  /* 0x0000000801007387 */ /* 0x001fe20000100a00 */
[----:B------:R-:W-:-:S03]  /*20110*/  IMAD.MOV.U32 R2, RZ, RZ, R8 ;  /* 0x000000ffff027224 */ /* 0x000fc600078e0008 */
[----:B------:R-:W-:Y:S01]  /*20120*/  STL.64 [R1+0x8], R10 ;  /* 0x0000080a01007387 */ /* 0x000fe20000100a00 */
[----:B------:R-:W-:-:S03]  /*20130*/  IMAD.MOV.U32 R0, RZ, RZ, R9 ;  /* 0x000000ffff007224 */ /* 0x000fc600078e0009 */
[----:B------:R-:W0:Y:S04]  /*20140*/  LDSM.16.M88.4 R8, [R4+UR4+0x7800] ;  /* 0x007800040408783b */ /* 0x000e280008000200 */
[----:B------:R-:W2:Y:S04]  /*20150*/  LDSM.16.M88.4 R4, [R4+UR4+0x7c00] ;  /* 0x007c00040404783b */ /* 0x000ea80008000200 */
[----:B-1----:R-:W-:Y:S04]  /*20160*/  STL.64 [R1+0x3c18], R14 ;  /* 0x003c180e01007387 */ /* 0x002fe80000100a00 */
[----:B------:R1:W-:Y:S04]  /*20170*/  STL.64 [R1+0x3c10], R12 ;  /* 0x003c100c01007387 */ /* 0x0003e80000100a00 */
[----:B-1----:R-:W3:Y:S04]  /*20180*/  LDL.LU.64 R12, [R1+0x10c0] ;  /* 0x0010c000010c7983 */ /* 0x002ee80000300a00 */
[----:B------:R-:W3:Y:S04]  /*20190*/  LDL.LU.64 R14, [R1+0x10c8] ;  /* 0x0010c800010e7983 */ /* 0x000ee80000300a00 */
[----:B0-----:R-:W-:Y:S04]  /*201a0*/  STL [R1+0x2f00], R10 ;  /* 0x002f000a01007387 */ /* 0x001fe80000100800 */
[----:B------:R-:W-:Y:S04]  /*201b0*/  STL [R1+0x2efc], R11 ;  /* 0x002efc0b01007387 */ /* 0x000fe80000100800 */
[----:B------:R0:W-:Y:S04]  /*201c0*/  STL.64 [R1+0x3cd8], R8 ;  /* 0x003cd80801007387 */ /* 0x0001e80000100a00 */
[----:B0-----:R-:W4:Y:S04]  /*201d0*/  LDL.LU.64 R8, [R1+0xfc0] ;  /* 0x000fc00001087983 */ /* 0x001f280000300a00 */
[----:B------:R-:W4:Y:S04]  /*201e0*/  LDL.LU.64 R10, [R1+0xfc8] ;  /* 0x000fc800010a7983 */ /* 0x000f280000300a00 */
[----:B--2---:R-:W-:Y:S04]  /*201f0*/  STL [R1+0x2edc], R6 ;  /* 0x002edc0601007387 */ /* 0x004fe80000100800 */
[----:B------:R-:W-:Y:S04]  /*20200*/  STL [R1+0x2ed8], R7 ;  /* 0x002ed80701007387 */ /* 0x000fe80000100800 */
[----:B------:R-:W-:Y:S04]  /*20210*/  STL.64 [R1+0x3c08], R22 ;  /* 0x003c081601007387 */ /* 0x000fe80000100a00 */
[----:B------:R0:W-:Y:S04]  /*20220*/  STL.64 [R1+0x3c00], R20 ;  /* 0x003c001401007387 */ /* 0x0001e80000100a00 */
[----:B0-----:R-:W3:Y:S01]  /*20230*/  LDL.64 R20, [R1+0xc0] ;  /* 0x0000c00001147983 */ /* 0x001ee20000100a00 */
[C---:B----4-:R-:W-:Y:S06]  /*20240*/  HMMA.16816.F32.BF16 R8, R16.reuse, R24, R8 ;  /* 0x000000181008723c */ /* 0x050fec0000041808 */
[----:B---3--:R-:W-:-:S15]  /*20250*/  HMMA.16816.F32.BF16 R12, R16, R20, R12 ;  /* 0x00000014100c723c */ /* 0x008fde000004180c */
[----:B------:R-:W-:-:S03]  /*20260*/  NOP ;  /* 0x0000000000007918 */ /* 0x000fc60000000000 */
[----:B------:R-:W-:Y:S02]  /*20270*/  IMAD.MOV.U32 R28, RZ, RZ, R8 ;  /* 0x000000ffff1c7224 */ /* 0x000fe400078e0008 */
[----:B------:R-:W-:-:S03]  /*20280*/  IMAD.MOV.U32 R3, RZ, RZ, R9 ;  /* 0x000000ffff037224 */ /* 0x000fc600078e0009 */
[----:B------:R0:W-:Y:S04]  /*20290*/  STL.64 [R1+0x10c0], R12 ;  /* 0x0010c00c01007387 */ /* 0x0001e80000100a00 */
[----:B------:R-:W-:Y:S01]  /*202a0*/  STL.64 [R1+0x10c8], R14 ;  /* 0x0010c80e01007387 */ /* 0x000fe20000100a00 */
[----:B0-----:R-:W-:Y:S02]  /*202b0*/  IMAD.MOV.U32 R12, RZ, RZ, R2 ;  /* 0x000000ffff0c7224 */ /* 0x001fe400078e0002 */
[----:B------:R-:W-:Y:S02]  /*202c0*/  IMAD.MOV.U32 R13, RZ, RZ, R0 ;  /* 0x000000ffff0d7224 */ /* 0x000fe400078e0000 */
[----:B------:R-:W-:Y:S02]  /*202d0*/  IMAD.MOV.U32 R2, RZ, RZ, R10 ;  /* 0x000000ffff027224 */ /* 0x000fe400078e000a */
[----:B------:R-:W-:Y:S01]  /*202e0*/  IMAD.MOV.U32 R0, RZ, RZ, R11 ;  /* 0x000000ffff007224 */ /* 0x000fe200078e000b */
[----:B------:R0:W-:Y:S04]  /*202f0*/  STL.64 [R1+0x3c30], R12 ;  /* 0x003c300c01007387 */ /* 0x0001e80000100a00 */
[----:B------:R-:W2:Y:S04]  /*20300*/  LDL.LU.64 R8, [R1+0xb20] ;  /* 0x000b200001087983 */ /* 0x000ea80000300a00 */
[----:B------:R-:W2:Y:S04]  /*20310*/  LDL.LU.64 R10, [R1+0xb28] ;  /* 0x000b2800010a7983 */ /* 0x000ea80000300a00 */
[----:B0-----:R-:W3:Y:S04]  /*20320*/  LDL R12, [R1+0x10] ;  /* 0x00001000010c7983 */ /* 0x001ee80000100800 */
[----:B------:R-:W3:Y:S01]  /*20330*/  LDL R13, [R1+0x14] ;  /* 0x00001400010d7983 */ /* 0x000ee20000100800 */
[----:B------:R-:W-:-:S02]  /*20340*/  IMAD.MOV.U32 R15, RZ, RZ, R20 ;  /* 0x000000ffff0f7224 */ /* 0x000fc400078e0014 */
[----:B------:R-:W-:Y:S02]  /*20350*/  IMAD.MOV.U32 R14, RZ, RZ, R21 ;  /* 0x000000ffff0e7224 */ /* 0x000fe400078e0015 */
[----:B------:R-:W4:Y:S04]  /*20360*/  LDL.64 R20, [R1+0x80] ;  /* 0x0000800001147983 */ /* 0x000f280000100a00 */
[----:B---3--:R0:W-:Y:S02]  /*20370*/  STL.64 [R1+0x3c48], R12 ;  /* 0x003c480c01007387 */ /* 0x0081e40000100a00 */
[----:B0-----:R-:W-:Y:S02]  /*20380*/  IMAD.MOV.U32 R12, RZ, RZ, R27 ;  /* 0x000000ffff0c7224 */ /* 0x001fe400078e001b */
[----:B------:R-:W-:-:S05]  /*20390*/  IMAD.MOV.U32 R13, RZ, RZ, R26 ;  /* 0x000000ffff0d7224 */ /* 0x000fca00078e001a */
[----:B------:R-:W-:Y:S04]  /*203a0*/  STL.64 [R1+0x3c60], R12 ;  /* 0x003c600c01007387 */ /* 0x000fe80000100a00 */
[----:B------:R0:W-:Y:S04]  /*203b0*/  STL.64 [R1+0x3be8], R24 ;  /* 0x003be81801007387 */ /* 0x0001e80000100a00 */
[----:B0-----:R-:W2:Y:S04]  /*203c0*/  LDL.64 R24, [R1+0xa0] ;  /* 0x0000a00001187983 */ /* 0x001ea80000100a00 */
[----:B------:R-:W-:Y:S04]  /*203d0*/  STL [R1+0x2eec], R0 ;  /* 0x002eec0001007387 */ /* 0x000fe80000100800 */
[----:B------:R-:W-:Y:S04]  /*203e0*/  STL [R1+0x2ee8], R2 ;  /* 0x002ee80201007387 */ /* 0x000fe80000100800 */
[----:B------:R-:W-:Y:S04]  /*203f0*/  STL [R1+0x2ee4], R3 ;  /* 0x002ee40301007387 */ /* 0x000fe80000100800 */
[----:B------:R-:W-:Y:S01]  /*20400*/  STL [R1+0x2ee0], R28 ;  /* 0x002ee01c01007387 */ /* 0x000fe20000100800 */
[----:B--2---:R-:W-:Y:S06]  /*20410*/  HMMA.16816.F32.BF16 R8, R16, R24, R8 ;  /* 0x000000181008723c */ /* 0x004fec0000041808 */
[----:B------:R-:W-:-:S02]  /*20420*/  IMAD.MOV.U32 R7, RZ, RZ, R24 ;  /* 0x000000ffff077224 */ /* 0x000fc400078e0018 */
[----:B------:R-:W-:-:S15]  /*20430*/  IMAD.MOV.U32 R6, RZ, RZ, R25 ;  /* 0x000000ffff067224 */ /* 0x000fde00078e0019 */
[----:B------:R0:W-:Y:S04]  /*20440*/  STL.64 [R1+0xb20], R8 ;  /* 0x000b200801007387 */ /* 0x0001e80000100a00 */
[----:B------:R-:W-:Y:S04]  /*20450*/  STL.64 [R1+0xb28], R10 ;  /* 0x000b280a01007387 */ /* 0x000fe80000100a00 */
[----:B0-----:R-:W2:Y:S04]  /*20460*/  LDL.LU.64 R8, [R1+0x3cd8] ;  /* 0x003cd80001087983 */ /* 0x001ea80000300a00 */
[----:B------:R-:W3:Y:S04]  /*20470*/  LDL.LU.64 R24, [R1+0xb10] ;  /* 0x000b100001187983 */ /* 0x000ee80000300a00 */
[----:B------:R-:W3:Y:S04]  /*20480*/  LDL.LU.64 R26, [R1+0xb18] ;  /* 0x000b1800011a7983 */ /* 0x000ee80000300a00 */
[----:B------:R-:W4:Y:S04]  /*20490*/  LDL R12, [R1+0x30] ;  /* 0x00003000010c7983 */ /* 0x000f280000100800 */
[----:B------:R-:W4:Y:S04]  /*204a0*/  LDL R13, [R1+0x34] ;  /* 0x00003400010d7983 */ /* 0x000f280000100800 */
[----:B----4-:R0:W-:Y:S04]  /*204b0*/  STL.64 [R1+0x3c78], R12 ;  /* 0x003c780c01007387 */ /* 0x0101e80000100a00 */
[----:B0-----:R-:W4:Y:S04]  /*204c0*/  LDL R12, [R1+0x40] ;  /* 0x00004000010c7983 */ /* 0x001f280000100800 */
[----:B------:R-:W4:Y:S04]  /*204d0*/  LDL R13, [R1+0x44] ;  /* 0x00004400010d7983 */ /* 0x000f280000100800 */
[----:B----4-:R0:W-:Y:S04]  /*204e0*/  STL.64 [R1+0x3c90], R12 ;  /* 0x003c900c01007387 */ /* 0x0101e80000100a00 */
[----:B0-----:R-:W4:Y:S04]  /*204f0*/  LDL.64 R12, [R1+0x50] ;  /* 0x00005000010c7983 */ /* 0x001f280000100a00 */
[----:B------:R-:W-:Y:S04]  /*20500*/  STL.64 [R1+0x3cb0], R14 ;  /* 0x003cb00e01007387 */ /* 0x000fe80000100a00 */
[----:B----4-:R0:W-:Y:S04]  /*20510*/  STL.64 [R1+0x3ca8], R12 ;  /* 0x003ca80c01007387 */ /* 0x0101e80000100a00 */
[----:B0-----:R-:W3:Y:S04]  /*20520*/  LDL.64 R12, [R1+0x90] ;  /* 0x00009000010c7983 */ /* 0x001ee80000100a00 */
[----:B------:R-:W-:Y:S04]  /*20530*/  STL.64 [R1+0x3c28], R6 ;  /* 0x003c280601007387 */ /* 0x000fe80000100a00 */
[----:B------:R0:W-:Y:S04]  /*20540*/  STL.64 [R1+0x3c20], R4 ;  /* 0x003c200401007387 */ /* 0x0001e80000100a00 */
[----:B0-----:R-:W4:Y:S04]  /*20550*/  LDL.LU.64 R4, [R1+0xb00] ;  /* 0x000b000001047983 */ /* 0x001f280000300a00 */
[----:B------:R-:W4:Y:S01]  /*20560*/  LDL.LU.64 R6, [R1+0xb08] ;  /* 0x000b080001067983 */ /* 0x000f220000300a00 */
[----:B---3--:R-:W-:-:S15]  /*20570*/  HMMA.16816.F32.BF16 R24, R16, R12, R24 ;  /* 0x0000000c1018723c */ /* 0x008fde0000041818 */
[----:B------:R-:W-:-:S08]  /*20580*/  NOP ;  /* 0x0000000000007918 */ /* 0x000fd00000000000 */
[----:B------:R-:W-:Y:S04]  /*20590*/  STL.64 [R1+0xb10], R24 ;  /* 0x000b101801007387 */ /* 0x000fe80000100a00 */
[----:B------:R0:W-:Y:S02]  /*205a0*/  STL.64 [R1+0xb18], R26 ;  /* 0x000b181a01007387 */ /* 0x0001e40000100a00 */
[----:B0-----:R-:W-:Y:S02]  /*205b0*/  IMAD.MOV.U32 R27, RZ, RZ, R12 ;  /* 0x000000ffff1b7224 */ /* 0x001fe400078e000c */
[----:B------:R-:W-:-:S05]  /*205c0*/  IMAD.MOV.U32 R26, RZ, RZ, R13 ;  /* 0x000000ffff1a7224 */ /* 0x000fca00078e000d */
[----:B------:R-:W-:Y:S04]  /*205d0*/  STL.64 [R1+0x3cb8], R26 ;  /* 0x003cb81a01007387 */ /* 0x000fe80000100a00 */
[----:B------:R-:W3:Y:S04]  /*205e0*/  LDL R12, [R1+0x60] ;  /* 0x00006000010c7983 */ /* 0x000ee80000100800 */
[----:B------:R-:W3:Y:S01]  /*205f0*/  LDL R13, [R1+0x64] ;  /* 0x00006400010d7983 */ /* 0x000ee20000100800 */
[----:B----4-:R-:W-:Y:S03]  /*20600*/  HMMA.16816.F32.BF16 R4, R16, R20, R4 ;  /* 0x000000141004723c */ /* 0x010fe60000041804 */
[----:B---3--:R0:W-:Y:S04]  /*20610*/  STL.64 [R1+0x3cc0], R12 ;  /* 0x003cc00c01007387 */ /* 0x0081e80000100a00 */
[----:B0-----:R-:W3:-:S15]  /*20620*/  LDL.64 R12, [R1+0x70] ;  /* 0x00007000010c7983 */ /* 0x001ede0000100a00 */
[----:B------:R-:W-:-:S01]  /*20630*/  NOP ;  /* 0x0000000000007918 */ /* 0x000fc20000000000 */
[----:B------:R-:W-:Y:S04]  /*20640*/  STL.64 [R1+0xb00], R4 ;  /* 0x000b000401007387 */ /* 0x000fe80000100a00 */
[----:B------:R-:W-:Y:S04]  /*20650*/  STL.64 [R1+0xb08], R6 ;  /* 0x000b080601007387 */ /* 0x000fe80000100a00 */
[----:B------:R-:W4:Y:S04]  /*20660*/  LDL.LU.64 R24, [R1+0xae0] ;  /* 0x000ae00001187983 */ /* 0x000f280000300a00 */
[----:B------:R-:W2:Y:S01]  /*20670*/  LDL.LU.64 R26, [R1+0xae8] ;  /* 0x000ae800011a7983 */ /* 0x000ea20000300a00 */
[----:B------:R-:W-:-:S02]  /*20680*/  IMAD.MOV.U32 R11, RZ, RZ, R20 ;  /* 0x000000ffff0b7224 */ /* 0x000fc400078e0014 */
[----:B------:R-:W-:Y:S01]  /*20690*/  IMAD.MOV.U32 R10, RZ, RZ, R21 ;  /* 0x000000ffff0a7224 */ /* 0x000fe200078e0015 */
[----:B--2---:R-:W-:Y:S04]  /*206a0*/  STL.64 [R1+0x3cd0], R26 ;  /* 0x003cd01a01007387 */ /* 0x004fe80000100a00 */
[----:B----4-:R0:W-:Y:S04]  /*206b0*/  STL.64 [R1+0x3cc8], R24 ;  /* 0x003cc81801007387 */ /* 0x0101e80000100a00 */
[----:B0-----:R-:W3:Y:S04]  /*206c0*/  LDL.LU.64 R24, [R1+0xaf0] ;  /* 0x000af00001187983 */ /* 0x001ee80000300a00 */
[----:B------:R-:W3:Y:S04]  /*206d0*/  LDL.LU.64 R26, [R1+0xaf8] ;  /* 0x000af800011a7983 */ /* 0x000ee80000300a00 */
[----:B------:R-:W-:Y:S04]  /*206e0*/  STL.64 [R1+0x3c40], R10 ;  /* 0x003c400a01007387 */ /* 0x000fe80000100a00 */
[----:B------:R0:W-:Y:S04]  /*206f0*/  STL.64 [R1+0x3c38], R8 ;  /* 0x003c380801007387 */ /* 0x0001e80000100a00 */
[----:B0-----:R-:W2:Y:S04]  /*20700*/  LDL.LU.64 R8, [R1+0xa90] ;  /* 0x000a900001087983 */ /* 0x001ea80000300a00 */
[----:B------:R-:W4:Y:S04]  /*20710*/  LDL.LU.64 R10, [R1+0xa98] ;  /* 0x000a9800010a7983 */ /* 0x000f280000300a00 */
[----:B----4-:R-:W-:Y:S04]  /*20720*/  STL.64 [R1+0x3c58], R10 ;  /* 0x003c580a01007387 */ /* 0x010fe80000100a00 */
[----:B--2---:R0:W-:Y:S04]  /*20730*/  STL.64 [R1+0x3c50], R8 ;  /* 0x003c500801007387 */ /* 0x0041e80000100a00 */
[----:B0-----:R-:W2:Y:S04]  /*20740*/  LDL.LU.64 R8, [R1+0xaa0] ;  /* 0x000aa00001087983 */ /* 0x001ea80000300a00 */
[----:B------:R-:W4:Y:S04]  /*20750*/  LDL.LU.64 R10, [R1+0xaa8] ;  /* 0x000aa800010a7983 */ /* 0x000f280000300a00 */
[----:B----4-:R-:W-:Y:S04]  /*20760*/  STL.64 [R1+0x3c70], R10 ;  /* 0x003c700a01007387 */ /* 0x010fe80000100a00 */
[----:B--2---:R0:W-:Y:S04]  /*20770*/  STL.64 [R1+0x3c68], R8 ;  /* 0x003c680801007387 */ /* 0x0041e80000100a00 */
[----:B0-----:R-:W2:Y:S04]  /*20780*/  LDL.LU.64 R8, [R1+0xab0] ;  /* 0x000ab00001087983 */ /* 0x001ea80000300a00 */
[----:B------:R-:W4:Y:S01]  /*20790*/  LDL.LU.64 R10, [R1+0xab8] ;  /* 0x000ab800010a7983 */ /* 0x000f220000300a00 */
[----:B---3--:R-:W-:Y:S03]  /*207a0*/  HMMA.16816.F32.BF16 R24, R16, R12, R24 ;  /* 0x0000000c1018723c */ /* 0x008fe60000041818 */
[----:B----4-:R-:W-:Y:S04]  /*207b0*/  STL.64 [R1+0x3c88], R10 ;  /* 0x003c880a01007387 */ /* 0x010fe80000100a00 */
[----:B--2---:R0:W-:Y:S04]  /*207c0*/  STL.64 [R1+0x3c80], R8 ;  /* 0x003c800801007387 */ /* 0x0041e80000100a00 */
[----:B0-----:R-:W2:Y:S04]  /*207d0*/  LDL.LU.64 R8, [R1+0xac0] ;  /* 0x000ac00001087983 */ /* 0x001ea80000300a00 */
[----:B------:R-:W3:Y:S01]  /*207e0*/  LDL.LU.64 R10, [R1+0xac8] ;  /* 0x000ac800010a7983 */ /* 0x000ee20000300a00 */
[----:B------:R-:W-:-:S02]  /*207f0*/  IMAD.MOV.U32 R28, RZ, RZ, R12 ;  /* 0x000000ffff1c7224 */ /* 0x000fc400078e000c */
[----:B------:R-:W-:Y:S01]  /*20800*/  IMAD.MOV.U32 R3, RZ, RZ, R13 ;  /* 0x000000ffff037224 */ /* 0x000fe200078e000d */
[----:B---3--:R-:W-:Y:S04]  /*20810*/  STL.64 [R1+0x3ca0], R10 ;  /* 0x003ca00a01007387 */ /* 0x008fe80000100a00 */
[----:B--2---:R0:W-:Y:S04]  /*20820*/  STL.64 [R1+0x3c98], R8 ;  /* 0x003c980801007387 */ /* 0x0041e80000100a00 */
[----:B0-----:R-:W2:Y:S04]  /*20830*/  LDL.LU.64 R8, [R1+0xad0] ;  /* 0x000ad00001087983 */ /* 0x001ea80000300a00 */
[----:B------:R-:W2:Y:S04]  /*20840*/  LDL.LU.64 R10, [R1+0xad8] ;  /* 0x000ad800010a7983 */ /* 0x000ea80000300a00 */
[----:B------:R-:W3:Y:S04]  /*20850*/  LDL.LU.64 R4, [R1+0xa80] ;  /* 0x000a800001047983 */ /* 0x000ee80000300a00 */
[----:B------:R-:W3:Y:S04]  /*20860*/  LDL.LU.64 R6, [R1+0xa88] ;  /* 0x000a880001067983 */ /* 0x000ee80000300a00 */
[----:B------:R-:W4:Y:S04]  /*20870*/  LDL.LU.64 R20, [R1+0xa70] ;  /* 0x000a700001147983 */ /* 0x000f280000300a00 */
[----:B------:R-:W4:Y:S04]  /*20880*/  LDL.LU.64 R22, [R1+0xa78] ;  /* 0x000a780001167983 */ /* 0x000f280000300a00 */
[----:B------:R-:W-:Y:S04]  /*20890*/  STL.64 [R1+0xaf0], R24 ;  /* 0x000af01801007387 */ /* 0x000fe80000100a00 */
[----:B------:R0:W-:Y:S04]  /*208a0*/  STL.64 [R1+0xaf8], R26 ;  /* 0x000af81a01007387 */ /* 0x0001e80000100a00 */
[----:B0-----:R-:W2:Y:S04]  /*208b0*/  LDL.LU.64 R26, [R1+0x3cd0] ;  /* 0x003cd000011a7983 */ /* 0x001ea80000300a00 */
[----:B------:R-:W2:Y:S04]  /*208c0*/  LDL.LU.64 R24, [R1+0x3cc8] ;  /* 0x003cc80001187983 */ /* 0x000ea80000300a00 */
[----:B------:R-:W2:Y:S02]  /*208d0*/  LDL.LU.64 R12, [R1+0x3cc0] ;  /* 0x003cc000010c7983 */ /* 0x000ea40000300a00 */
[----:B--2---:R-:W-:Y:S02]  /*208e0*/  HMMA.16816.F32.BF16 R12, R16, R12, R24 ;  /* 0x0000000c100c723c */ /* 0x004fe40000041818 */
[----:B------:R-:W2:-:S15]  /*208f0*/  LDL.LU.64 R26, [R1+0x3cb8] ;  /* 0x003cb800011a7983 */ /* 0x000e9e0000300a00 */
[----:B------:R-:W-:-:S06]  /*20900*/  NOP ;  /* 0x0000000000007918 */ /* 0x000fcc0000000000 */
[----:B------:R-:W-:Y:S04]  /*20910*/  STL.64 [R1+0xae0], R12 ;  /* 0x000ae00c01007387 */ /* 0x000fe80000100a00 */
[----:B------:R0:W-:Y:S04]  /*20920*/  STL.64 [R1+0xae8], R14 ;  /* 0x000ae80e01007387 */ /* 0x0001e80000100a00 */
[----:B0-----:R-:W3:Y:S04]  /*20930*/  LDL.LU.64 R14, [R1+0x3cb0] ;  /* 0x003cb000010e7983 */ /* 0x001ee80000300a00 */
[----:B------:R-:W4:Y:S02]  /*20940*/  LDL.LU.64 R12, [R1+0x3ca8] ;  /* 0x003ca800010c7983 */ /* 0x000f240000300a00 */
[----:B----4-:R-:W-:Y:S06]  /*20950*/  HMMA.16816.F32.BF16 R8, R16, R12, R8 ;  /* 0x0000000c1008723c */ /* 0x010fec0000041808 */
[----:B------:R-:W-:-:S02]  /*20960*/  IMAD.MOV.U32 R2, RZ, RZ, R12 ;  /* 0x000000ffff027224 */ /* 0x000fc400078e000c */
[----:B------:R-:W-:-:S15]  /*20970*/  IMAD.MOV.U32 R0, RZ, RZ, R13 ;  /* 0x000000ffff007224 */ /* 0x000fde00078e000d */
[----:B------:R-:W-:Y:S04]  /*20980*/  STL.64 [R1+0xad0], R8 ;  /* 0x000ad00801007387 */ /* 0x000fe80000100a00 */
[----:B------:R0:W-:Y:S04]  /*20990*/  STL.64 [R1+0xad8], R10 ;  /* 0x000ad80a01007387 */ /* 0x0001e80000100a00 */
[----:B0-----:R-:W4:Y:S04]  /*209a0*/  LDL.LU.64 R10, [R1+0x3ca0] ;  /* 0x003ca000010a7983 */ /* 0x001f280000300a00 */
[----:B------:R-:W4:Y:S04]  /*209b0*/  LDL.LU.64 R8, [R1+0x3c98] ;  /* 0x003c980001087983 */ /* 0x000f280000300a00 */
[----:B------:R-:W4:Y:S01]  /*209c0*/  LDL.LU.64 R12, [R1+0x3c90] ;  /* 0x003c9000010c7983 */ /* 0x000f220000300a00 */
[----:B---3--:R-:W-:-:S02]  /*209d0*/  IMAD.MOV.U32 R24, RZ, RZ, R15 ;  /* 0x000000ffff187224 */ /* 0x008fc400078e000f */
[----:B------:R-:W-:Y:S02]  /*209e0*/  IMAD.MOV.U32 R25, RZ, RZ, R14 ;  /* 0x000000ffff197224 */ /* 0x000fe400078e000e */
[----:B----4-:R-:W-:Y:S01]  /*209f0*/  HMMA.16816.F32.BF16 R12, R16, R12, R8 ;  /* 0x0000000c100c723c */ /* 0x010fe20000041808 */
[----:B------:R-:W3:Y:S04]  /*20a00*/  LDL.LU.64 R10, [R1+0x3c88] ;  /* 0x003c8800010a7983 */ /* 0x000ee80000300a00 */
[----:B------:R-:W3:-:S15]  /*20a10*/  LDL.LU.64 R8, [R1+0x3c80] ;  /* 0x003c800001087983 */ /* 0x000ede0000300a00 */
[----:B------:R-:W-:-:S03]  /*20a20*/  NOP ;  /* 0x0000000000007918 */ /* 0x000fc60000000000 */
[----:B------:R0:W-:Y:S04]  /*20a30*/  STL.64 [R1+0xac0], R12 ;  /* 0x000ac00c01007387 */ /* 0x0001e80000100a00 */
[----:B------:R3:W-:Y:S04]  /*20a40*/  STL.64 [R1+0xac8], R14 ;  /* 0x000ac80e01007387 */ /* 0x0007e80000100a00 */
[----:B0-----:R-:W3:Y:S02]  /*20a50*/  LDL.LU.64 R12, [R1+0x3c78] ;  /* 0x003c7800010c7983 */ /* 0x001ee40000300a00 */
[----:B---3--:R-:W-:Y:S02]  /*20a60*/  HMMA.16816.F32.BF16 R12, R16, R12, R8 ;  /* 0x0000000c100c723c */ /* 0x008fe40000041808 */
[----:B------:R-:W3:Y:S04]  /*20a70*/  LDL.LU.64 R10, [R1+0x3c70] ;  /* 0x003c7000010a7983 */ /* 0x000ee80000300a00 */
[----:B------:R-:W3:-:S15]  /*20a80*/  LDL.LU.64 R8, [R1+0x3c68] ;  /* 0x003c680001087983 */ /* 0x000ede0000300a00 */
[----:B------:R-:W-:-:S02]  /*20a90*/  NOP ;  /* 0x0000000000007918 */ /* 0x000fc40000000000 */
        /* <DEDUP_REMOVED lines=12> */
[----:B------:R-:W4:-:S15]  /*20b60*/  LDL.LU.64 R8, [R1+0x3c38] ;  /* 0x003c380001087983 */ /* 0x000f1e0000300a00 */
[----:B------:R-:W-:-:S02]  /*20b70*/  NOP ;  /* 0x0000000000007918 */ /* 0x000fc40000000000 */
[----:B------:R0:W-:Y:S04]  /*20b80*/  STL.64 [R1+0xa90], R12 ;  /* 0x000a900c01007387 */ /* 0x0001e80000100a00 */
[----:B------:R1:W-:Y:S04]  /*20b90*/  STL.64 [R1+0xa98], R14 ;  /* 0x000a980e01007387 */ /* 0x0003e80000100a00 */
[----:B0-----:R-:W1:Y:S02]  /*20ba0*/  LDL.LU.64 R12, [R1+0x3c30] ;  /* 0x003c3000010c7983 */ /* 0x001e640000300a00 */
[----:B-1----:R-:W-:Y:S02]  /*20bb0*/  HMMA.16816.F32.BF16 R12, R16, R12, R4 ;  /* 0x0000000c100c723c */ /* 0x002fe40000041804 */
[----:B------:R-:W2:Y:S04]  /*20bc0*/  LDL.LU.64 R6, [R1+0x3c28] ;  /* 0x003c280001067983 */ /* 0x000ea80000300a00 */
[----:B------:R-:W2:-:S15]  /*20bd0*/  LDL.LU.64 R4, [R1+0x3c20] ;  /* 0x003c200001047983 */ /* 0x000e9e0000300a00 */
[----:B------:R-:W-:-:S02]  /*20be0*/  NOP ;  /* 0x0000000000007918 */ /* 0x000fc40000000000 */
[----:B------:R-:W-:Y:S04]  /*20bf0*/  STL.64 [R1+0xa80], R12 ;  /* 0x000a800c01007387 */ /* 0x000fe80000100a00 */
[----:B------:R0:W-:Y:S04]  /*20c00*/  STL.64 [R1+0xa88], R14 ;  /* 0x000a880e01007387 */ /* 0x0001e80000100a00 */
[----:B0-----:R-:W3:Y:S04]  /*20c10*/  LDL.LU.64 R14, [R1+0x3c18] ;  /* 0x003c1800010e7983 */ /* 0x001ee80000300a00 */
[----:B------:R-:W4:Y:S02]  /*20c20*/  LDL.LU.64 R12, [R1+0x3c10] ;  /* 0x003c1000010c7983 */ /* 0x000f240000300a00 */
[----:B----4-:R-:W-:-:S15]  /*20c30*/  HMMA.16816.F32.BF16 R20, R16, R12, R20 ;  /* 0x0000000c1014723c */ /* 0x010fde0000041814 */
[----:B------:R-:W-:-:S08]  /*20c40*/  NOP ;  /* 0x0000000000007918 */ /* 0x000fd00000000000 */
[----:B------:R0:W-:Y:S04]  /*20c50*/  STL.64 [R1+0xa70], R20 ;  /* 0x000a701401007387 */ /* 0x0001e80000100a00 */
[----:B------:R1:W-:Y:S04]  /*20c60*/  STL.64 [R1+0xa78], R22 ;  /* 0x000a781601007387 */ /* 0x0003e80000100a00 */
[----:B0-----:R-:W2:Y:S04]  /*20c70*/  LDL.LU.64 R20, [R1+0x270] ;  /* 0x0002700001147983 */ /* 0x001ea80000300a00 */
[----:B-1----:R-:W2:Y:S04]  /*20c80*/  LDL.LU.64 R22, [R1+0x278] ;  /* 0x0002780001167983 */ /* 0x002ea80000300a00 */
[----:B---3--:R-:W-:Y:S04]  /*20c90*/  STL.64 [R1+0x3b78], R14 ;  /* 0x003b780e01007387 */ /* 0x008fe80000100a00 */
[----:B------:R0:W-:Y:S02]  /*20ca0*/  STL.64 [R1+0x3b70], R12 ;  /* 0x003b700c01007387 */ /* 0x0001e40000100a00 */
[----:B0-----:R-:W-:-:S02]  /*20cb0*/  IMAD.MOV.U32 R12, RZ, RZ, R11 ;  /* 0x000000ffff0c7224 */ /* 0x001fc400078e000b */
[----:B------:R-:W-:-:S05]  /*20cc0*/  IMAD.MOV.U32 R13, RZ, RZ, R10 ;  /* 0x000000ffff0d7224 */ /* 0x000fca00078e000a */
[----:B------:R0:W-:Y:S04]  /*20cd0*/  STL.64 [R1+0x3bd0], R12 ;  /* 0x003bd00c01007387 */ /* 0x0001e80000100a00 */
[----:B0-----:R-:W3:Y:S04]  /*20ce0*/  LDL.LU.64 R12, [R1+0xa60] ;  /* 0x000a6000010c7983 */ /* 0x001ee80000300a00 */
[----:B------:R-:W3:Y:S02]  /*20cf0*/  LDL.LU.64 R14, [R1+0xa68] ;  /* 0x000a6800010e7983 */ /* 0x000ee40000300a00 */
[----:B---3--:R-:W-:-:S15]  /*20d00*/  HMMA.16816.F32.BF16 R12, R16, R8, R12 ;  /* 0x00000008100c723c */ /* 0x008fde000004180c */
[----:B------:R-:W-:-:S08]  /*20d10*/  NOP ;  /* 0x0000000000007918 */ /* 0x000fd00000000000 */
[----:B------:R0:W-:Y:S04]  /*20d20*/  STL.64 [R1+0xa60], R12 ;  /* 0x000a600c01007387 */ /* 0x0001e80000100a00 */
[----:B------:R1:W-:Y:S04]  /*20d30*/  STL.64 [R1+0xa68], R14 ;  /* 0x000a680e01007387 */ /* 0x0003e80000100a00 */
[----:B0-----:R-:W3:Y:S04]  /*20d40*/  LDL.LU.64 R12, [R1+0x7d0] ;  /* 0x0007d000010c7983 */ /* 0x001ee80000300a00 */
[----:B-1----:R-:W4:Y:S04]  /*20d50*/  LDL.LU.64 R14, [R1+0x7d8] ;  /* 0x0007d800010e7983 */ /* 0x002f280000300a00 */
[----:B----4-:R-:W-:Y:S04]  /*20d60*/  STL.64 [R1+0x3be0], R14 ;  /* 0x003be00e01007387 */ /* 0x010fe80000100a00 */
[----:B---3--:R0:W-:Y:S04]  /*20d70*/  STL.64 [R1+0x3bd8], R12 ;  /* 0x003bd80c01007387 */ /* 0x0081e80000100a00 */
[----:B0-----:R-:W3:Y:S04]  /*20d80*/  LDL.LU.64 R12, [R1+0xf90] ;  /* 0x000f9000010c7983 */ /* 0x001ee80000300a00 */
[----:B------:R-:W4:Y:S01]  /*20d90*/  LDL.LU.64 R14, [R1+0xf98] ;  /* 0x000f9800010e7983 */ /* 0x000f220000300a00 */
[----:B--2---:R-:W-:Y:S03]  /*20da0*/  HMMA.16816.F32.BF16 R16, R16, R4, R20 ;  /* 0x000000041010723c */ /* 0x004fe60000041814 */
[----:B----4-:R-:W-:Y:S04]  /*20db0*/  STL.64 [R1+0x3bf8], R14 ;  /* 0x003bf80e01007387 */ /* 0x010fe80000100a00 */
[----:B---3--:R0:W-:Y:S04]  /*20dc0*/  STL.64 [R1+0x3bf0], R12 ;  /* 0x003bf00c01007387 */ /* 0x0081e80000100a00 */
[----:B0-----:R-:W2:Y:S04]  /*20dd0*/  LDL.LU.64 R12, [R1+0x1090] ;  /* 0x00109000010c7983 */ /* 0x001ea80000300a00 */
[----:B------:R-:W2:Y:S04]  /*20de0*/  LDL.LU.64 R14, [R1+0x1098] ;  /* 0x00109800010e7983 */ /* 0x000ea80000300a00 */
[----:B------:R0:W-:Y:S04]  /*20df0*/  STL.64 [R1+0x3ba0], R8 ;  /* 0x003ba00801007387 */ /* 0x0001e80000100a00 */
[----:B0-----:R-:W3:Y:S04]  /*20e00*/  LDL.LU.64 R8, [R1+0x7b0] ;  /* 0x0007b00001087983 */ /* 0x001ee80000300a00 */
[----:B------:R-:W3:Y:S04]  /*20e10*/  LDL.LU.64 R10, [R1+0x7b8] ;  /* 0x0007b800010a7983 */ /* 0x000ee80000300a00 */
[----:B------:R-:W2:Y:S04]  /*20e20*/  LDL.LU.64 R22, [R1+0x3c08] ;  /* 0x003c080001167983 */ /* 0x000ea80000300a00 */
[----:B------:R-:W2:Y:S04]  /*20e30*/  LDL.LU.64 R20, [R1+0x3c00] ;  /* 0x003c000001147983 */ /* 0x000ea80000300a00 */
[----:B------:R0:W-:Y:S02]  /*20e40*/  STL.64 [R1+0x270], R16 ;  /* 0x0002701001007387 */ /* 0x0001e40000100a00 */
[----:B0-----:R-:W-:-:S02]  /*20e50*/  IMAD.MOV.U32 R16, RZ, RZ, R27 ;  /* 0x000000ffff107224 */ /* 0x001fc400078e001b */
[----:B------:R-:W-:Y:S01]  /*20e60*/  IMAD.MOV.U32 R17, RZ, RZ, R26 ;  /* 0x000000ffff117224 */ /* 0x000fe200078e001a */
[----:B------:R-:W-:Y:S04]  /*20e70*/  STL.64 [R1+0x278], R18 ;  /* 0x0002781201007387 */ /* 0x000fe80000100a00 */
[----:B------:R-:W-:Y:S01]  /*20e80*/  STL.64 [R1+0x3ba8], R4 ;  /* 0x003ba80401007387 */ /* 0x000fe20000100a00 */
[----:B--2---:R-:W-:Y:S03]  /*20e90*/  HMMA.16816.F32.BF16 R24, R20, R24, R12 ;  /* 0x000000181418723c */ /* 0x004fe6000004180c */
[----:B------:R-:W2:Y:S04]  /*20ea0*/  LDL.LU.64 R14, [R1+0x3bf8] ;  /* 0x003bf800010e7983 */ /* 0x000ea80000300a00 */
[----:B------:R-:W2:-:S15]  /*20eb0*/  LDL.LU.64 R12, [R1+0x3bf0] ;  /* 0x003bf000010c7983 */ /* 0x000e9e0000300a00 */
[----:B------:R-:W-:-:S01]  /*20ec0*/  NOP ;  /* 0x0000000000007918 */ /* 0x000fc20000000000 */
[----:B------:R0:W-:Y:S04]  /*20ed0*/  STL.64 [R1+0x1090], R24 ;  /* 0x0010901801007387 */ /* 0x0001e80000100a00 */
[----:B------:R2:W-:Y:S04]  /*20ee0*/  STL.64 [R1+0x1098], R26 ;  /* 0x0010981a01007387 */ /* 0x0005e80000100a00 */
[----:B0-----:R-:W2:Y:S01]  /*20ef0*/  LDL.LU.64 R24, [R1+0x3be8] ;  /* 0x003be80001187983 */ /* 0x001ea20000300a00 */
[----:B------:R-:W-:Y:S02]  /*20f00*/  IMAD.MOV.U32 R4, RZ, RZ, R7 ;  /* 0x000000ffff047224 */ /* 0x000fe400078e0007 */
[----:B------:R-:W-:Y:S01]  /*20f10*/  IMAD.MOV.U32 R5, RZ, RZ, R6 ;  /* 0x000000ffff057224 */ /* 0x000fe200078e0006 */
[----:B--2---:R-:W-:Y:S01]  /*20f20*/  HMMA.16816.F32.BF16 R24, R20, R24, R12 ;  /* 0x000000181418723c */ /* 0x004fe2000004180c */
[----:B------:R-:W2:Y:S04]  /*20f30*/  LDL.LU.64 R14, [R1+0x3be0] ;  /* 0x003be000010e7983 */ /* 0x000ea80000300a00 */
[----:B------:R-:W2:-:S15]  /*20f40*/  LDL.LU.64 R12, [R1+0x3bd8] ;  /* 0x003bd800010c7983 */ /* 0x000e9e0000300a00 */
[----:B------:R-:W-:-:S03]  /*20f50*/  NOP ;  /* 0x0000000000007918 */ /* 0x000fc60000000000 */
[----:B------:R-:W-:Y:S04]  /*20f60*/  STL.64 [R1+0xf90], R24 ;  /* 0x000f901801007387 */ /* 0x000fe80000100a00 */
[----:B------:R-:W-:Y:S04]  /*20f70*/  STL.64 [R1+0xf98], R26 ;  /* 0x000f981a01007387 */ /* 0x000fe80000100a00 */
[----:B------:R-:W0:Y:S04]  /*20f80*/  LDSM.16.MT88.4 R24, [R29+UR5+0x100] ;  /* 0x000100051d18783b */ /* 0x000e280008004200 */
[----:B0-----:R-:W-:Y:S04]  /*20f90*/  STL.64 [R1+0x3b48], R26 ;  /* 0x003b481a01007387 */ /* 0x001fe80000100a00 */
[----:B------:R0:W-:Y:S04]  /*20fa0*/  STL.64 [R1+0x3b40], R24 ;  /* 0x003b401801007387 */ /* 0x0001e80000100a00 */
[----:B0-----:R-:W4:Y:S04]  /*20fb0*/  LDL.LU.64 R24, [R1+0x7c0] ;  /* 0x0007c00001187983 */ /* 0x001f280000300a00 */
[----:B------:R-:W4:Y:S01]  /*20fc0*/  LDL.LU.64 R26, [R1+0x7c8] ;  /* 0x0007c800011a7983 */ /* 0x000f220000300a00 */
[----:B--2---:R-:W-:Y:S03]  /*20fd0*/  HMMA.16816.F32.BF16 R4, R20, R4, R12 ;  /* 0x000000041404723c */ /* 0x004fe6000004180c */
[----:B------:R-:W3:-:S15]  /*20fe0*/  LDL.LU.64 R12, [R1+0x3bd0] ;  /* 0x003bd000010c7983 */ /* 0x000ede0000300a00 */
[----:B------:R-:W-:-:S05]  /*20ff0*/  NOP ;  /* 0x0000000000007918 */ /* 0x000fca0000000000 */
[----:B------:R0:W-:Y:S04]  /*21000*/  STL.64 [R1+0x7d0], R4 ;  /* 0x0007d00401007387 */ /* 0x0001e80000100a00 */
[----:B------:R1:W-:Y:S04]  /*21010*/  STL.64 [R1+0x7d8], R6 ;  /* 0x0007d80601007387 */ /* 0x0003e80000100a00 */
[----:B0-----:R-:W2:Y:S04]  /*21020*/  LDL.LU.64 R4, [R1+0xf70] ;  /* 0x000f700001047983 */ /* 0x001ea80000300a00 */
[----:B-1----:R-:W2:Y:S01]  /*21030*/  LDL.LU.64 R6, [R1+0xf78] ;  /* 0x000f780001067983 */ /* 0x002ea20000300a00 */
[C---:B----4-:R-:W-:Y:S03]  /*21040*/  HMMA.16816.F32.BF16 R24, R20.reuse, R16, R24 ;  /* 0x000000101418723c */ /* 0x050fe60000041818 */
[----:B------:R-:W0:Y:S03]  /*21050*/  LDSM.16.MT88.4 R16, [R29+UR5+0x180] ;  /* 0x000180051d10783b */ /* 0x000e260008004200 */
[----:B---3--:R-:W-:Y:S01]  /*21060*/  HMMA.16816.F32.BF16 R12, R20, R12, R8 ;  /* 0x0000000c140c723c */ /* 0x008fe20000041808 */
[----:B--2---:R-:W-:Y:S04]  /*21070*/  STL.64 [R1+0x3bb8], R6 ;  /* 0x003bb80601007387 */ /* 0x004fe80000100a00 */
[----:B------:R-:W-:-:S12]  /*21080*/  STL.64 [R1+0x3bb0], R4 ;  /* 0x003bb00401007387 */ /* 0x000fd80000100a00 */
[----:B------:R-:W-:Y:S04]  /*21090*/  STL.64 [R1+0x7c0], R24 ;  /* 0x0007c01801007387 */ /* 0x000fe80000100a00 */
[----:B------:R-:W-:Y:S04]  /*210a0*/  STL.64 [R1+0x7c8], R26 ;  /* 0x0007c81a01007387 */ /* 0x000fe80000100a00 */
[----:B------:R-:W2:Y:S04]  /*210b0*/  LDL.LU.64 R8, [R1+0xf60] ;  /* 0x000f600001087983 */ /* 0x000ea80000300a00 */
[----:B------:R-:W-:Y:S04]  /*210c0*/  STL.64 [R1+0x7b0], R12 ;  /* 0x0007b00c01007387 */ /* 0x000fe80000100a00 */
[----:B------:R-:W-:Y:S04]  /*210d0*/  STL.64 [R1+0x7b8], R14 ;  /* 0x0007b80e01007387 */ /* 0x000fe80000100a00 */
[----:B------:R-:W3:Y:S04]  /*210e0*/  LDL.LU.64 R10, [R1+0xf68] ;  /* 0x000f6800010a7983 */ /* 0x000ee80000300a00 */
[----:B---3--:R-:W-:Y:S04]  /*210f0*/  STL.64 [R1+0x3bc8], R10 ;  /* 0x003bc80a01007387 */ /* 0x008fe80000100a00 */
[----:B--2---:R1:W-:Y:S04]  /*21100*/  STL.64 [R1+0x3bc0], R8 ;  /* 0x003bc00801007387 */ /* 0x0043e80000100a00 */
[----:B-1----:R-:W2:Y:S04]  /*21110*/  LDL.LU.64 R8, [R1+0xf80] ;  /* 0x000f800001087983 */ /* 0x002ea80000300a00 */
[----:B------:R-:W2:Y:S04]  /*21120*/  LDL.LU.64 R10, [R1+0xf88] ;  /* 0x000f8800010a7983 */ /* 0x000ea80000300a00 */
[----:B------:R-:W3:Y:S01]  /*21130*/  LDL.64 R24, [R1+0x10] ;  /* 0x0000100001187983 */ /* 0x000ee20000100a00 */
[----:B------:R-:W-:-:S02]  /*21140*/  IMAD.MOV.U32 R4, RZ, RZ, R28 ;  /* 0x000000ffff047224 */ /* 0x000fc400078e001c */
[----:B------:R-:W-:Y:S01]  /*21150*/  IMAD.MOV.U32 R5, RZ, RZ, R3 ;  /* 0x000000ffff057224 */ /* 0x000fe200078e0003 */
[----:B---3--:R1:W-:Y:S04]  /*21160*/  STL.64 [R1+0x3b90], R24 ;  /* 0x003b901801007387 */ /* 0x0083e80000100a00 */
[----:B------:R-:W3:Y:S02]  /*21170*/  LDL.64 R12, [R1] ;  /* 0x00000000010c7983 */ /* 0x000ee40000100a00 */
[C---:B--2---:R-:W-:Y:S02]  /*21180*/  HMMA.16816.F32.BF16 R4, R20.reuse, R4, R8 ;  /* 0x000000041404723c */ /* 0x044fe40000041808 */
[----:B-1----:R-:W2:Y:S04]  /*21190*/  LDL.64 R24, [R1+0x40] ;  /* 0x0000400001187983 */ /* 0x002ea80000100a00 */
[----:B---3--:R1:W-:Y:S04]  /*211a0*/  STL.64 [R1+0x3b98], R12 ;  /* 0x003b980c01007387 */ /* 0x0083e80000100a00 */
[----:B-1----:R-:W3:Y:S04]  /*211b0*/  LDL.64 R12, [R1+0x60] ;  /* 0x00006000010c7983 */ /* 0x002ee80000100a00 */
[----:B0-----:R-:W-:Y:S04]  /*211c0*/  STL.64 [R1+0x3a58], R18 ;  /* 0x003a581201007387 */ /* 0x001fe80000100a00 */
[----:B------:R-:W-:Y:S04]  /*211d0*/  STL.64 [R1+0x3a50], R16 ;  /* 0x003a501001007387 */ /* 0x000fe80000100a00 */
[----:B------:R-:W4:Y:S04]  /*211e0*/  LDL.LU.64 R10, [R1+0x3bc8] ;  /* 0x003bc800010a7983 */ /* 0x000f280000300a00 */
[----:B------:R-:W4:Y:S04]  /*211f0*/  LDL.LU.64 R8, [R1+0x3bc0] ;  /* 0x003bc00001087983 */ /* 0x000f280000300a00 */
[----:B------:R-:W-:Y:S04]  /*21200*/  STL.64 [R1+0xf80], R4 ;  /* 0x000f800401007387 */ /* 0x000fe80000100a00 */
[----:B------:R0:W-:Y:S04]  /*21210*/  STL.64 [R1+0xf88], R6 ;  /* 0x000f880601007387 */ /* 0x0001e80000100a00 */
[----:B0-----:R-:W3:Y:S04]  /*21220*/  LDL.LU.64 R6, [R1+0x3bb8] ;  /* 0x003bb80001067983 */ /* 0x001ee80000300a00 */
[----:B------:R-:W3:Y:S02]  /*21230*/  LDL.LU.64 R4, [R1+0x3bb0] ;  /* 0x003bb00001047983 */ /* 0x000ee40000300a00 */
[----:B---3--:R-:W-:-:S15]  /*21240*/  HMMA.16816.F32.BF16 R4, R20, R12, R4 ;  /* 0x0000000c1404723c */ /* 0x008fde0000041804 */
[----:B------:R-:W-:-:S08]  /*21250*/  NOP ;  /* 0x0000000000007918 */ /* 0x000fd00000000000 */
[----:B------:R0:W-:Y:S04]  /*21260*/  STL.64 [R1+0xf70], R4 ;  /* 0x000f700401007387 */ /* 0x0001e80000100a00 */
[----:B------:R1:W-:Y:S04]  /*21270*/  STL.64 [R1+0xf78], R6 ;  /* 0x000f780601007387 */ /* 0x0003e80000100a00 */
[----:B0-----:R-:W3:Y:S01]  /*21280*/  LDL.LU.64 R4, [R1+0x3ba8] ;  /* 0x003ba80001047983 */ /* 0x001ee20000300a00 */
[----:B-1----:R-:W-:Y:S02]  /*21290*/  IMAD.MOV.U32 R7, RZ, RZ, R12 ;  /* 0x000000ffff077224 */ /* 0x002fe400078e000c */
[----:B------:R-:W-:-:S02]  /*212a0*/  IMAD.MOV.U32 R6, RZ, RZ, R13 ;  /* 0x000000ffff067224 */ /* 0x000fc400078e000d */
[----:B------:R-:W2:Y:S04]  /*212b0*/  LDL.LU.64 R12, [R1+0xf40] ;  /* 0x000f4000010c7983 */ /* 0x000ea80000300a00 */
[----:B------:R-:W2:Y:S04]  /*212c0*/  LDL.LU.64 R14, [R1+0xf48] ;  /* 0x000f4800010e7983 */ /* 0x000ea80000300a00 */
[----:B------:R-:W-:Y:S01]  /*212d0*/  STL.64 [R1+0x3b58], R6 ;  /* 0x003b580601007387 */ /* 0x000fe20000100a00 */
[----:B------:R-:W-:Y:S02]  /*212e0*/  IMAD.MOV.U32 R16, RZ, RZ, R2 ;  /* 0x000000ffff107224 */ /* 0x000fe400078e0002 */
[----:B------:R-:W-:-:S07]  /*212f0*/  IMAD.MOV.U32 R17, RZ, RZ, R0 ;  /* 0x000000ffff117224 */ /* 0x000fce00078e0000 */
[----:B----4-:R-:W-:Y:S01]  /*21300*/  HMMA.16816.F32.BF16 R8, R20, R16, R8 ;  /* 0x000000101408723c */ /* 0x010fe20000041808 */
[----:B---3--:R0:W-:Y:S04]  /*21310*/  STL.64 [R1+0x3b50], R4 ;  /* 0x003b500401007387 */ /* 0x0081e80000100a00 */
[----:B0-----:R-:W3:Y:S04]  /*21320*/  LDL.LU.64 R4, [R1+0xf50] ;  /* 0x000f500001047983 */ /* 0x001ee80000300a00 */
[----:B------:R-:W3:-:S14]  /*21330*/  LDL.LU.64 R6, [R1+0xf58] ;  /* 0x000f580001067983 */ /* 0x000edc0000300a00 */
[----:B------:R0:W-:Y:S04]  /*21340*/  STL.64 [R1+0xf60], R8 ;  /* 0x000f600801007387 */ /* 0x0001e80000100a00 */
[----:B------:R2:W-:Y:S04]  /*21350*/  STL.64 [R1+0xf68], R10 ;  /* 0x000f680a01007387 */ /* 0x0005e80000100a00 */
[----:B0-----:R-:W4:Y:S04]  /*21360*/  LDL.LU.64 R8, [R1+0x3ba0] ;  /* 0x003ba00001087983 */ /* 0x001f280000300a00 */
[----:B------:R0:W-:Y:S01]  /*21370*/  STL.64 [R1+0x3af0], R16 ;  /* 0x003af01001007387 */ /* 0x0001e20000100a00 */
[----:B--2---:R-:W-:-:S02]  /*21380*/  IMAD.MOV.U32 R11, RZ, RZ, R24 ;  /* 0x000000ffff0b7224 */ /* 0x004fc400078e0018 */
[----:B------:R-:W-:Y:S01]  /*21390*/  IMAD.MOV.U32 R10, RZ, RZ, R25 ;  /* 0x000000ffff0a7224 */ /* 0x000fe200078e0019 */
[----:B0-----:R-:W2:Y:S01]  /*213a0*/  LDL.64 R16, [R1+0x20] ;  /* 0x0000200001107983 */ /* 0x001ea20000100a00 */
[----:B---3--:R-:W-:-:S15]  /*213b0*/  HMMA.16816.F32.BF16 R4, R20, R24, R4 ;  /* 0x000000181404723c */ /* 0x008fde0000041804 */
[----:B------:R-:W-:-:S08]  /*213c0*/  NOP ;  /* 0x0000000000007918 */ /* 0x000fd00000000000 */
[----:B------:R0:W-:Y:S04]  /*213d0*/  STL.64 [R1+0xf50], R4 ;  /* 0x000f500401007387 */ /* 0x0001e80000100a00 */
[----:B------:R1:W-:Y:S04]  /*213e0*/  STL.64 [R1+0xf58], R6 ;  /* 0x000f580601007387 */ /* 0x0003e80000100a00 */
[----:B------:R-:W2:Y:S04]  /*213f0*/  LDL.LU.64 R24, [R1+0xf30] ;  /* 0x000f300001187983 */ /* 0x000ea80000300a00 */
[----:B------:R-:W2:Y:S04]  /*21400*/  LDL.LU.64 R26, [R1+0xf38] ;  /* 0x000f3800011a7983 */ /* 0x000ea80000300a00 */
[----:B0-----:R-:W3:Y:S04]  /*21410*/  LDL.LU.64 R4, [R1+0xf20] ;  /* 0x000f200001047983 */ /* 0x001ee80000300a00 */
[----:B-1----:R-:W3:Y:S04]  /*21420*/  LDL.LU.64 R6, [R1+0xf28] ;  /* 0x000f280001067983 */ /* 0x002ee80000300a00 */
[----:B------:R-:W-:Y:S04]  /*21430*/  STL.64 [R1+0x3b68], R10 ;  /* 0x003b680a01007387 */ /* 0x000fe80000100a00 */
[----:B----4-:R0:W-:Y:S04]  /*21440*/  STL.64 [R1+0x3b60], R8 ;  /* 0x003b600801007387 */ /* 0x0101e80000100a00 */
[----:B0-----:R-:W4:Y:S02]  /*21450*/  LDL.64 R8, [R1+0x30] ;  /* 0x0000300001087983 */ /* 0x001f240000100a00 */
[----:B----4-:R-:W-:Y:S06]  /*21460*/  HMMA.16816.F32.BF16 R12, R20, R8, R12 ;  /* 0x00000008140c723c */ /* 0x010fec000004180c */
[----:B------:R-:W-:-:S02]  /*21470*/  IMAD.MOV.U32 R3, RZ, RZ, R8 ;  /* 0x000000ffff037224 */ /* 0x000fc400078e0008 */
[----:B------:R-:W-:-:S15]  /*21480*/  IMAD.MOV.U32 R2, RZ, RZ, R9 ;  /* 0x000000ffff027224 */ /* 0x000fde00078e0009 */
[----:B------:R0:W-:Y:S04]  /*21490*/  STL.64 [R1+0xf40], R12 ;  /* 0x000f400c01007387 */ /* 0x0001e80000100a00 */
[----:B------:R-:W-:Y:S04]  /*214a0*/  STL.64 [R1+0xf48], R14 ;  /* 0x000f480e01007387 */ /* 0x000fe80000100a00 */
[----:B0-----:R-:W4:Y:S04]  /*214b0*/  LDL.LU.64 R12, [R1+0x3b98] ;  /* 0x003b9800010c7983 */ /* 0x001f280000300a00 */
[----:B------:R-:W3:Y:S04]  /*214c0*/  LDL.LU.64 R8, [R1+0xf00] ;  /* 0x000f000001087983 */ /* 0x000ee80000300a00 */
[----:B------:R-:W4:Y:S01]  /*214d0*/  LDL.LU.64 R10, [R1+0xf08] ;  /* 0x000f0800010a7983 */ /* 0x000f220000300a00 */
[----:B--2---:R-:W-:Y:S03]  /*214e0*/  HMMA.16816.F32.BF16 R24, R20, R16, R24 ;  /* 0x000000101418723c */ /* 0x004fe60000041818 */
[----:B----4-:R-:W-:Y:S04]  /*214f0*/  STL.64 [R1+0x3b88], R10 ;  /* 0x003b880a01007387 */ /* 0x010fe80000100a00 */
[----:B---3--:R0:W-:Y:S04]  /*21500*/  STL.64 [R1+0x3b80], R8 ;  /* 0x003b800801007387 */ /* 0x0081e80000100a00 */
[----:B0-----:R-:W2:Y:S04]  /*21510*/  LDL.LU.64 R8, [R1+0xf10] ;  /* 0x000f100001087983 */ /* 0x001ea80000300a00 */
[----:B------:R-:W2:Y:S04]  /*21520*/  LDL.LU.64 R10, [R1+0xf18] ;  /* 0x000f1800010a7983 */ /* 0x000ea80000300a00 */
[----:B------:R-:W-:Y:S04]  /*21530*/  STL [R1+0x3b38], R3 ;  /* 0x003b380301007387 */ /* 0x000fe80000100800 */
[----:B------:R0:W-:Y:S04]  /*21540*/  STL.64 [R1+0xf30], R24 ;  /* 0x000f301801007387 */ /* 0x0001e80000100a00 */
[----:B------:R-:W-:Y:S04]  /*21550*/  STL.64 [R1+0xf38], R26 ;  /* 0x000f381a01007387 */ /* 0x000fe80000100a00 */
[----:B0-----:R-:W3:Y:S01]  /*21560*/  LDL.LU.64 R24, [R1+0x3b90] ;  /* 0x003b900001187983 */ /* 0x001ee20000300a00 */
[----:B------:R-:W-:-:S02]  /*21570*/  IMAD.MOV.U32 R3, RZ, RZ, R12 ;  /* 0x000000ffff037224 */ /* 0x000fc400078e000c */
[----:B------:R-:W-:Y:S01]  /*21580*/  IMAD.MOV.U32 R19, RZ, RZ, R13 ;  /* 0x000000ffff137224 */ /* 0x000fe200078e000d */
[C---:B--2---:R-:W-:Y:S06]  /*21590*/  HMMA.16816.F32.BF16 R8, R20.reuse, R12, R8 ;  /* 0x0000000c1408723c */ /* 0x044fec0000041808 */
[----:B---3--:R-:W-:Y:S06]  /*215a0*/  HMMA.16816.F32.BF16 R4, R20, R24, R4 ;  /* 0x000000181404723c */ /* 0x008fec0000041804 */
[----:B------:R-:W-:-:S02]  /*215b0*/  IMAD.MOV.U32 R18, RZ, RZ, R24 ;  /* 0x000000ffff127224 */ /* 0x000fc400078e0018 */
[----:B------:R-:W-:-:S15]  /*215c0*/  IMAD.MOV.U32 R0, RZ, RZ, R25 ;  /* 0x000000ffff007224 */ /* 0x000fde00078e0019 */
[----:B------:R0:W-:Y:S04]  /*215d0*/  STL.64 [R1+0xf20], R4 ;  /* 0x000f200401007387 */ /* 0x0001e80000100a00 */
[----:B------:R1:W-:Y:S04]  /*215e0*/  STL.64 [R1+0xf28], R6 ;  /* 0x000f280601007387 */ /* 0x0003e80000100a00 */
[----:B0-----:R-:W2:Y:S04]  /*215f0*/  LDL.LU.64 R4, [R1+0xef0] ;  /* 0x000ef00001047983 */ /* 0x001ea80000300a00 */
[----:B-1----:R-:W2:Y:S04]  /*21600*/  LDL.LU.64 R6, [R1+0xef8] ;  /* 0x000ef80001067983 */ /* 0x002ea80000300a00 */
[----:B------:R-:W3:Y:S04]  /*21610*/  LDL.LU.64 R24, [R1+0x7a0] ;  /* 0x0007a00001187983 */ /* 0x000ee80000300a00 */
[----:B------:R-:W3:Y:S04]  /*21620*/  LDL.LU.64 R26, [R1+0x7a8] ;  /* 0x0007a800011a7983 */ /* 0x000ee80000300a00 */
[----:B------:R-:W-:Y:S04]  /*21630*/  STL.64 [R1+0xf10], R8 ;  /* 0x000f100801007387 */ /* 0x000fe80000100a00 */
[----:B------:R0:W-:Y:S04]  /*21640*/  STL.64 [R1+0xf18], R10 ;  /* 0x000f180a01007387 */ /* 0x0001e80000100a00 */
[----:B0-----:R-:W4:Y:S04]  /*21650*/  LDL.LU.64 R10, [R1+0x3b88] ;  /* 0x003b8800010a7983 */ /* 0x001f280000300a00 */
[----:B------:R-:W4:Y:S04]  /*21660*/  LDL.LU.64 R8, [R1+0x3b80] ;  /* 0x003b800001087983 */ /* 0x000f280000300a00 */
[----:B------:R-:W3:Y:S04]  /*21670*/  LDL.LU.64 R14, [R1+0x3b78] ;  /* 0x003b7800010e7983 */ /* 0x000ee80000300a00 */
[----:B------:R-:W4:Y:S01]  /*21680*/  LDL.LU.64 R12, [R1+0x3b70] ;  /* 0x003b7000010c7983 */ /* 0x000f220000300a00 */
[----:B------:R-:W-:-:S02]  /*21690*/  IMAD.MOV.U32 R29, RZ, RZ, R16 ;  /* 0x000000ffff1d7224 */ /* 0x000fc400078e0010 */
[----:B------:R-:W-:Y:S01]  /*216a0*/  IMAD.MOV.U32 R28, RZ, RZ, R17 ;  /* 0x000000ffff1c7224 */ /* 0x000fe200078e0011 */
[----:B----4-:R-:W-:-:S15]  /*216b0*/  HMMA.16816.F32.BF16 R8, R20, R12, R8 ;  /* 0x0000000c1408723c */ /* 0x010fde0000041808 */
[----:B------:R-:W-:-:S08]  /*216c0*/  NOP ;  /* 0x0000000000007918 */ /* 0x000fd00000000000 */
[----:B------:R-:W-:Y:S04]  /*216d0*/  STL.64 [R1+0xf00], R8 ;  /* 0x000f000801007387 */ /* 0x000fe80000100a00 */
[----:B------:R0:W-:Y:S04]  /*216e0*/  STL.64 [R1+0xf08], R10 ;  /* 0x000f080a01007387 */ /* 0x0001e80000100a00 */
[----:B0-----:R-:W4:Y:S04]  /*216f0*/  LDL.LU.64 R10, [R1+0x3b68] ;  /* 0x003b6800010a7983 */ /* 0x001f280000300a00 */
[----:B------:R-:W2:Y:S04]  /*21700*/  LDL.LU.64 R8, [R1+0x3b60] ;  /* 0x003b600001087983 */ /* 0x000ea80000300a00 */
[----:B------:R-:W3:Y:S04]  /*21710*/  LDL.64 R16, [R1+0xa0] ;  /* 0x0000a00001107983 */ /* 0x000ee80000100a00 */
[----:B------:R-:W-:Y:S01]  /*21720*/  STL [R1+0x3b28], R18 ;  /* 0x003b281201007387 */ /* 0x000fe20000100800 */
[C---:B--2---:R-:W-:Y:S03]  /*21730*/  HMMA.16816.F32.BF16 R4, R20.reuse, R8, R4 ;  /* 0x000000081404723c */ /* 0x044fe60000041804 */
[----:B---3--:R0:W-:Y:S04]  /*21740*/  STL.64 [R1+0x3b20], R16 ;  /* 0x003b201001007387 */ /* 0x0081e80000100a00 */
[----:B0-----:R-:W2:Y:S04]  /*21750*/  LDL R16, [R1+0xb0] ;  /* 0x0000b00001107983 */ /* 0x001ea80000100800 */
[----:B------:R-:W2:Y:S04]  /*21760*/  LDL R17, [R1+0xb4] ;  /* 0x0000b40001117983 */ /* 0x000ea80000100800 */
[----:B------:R-:W-:Y:S04]  /*21770*/  STL.64 [R1+0x3a78], R14 ;  /* 0x003a780e01007387 */ /* 0x000fe80000100a00 */
[----:B------:R0:W-:Y:S04]  /*21780*/  STL.64 [R1+0x3a70], R12 ;  /* 0x003a700c01007387 */ /* 0x0001e80000100a00 */
[----:B0-----:R-:W3:Y:S04]  /*21790*/  LDL.LU.64 R12, [R1+0x1050] ;  /* 0x00105000010c7983 */ /* 0x001ee80000300a00 */
[----:B------:R-:W3:Y:S04]  /*217a0*/  LDL.LU.64 R14, [R1+0x1058] ;  /* 0x00105800010e7983 */ /* 0x000ee80000300a00 */
[----:B------:R-:W-:Y:S04]  /*217b0*/  STL.64 [R1+0xef0], R4 ;  /* 0x000ef00401007387 */ /* 0x000fe80000100a00 */
[----:B------:R0:W-:Y:S04]  /*217c0*/  STL.64 [R1+0xef8], R6 ;  /* 0x000ef80601007387 */ /* 0x0001e80000100a00 */
[----:B0-----:R-:W4:Y:S04]  /*217d0*/  LDL.LU.64 R6, [R1+0x3b58] ;  /* 0x003b580001067983 */ /* 0x001f280000300a00 */
[----:B------:R-:W2:Y:S04]  /*217e0*/  LDL.LU.64 R4, [R1+0x3b50] ;  /* 0x003b500001047983 */ /* 0x000ea80000300a00 */
[----:B------:R4:W-:Y:S01]  /*217f0*/  STL.64 [R1+0x3a68], R8 ;  /* 0x003a680801007387 */ /* 0x0009e20000100a00 */
[----:B--2---:R-:W-:Y:S03]  /*21800*/  HMMA.16816.F32.BF16 R20, R20, R4, R24 ;  /* 0x000000041414723c */ /* 0x004fe60000041818 */
[----:B------:R-:W3:Y:S01]  /*21810*/  LDL.LU.64 R26, [R1+0x3b48] ;  /* 0x003b4800011a7983 */ /* 0x000ee20000300a00 */
[----:B----4-:R-:W-:-:S02]  /*21820*/  IMAD.MOV.U32 R8, RZ, RZ, R7 ;  /* 0x000000ffff087224 */ /* 0x010fc400078e0007 */
[----:B------:R-:W-:Y:S01]  /*21830*/  IMAD.MOV.U32 R9, RZ, RZ, R6 ;  /* 0x000000ffff097224 */ /* 0x000fe200078e0006 */
[----:B------:R-:W3:-:S15]  /*21840*/  LDL.LU.64 R24, [R1+0x3b40] ;  /* 0x003b400001187983 */ /* 0x000ede0000300a00 */
[----:B------:R-:W-:-:S01]  /*21850*/  NOP ;  /* 0x0000000000007918 */ /* 0x000fc20000000000 */
[----:B------:R-:W-:Y:S04]  /*21860*/  STL.64 [R1+0x7a0], R20 ;  /* 0x0007a01401007387 */ /* 0x000fe80000100a00 */
[----:B------:R-:W-:Y:S04]  /*21870*/  STL.64 [R1+0x7a8], R22 ;  /* 0x0007a81601007387 */ /* 0x000fe80000100a00 */
[----:B------:R-:W-:Y:S04]  /*21880*/  STL.64 [R1+0x3b00], R10 ;  /* 0x003b000a01007387 */ /* 0x000fe80000100a00 */
[----:B------:R0:W-:Y:S04]  /*21890*/  STL.64 [R1+0x3af8], R8 ;  /* 0x003af80801007387 */ /* 0x0001e80000100a00 */
[----:B0-----:R-:W3:Y:S04]  /*218a0*/  LDL.64 R8, [R1+0xc0] ;  /* 0x0000c00001087983 */ /* 0x001ee80000100a00 */
[----:B------:R3:W-:Y:S04]  /*218b0*/  STL.64 [R1+0x3a60], R4 ;  /* 0x003a600401007387 */ /* 0x0007e80000100a00 */
[----:B------:R-:W2:Y:S01]  /*218c0*/  LDL.64 R20, [R1+0x80] ;  /* 0x0000800001147983 */ /* 0x000ea20000100a00 */
[----:B---3--:R-:W-:Y:S03]  /*218d0*/  HMMA.16816.F32.BF16 R4, R24, R8, R12 ;  /* 0x000000081804723c */ /* 0x008fe6000004180c */
[----:B--2---:R0:W-:Y:S04]  /*218e0*/  STL.64 [R1+0x3b30], R20 ;  /* 0x003b301401007387 */ /* 0x0041e80000100a00 */
[----:B0-----:R-:W2:Y:S04]  /*218f0*/  LDL.LU.64 R20, [R1+0x6b0] ;  /* 0x0006b00001147983 */ /* 0x001ea80000300a00 */
[----:B------:R-:W2:Y:S01]  /*21900*/  LDL.LU.64 R22, [R1+0x6b8] ;  /* 0x0006b80001167983 */ /* 0x000ea20000300a00 */
[----:B------:R-:W-:-:S02]  /*21910*/  IMAD.MOV.U32 R12, RZ, RZ, R3 ;  /* 0x000000ffff0c7224 */ /* 0x000fc400078e0003 */
[----:B------:R-:W-:Y:S02]  /*21920*/  IMAD.MOV.U32 R15, RZ, RZ, R8 ;  /* 0x000000ffff0f7224 */ /* 0x000fe400078e0008 */
[----:B------:R-:W-:-:S07]  /*21930*/  IMAD.MOV.U32 R14, RZ, RZ, R9 ;  /* 0x000000ffff0e7224 */ /* 0x000fce00078e0009 */
[----:B------:R0:W-:Y:S04]  /*21940*/  STL.64 [R1+0x1050], R4 ;  /* 0x0010500401007387 */ /* 0x0001e80000100a00 */
[----:B------:R1:W-:Y:S04]  /*21950*/  STL.64 [R1+0x1058], R6 ;  /* 0x0010580601007387 */ /* 0x0003e80000100a00 */
[----:B0-----:R-:W3:Y:S04]  /*21960*/  LDL.LU.64 R4, [R1+0x6a0] ;  /* 0x0006a00001047983 */ /* 0x001ee80000300a00 */
[----:B-1----:R-:W3:Y:S04]  /*21970*/  LDL.LU.64 R6, [R1+0x6a8] ;  /* 0x0006a80001067983 */ /* 0x002ee80000300a00 */
[----:B------:R-:W4:Y:S04]  /*21980*/  LDL.LU R3, [R1+0x3b38] ;  /* 0x003b380001037983 */ /* 0x000f280000300800 */
[----:B------:R-:W3:Y:S04]  /*21990*/  LDL.LU.64 R8, [R1+0x680] ;  /* 0x0006800001087983 */ /* 0x000ee80000300a00 */
[----:B------:R-:W4:Y:S01]  /*219a0*/  LDL.LU.64 R10, [R1+0x688] ;  /* 0x00068800010a7983 */ /* 0x000f220000300a00 */
[----:B------:R-:W-:-:S02]  /*219b0*/  IMAD.MOV.U32 R13, RZ, RZ, R19 ;  /* 0x000000ffff0d7224 */ /* 0x000fc400078e0013 */
[----:B--2---:R-:W-:Y:S01]  /*219c0*/  HMMA.16816.F32.BF16 R16, R24, R16, R20 ;  /* 0x000000101810723c */ /* 0x004fe20000041814 */
[----:B----4-:R-:W-:Y:S04]  /*219d0*/  STL.64 [R1+0x3b10], R10 ;  /* 0x003b100a01007387 */ /* 0x010fe80000100a00 */
[----:B---3--:R0:W-:Y:S04]  /*219e0*/  STL.64 [R1+0x3b08], R8 ;  /* 0x003b080801007387 */ /* 0x0081e80000100a00 */
[----:B0-----:R-:W2:Y:S04]  /*219f0*/  LDL R8, [R1+0x90] ;  /* 0x0000900001087983 */ /* 0x001ea80000100800 */
[----:B------:R-:W2:Y:S04]  /*21a00*/  LDL R9, [R1+0x94] ;  /* 0x0000940001097983 */ /* 0x000ea80000100800 */
[----:B------:R-:W-:Y:S04]  /*21a10*/  STL.64 [R1+0x3a90], R12 ;  /* 0x003a900c01007387 */ /* 0x000fe80000100a00 */
[----:B------:R-:W3:Y:S04]  /*21a20*/  LDL.LU.64 R20, [R1+0x3b30] ;  /* 0x003b300001147983 */ /* 0x000ee80000300a00 */
[----:B------:R-:W-:Y:S04]  /*21a30*/  STL.64 [R1+0x6b0], R16 ;  /* 0x0006b01001007387 */ /* 0x000fe80000100a00 */
[----:B------:R0:W-:Y:S04]  /*21a40*/  STL.64 [R1+0x6b8], R18 ;  /* 0x0006b81201007387 */ /* 0x0001e80000100a00 */
[----:B0-----:R-:W4:Y:S04]  /*21a50*/  LDL.LU R18, [R1+0x3b28] ;  /* 0x003b280001127983 */ /* 0x001f280000300800 */
[----:B------:R-:W2:Y:S01]  /*21a60*/  LDL.LU.64 R16, [R1+0x3b20] ;  /* 0x003b200001107983 */ /* 0x000ea20000300a00 */
[----:B------:R-:W-:-:S02]  /*21a70*/  IMAD.MOV.U32 R13, RZ, RZ, R0 ;  /* 0x000000ffff0d7224 */ /* 0x000fc400078e0000 */
[----:B----4-:R-:W-:-:S05]  /*21a80*/  IMAD.MOV.U32 R12, RZ, RZ, R18 ;  /* 0x000000ffff0c7224 */ /* 0x010fca00078e0012 */
[----:B------:R0:W-:Y:S04]  /*21a90*/  STL.64 [R1+0x3aa8], R12 ;  /* 0x003aa80c01007387 */ /* 0x0001e80000100a00 */
[----:B------:R1:W-:Y:S04]  /*21aa0*/  STL.64 [R1+0x3b18], R14 ;  /* 0x003b180e01007387 */ /* 0x0003e80000100a00 */
[----:B0-----:R-:W4:Y:S04]  /*21ab0*/  LDL.LU.64 R12, [R1+0x690] ;  /* 0x00069000010c7983 */ /* 0x001f280000300a00 */
[----:B-1----:R-:W4:Y:S01]  /*21ac0*/  LDL.LU.64 R14, [R1+0x698] ;  /* 0x00069800010e7983 */ /* 0x002f220000300a00 */
[----:B--2---:R-:W-:Y:S06]  /*21ad0*/  HMMA.16816.F32.BF16 R4, R24, R16, R4 ;  /* 0x000000101804723c */ /* 0x004fec0000041804 */
[----:B------:R-:W-:-:S02]  /*21ae0*/  IMAD.MOV.U32 R23, RZ, RZ, R16 ;  /* 0x000000ffff177224 */ /* 0x000fc400078e0010 */
[----:B------:R-:W-:-:S15]  /*21af0*/  IMAD.MOV.U32 R22, RZ, RZ, R17 ;  /* 0x000000ffff167224 */ /* 0x000fde00078e0011 */
[----:B------:R0:W-:Y:S04]  /*21b00*/  STL.64 [R1+0x6a0], R4 ;  /* 0x0006a00401007387 */ /* 0x0001e80000100a00 */
[----:B------:R1:W-:Y:S04]  /*21b10*/  STL.64 [R1+0x6a8], R6 ;  /* 0x0006a80601007387 */ /* 0x0003e80000100a00 */
[----:B------:R-:W2:Y:S04]  /*21b20*/  LDL.LU.64 R16, [R1+0x670] ;  /* 0x0006700001107983 */ /* 0x000ea80000300a00 */
[----:B------:R-:W2:Y:S04]  /*21b30*/  LDL.LU.64 R18, [R1+0x678] ;  /* 0x0006780001127983 */ /* 0x000ea80000300a00 */
[----:B0-----:R-:W2:Y:S04]  /*21b40*/  LDL.LU.64 R4, [R1+0x660] ;  /* 0x0006600001047983 */ /* 0x001ea80000300a00 */
[----:B-1----:R-:W2:Y:S04]  /*21b50*/  LDL.LU.64 R6, [R1+0x668] ;  /* 0x0006680001067983 */ /* 0x002ea80000300a00 */
[----:B------:R-:W2:Y:S01]  /*21b60*/  LDL R0, [R1+0x1a78] ;  /* 0x001a780001007983 */ /* 0x000ea20000100800 */
[----:B----4-:R-:W-:Y:S03]  /*21b70*/  HMMA.16816.F32.BF16 R8, R24, R8, R12 ;  /* 0x000000081808723c */ /* 0x010fe6000004180c */
[----:B------:R-:W4:-:S15]  /*21b80*/  LDL.LU.64 R14, [R1+0x3b18] ;  /* 0x003b1800010e7983 */ /* 0x000f1e0000300a00 */
[----:B------:R-:W-:-:S05]  /*21b90*/  NOP ;  /* 0x0000000000007918 */ /* 0x000fca0000000000 */
[----:B------:R-:W-:Y:S04]  /*21ba0*/  STL.64 [R1+0x690], R8 ;  /* 0x0006900801007387 */ /* 0x000fe80000100a00 */
[----:B------:R0:W-:Y:S04]  /*21bb0*/  STL.64 [R1+0x698], R10 ;  /* 0x0006980a01007387 */ /* 0x0001e80000100a00 */
[----:B0-----:R-:W3:Y:S04]  /*21bc0*/  LDL.LU.64 R10, [R1+0x3b10] ;  /* 0x003b1000010a7983 */ /* 0x001ee80000300a00 */
[----:B------:R-:W3:Y:S01]  /*21bd0*/  LDL.LU.64 R8, [R1+0x3b08] ;  /* 0x003b080001087983 */ /* 0x000ee20000300a00 */
[----:B------:R-:W-:-:S02]  /*21be0*/  IMAD.MOV.U32 R12, RZ, RZ, R29 ;  /* 0x000000ffff0c7224 */ /* 0x000fc400078e001d */
[----:B------:R-:W-:-:S05]  /*21bf0*/  IMAD.MOV.U32 R13, RZ, RZ, R28 ;  /* 0x000000ffff0d7224 */ /* 0x000fca00078e001c */
[----:B------:R0:W-:Y:S02]  /*21c00*/  STL.64 [R1+0x3ac0], R12 ;  /* 0x003ac00c01007387 */ /* 0x0001e40000100a00 */
[----:B0-----:R-:W-:Y:S02]  /*21c10*/  IMAD.MOV.U32 R12, RZ, RZ, R3 ;  /* 0x000000ffff0c7224 */ /* 0x001fe400078e0003 */
[----:B------:R-:W-:Y:S01]  /*21c20*/  IMAD.MOV.U32 R13, RZ, RZ, R2 ;  /* 0x000000ffff0d7224 */ /* 0x000fe200078e0002 */
[----:B---3--:R-:W-:-:S15]  /*21c30*/  HMMA.16816.F32.BF16 R8, R24, R20, R8 ;  /* 0x000000141808723c */ /* 0x008fde0000041808 */
[----:B------:R-:W-:-:S08]  /*21c40*/  NOP ;  /* 0x0000000000007918 */ /* 0x000fd00000000000 */
[----:B------:R-:W-:Y:S04]  /*21c50*/  STL.64 [R1+0x680], R8 ;  /* 0x0006800801007387 */ /* 0x000fe80000100a00 */
[----:B------:R0:W-:Y:S04]  /*21c60*/  STL.64 [R1+0x688], R10 ;  /* 0x0006880a01007387 */ /* 0x0001e80000100a00 */
[----:B0-----:R-:W3:Y:S04]  /*21c70*/  LDL.LU.64 R10, [R1+0x3b00] ;  /* 0x003b0000010a7983 */ /* 0x001ee80000300a00 */
[----:B------:R-:W2:Y:S04]  /*21c80*/  LDL.LU.64 R8, [R1+0x3af8] ;  /* 0x003af80001087983 */ /* 0x000ea80000300a00 */
[----:B------:R-:W-:Y:S04]  /*21c90*/  STL.64 [R1+0x3ad8], R12 ;  /* 0x003ad80c01007387 */ /* 0x000fe80000100a00 */
[----:B------:R-:W-:Y:S04]  /*21ca0*/  STL.64 [R1+0x3a30], R22 ;  /* 0x003a301601007387 */ /* 0x000fe80000100a00 */
[----:B------:R0:W-:Y:S04]  /*21cb0*/  STL.64 [R1+0x3a28], R20 ;  /* 0x003a281401007387 */ /* 0x0001e80000100a00 */
[----:B0-----:R-:W4:Y:S01]  /*21cc0*/  LDL.64 R20, [R1+0x70] ;  /* 0x0000700001147983 */ /* 0x001f220000100a00 */
[----:B---3--:R-:W-:-:S02]  /*21cd0*/  IMAD.MOV.U32 R12, RZ, RZ, R11 ;  /* 0x000000ffff0c7224 */ /* 0x008fc400078e000b */
[----:B------:R-:W-:Y:S02]  /*21ce0*/  IMAD.MOV.U32 R13, RZ, RZ, R10 ;  /* 0x000000ffff0d7224 */ /* 0x000fe400078e000a */
[C---:B--2---:R-:W-:Y:S06]  /*21cf0*/  HMMA.16816.F32.BF16 R8, R24.reuse, R8, R4 ;  /* 0x000000081808723c */ /* 0x044fec0000041804 */
[----:B----4-:R-:W-:-:S15]  /*21d00*/  HMMA.16816.F32.BF16 R16, R24, R20, R16 ;  /* 0x000000141810723c */ /* 0x010fde0000041810 */
[----:B------:R-:W-:-:S08]  /*21d10*/  NOP ;  /* 0x0000000000007918 */ /* 0x000fd00000000000 */
[----:B------:R0:W-:Y:S04]  /*21d20*/  STL.64 [R1+0x670], R16 ;  /* 0x0006701001007387 */ /* 0x0001e80000100a00 */
[----:B------:R-:W-:Y:S04]  /*21d30*/  STL.64 [R1+0x678], R18 ;  /* 0x0006781201007387 */ /* 0x000fe80000100a00 */
[----:B0-----:R-:W2:Y:S04]  /*21d40*/  LDL.LU.64 R16, [R1+0x3af0] ;  /* 0x003af00001107983 */ /* 0x001ea80000300a00 */
[----:B------:R-:W2:Y:S04]  /*21d50*/  LDL.LU.64 R4, [R1+0x650] ;  /* 0x0006500001047983 */ /* 0x000ea80000300a00 */
[----:B------:R-:W2:Y:S04]  /*21d60*/  LDL.LU.64 R6, [R1+0x658] ;  /* 0x0006580001067983 */ /* 0x000ea80000300a00 */
[----:B------:R0:W-:Y:S04]  /*21d70*/  STL.64 [R1+0x660], R8 ;  /* 0x0006600801007387 */ /* 0x0001e80000100a00 */
[----:B------:R1:W-:Y:S04]  /*21d80*/  STL.64 [R1+0x668], R10 ;  /* 0x0006680a01007387 */ /* 0x0003e80000100a00 */
[----:B0-----:R-:W3:Y:S04]  /*21d90*/  LDL.LU.64 R8, [R1+0x5f0] ;  /* 0x0005f00001087983 */ /* 0x001ee80000300a00 */
[----:B-1----:R-:W4:Y:S04]  /*21da0*/  LDL.LU.64 R10, [R1+0x5f8] ;  /* 0x0005f800010a7983 */ /* 0x002f280000300a00 */
[----:B----4-:R-:W-:Y:S04]  /*21db0*/  STL.64 [R1+0x3a88], R10 ;  /* 0x003a880a01007387 */ /* 0x010fe80000100a00 */
[----:B---3--:R0:W-:Y:S04]  /*21dc0*/  STL.64 [R1+0x3a80], R8 ;  /* 0x003a800801007387 */ /* 0x0081e80000100a00 */
[----:B0-----:R-:W3:Y:S04]  /*21dd0*/  LDL.LU.64 R8, [R1+0x600] ;  /* 0x0006000001087983 */ /* 0x001ee80000300a00 */
[----:B------:R-:W4:Y:S04]  /*21de0*/  LDL.LU.64 R10, [R1+0x608] ;  /* 0x00060800010a7983 */ /* 0x000f280000300a00 */
[----:B----4-:R-:W-:Y:S04]  /*21df0*/  STL.64 [R1+0x3aa0], R10 ;  /* 0x003aa00a01007387 */ /* 0x010fe80000100a00 */
[----:B---3--:R0:W-:Y:S04]  /*21e00*/  STL.64 [R1+0x3a98], R8 ;  /* 0x003a980801007387 */ /* 0x0081e80000100a00 */
[----:B0-----:R-:W3:Y:S04]  /*21e10*/  LDL.LU.64 R8, [R1+0x610] ;  /* 0x0006100001087983 */ /* 0x001ee80000300a00 */
[----:B------:R-:W4:Y:S04]  /*21e20*/  LDL.LU.64 R10, [R1+0x618] ;  /* 0x00061800010a7983 */ /* 0x000f280000300a00 */
        /* <DEDUP_REMOVED lines=17> */
[----:B------:R0:W-:Y:S04]  /*21f40*/  STL.64 [R1+0x650], R16 ;  /* 0x0006501001007387 */ /* 0x0001e80000100a00 */
[----:B------:R1:W-:Y:S04]  /*21f50*/  STL.64 [R1+0x658], R18 ;  /* 0x0006581201007387 */ /* 0x0003e80000100a00 */
[----:B0-----:R-:W4:Y:S04]  /*21f60*/  LDL.LU.64 R16, [R1+0x220] ;  /* 0x0002200001107983 */ /* 0x001f280000300a00 */
[----:B-1----:R-:W4:Y:S04]  /*21f70*/  LDL.LU.64 R18, [R1+0x228] ;  /* 0x0002280001127983 */ /* 0x002f280000300a00 */
[----:B------:R-:W2:Y:S04]  /*21f80*/  LDL.LU.64 R20, [R1+0x1e0] ;  /* 0x0001e00001147983 */ /* 0x000ea80000300a00 */
[----:B------:R-:W3:Y:S04]  /*21f90*/  LDL.LU.64 R22, [R1+0x1e8] ;  /* 0x0001e80001167983 */ /* 0x000ee80000300a00 */
[----:B---3--:R-:W-:Y:S04]  /*21fa0*/  STL.64 [R1+0x3a40], R22 ;  /* 0x003a401601007387 */ /* 0x008fe80000100a00 */
[----:B--2---:R0:W-:Y:S02]  /*21fb0*/  STL.64 [R1+0x3a38], R20 ;  /* 0x003a381401007387 */ /* 0x0041e40000100a00 */
[----:B0-----:R-:W-:-:S02]  /*21fc0*/  IMAD.MOV.U32 R20, RZ, RZ, R15 ;  /* 0x000000ffff147224 */ /* 0x001fc400078e000f */
[----:B------:R-:W-:Y:S02]  /*21fd0*/  IMAD.MOV.U32 R21, RZ, RZ, R14 ;  /* 0x000000ffff157224 */ /* 0x000fe400078e000e */
[----:B------:R-:W-:Y:S01]  /*21fe0*/  HMMA.16816.F32.BF16 R12, R24, R12, R8 ;  /* 0x0000000c180c723c */ /* 0x000fe20000041808 */
[----:B------:R-:W2:Y:S04]  /*21ff0*/  LDL.LU.64 R10, [R1+0x3ae8] ;  /* 0x003ae800010a7983 */ /* 0x000ea80000300a00 */
[----:B------:R-:W2:-:S15]  /*22000*/  LDL.LU.64 R8, [R1+0x3ae0] ;  /* 0x003ae00001087983 */ /* 0x000e9e0000300a00 */
[----:B------:R-:W-:-:S03]  /*22010*/  NOP ;  /* 0x0000000000007918 */ /* 0x000fc60000000000 */
[----:B------:R0:W-:Y:S04]  /*22020*/  STL.64 [R1+0x640], R12 ;  /* 0x0006400c01007387 */ /* 0x0001e80000100a00 */
[----:B------:R2:W-:Y:S04]  /*22030*/  STL.64 [R1+0x648], R14 ;  /* 0x0006480e01007387 */ /* 0x0005e80000100a00 */
[----:B0-----:R-:W2:Y:S02]  /*22040*/  LDL.LU.64 R12, [R1+0x3ad8] ;  /* 0x003ad800010c7983 */ /* 0x001ea40000300a00 */
[----:B--2---:R-:W-:Y:S02]  /*22050*/  HMMA.16816.F32.BF16 R12, R24, R12, R8 ;  /* 0x0000000c180c723c */ /* 0x004fe40000041808 */
[----:B------:R-:W2:Y:S04]  /*22060*/  LDL.LU.64 R10, [R1+0x3ad0] ;  /* 0x003ad000010a7983 */ /* 0x000ea80000300a00 */
[----:B------:R-:W2:-:S15]  /*22070*/  LDL.LU.64 R8, [R1+0x3ac8] ;  /* 0x003ac80001087983 */ /* 0x000e9e0000300a00 */
[----:B------:R-:W-:-:S02]  /*22080*/  NOP ;  /* 0x0000000000007918 */ /* 0x000fc40000000000 */
        /* <DEDUP_REMOVED lines=21> */
[----:B------:R-:W-:Y:S04]  /*221e0*/  STL.64 [R1+0x600], R12 ;  /* 0x0006000c01007387 */ /* 0x000fe80000100a00 */
[----:B------:R0:W-:Y:S04]  /*221f0*/  STL.64 [R1+0x608], R14 ;  /* 0x0006080e01007387 */ /* 0x0001e80000100a00 */
[----:B0-----:R-:W3:Y:S04]  /*22200*/  LDL.LU.64 R14, [R1+0x3a78] ;  /* 0x003a7800010e7983 */ /* 0x001ee80000300a00 */
[----:B------:R-:W2:Y:S02]  /*22210*/  LDL.LU.64 R12, [R1+0x3a70] ;  /* 0x003a7000010c7983 */ /* 0x000ea40000300a00 */
[----:B--2---:R-:W-:-:S15]  /*22220*/  HMMA.16816.F32.BF16 R8, R24, R12, R8 ;  /* 0x0000000c1808723c */ /* 0x004fde0000041808 */
[----:B------:R-:W-:-:S08]  /*22230*/  NOP ;  /* 0x0000000000007918 */ /* 0x000fd00000000000 */
[----:B------:R0:W-:Y:S04]  /*22240*/  STL.64 [R1+0x5f0], R8 ;  /* 0x0005f00801007387 */ /* 0x0001e80000100a00 */
[----:B------:R-:W-:Y:S04]  /*22250*/  STL.64 [R1+0x5f8], R10 ;  /* 0x0005f80a01007387 */ /* 0x000fe80000100a00 */
[----:B0-----:R-:W2:Y:S04]  /*22260*/  LDL.LU.64 R8, [R1+0x3a68] ;  /* 0x003a680001087983 */ /* 0x001ea80000300a00 */
[----:B---3--:R-:W-:Y:S04]  /*22270*/  STL.64 [R1+0x39b8], R14 ;  /* 0x0039b80e01007387 */ /* 0x008fe80000100a00 */
[----:B------:R0:W-:Y:S04]  /*22280*/  STL.64 [R1+0x39b0], R12 ;  /* 0x0039b00c01007387 */ /* 0x0001e80000100a00 */
[----:B0-----:R-:W3:Y:S01]  /*22290*/  LDL.64 R12, [R1+0x90] ;  /* 0x00009000010c7983 */ /* 0x001ee20000100a00 */
[----:B--2---:R-:W-:Y:S03]  /*222a0*/  HMMA.16816.F32.BF16 R4, R24, R8, R4 ;  /* 0x000000081804723c */ /* 0x004fe60000041804 */
[----:B---3--:R0:W-:Y:S04]  /*222b0*/  STL.64 [R1+0x3a48], R12 ;  /* 0x003a480c01007387 */ /* 0x0081e80000100a00 */
[----:B0-----:R-:W2:Y:S04]  /*222c0*/  LDL.LU.64 R12, [R1+0x1010] ;  /* 0x00101000010c7983 */ /* 0x001ea80000300a00 */
[----:B------:R-:W2:-:S12]  /*222d0*/  LDL.LU.64 R14, [R1+0x1018] ;  /* 0x00101800010e7983 */ /* 0x000e980000300a00 */
[----:B------:R0:W-:Y:S04]  /*222e0*/  STL.64 [R1+0x5e0], R4 ;  /* 0x0005e00401007387 */ /* 0x0001e80000100a00 */
[----:B------:R-:W-:Y:S04]  /*222f0*/  STL.64 [R1+0x5e8], R6 ;  /* 0x0005e80601007387 */ /* 0x000fe80000100a00 */
[----:B0-----:R-:W4:Y:S02]  /*22300*/  LDL.LU.64 R4, [R1+0x3a60] ;  /* 0x003a600001047983 */ /* 0x001f240000300a00 */
[----:B----4-:R-:W-:Y:S02]  /*22310*/  HMMA.16816.F32.BF16 R24, R24, R4, R16 ;  /* 0x000000041818723c */ /* 0x010fe40000041810 */
[----:B------:R-:W2:Y:S04]  /*22320*/  LDL.LU.64 R18, [R1+0x3a58] ;  /* 0x003a580001127983 */ /* 0x000ea80000300a00 */
[----:B------:R-:W2:-:S15]  /*22330*/  LDL.LU.64 R16, [R1+0x3a50] ;  /* 0x003a500001107983 */ /* 0x000e9e0000300a00 */
[----:B------:R-:W-:-:S02]  /*22340*/  NOP ;  /* 0x0000000000007918 */ /* 0x000fc40000000000 */
[----:B------:R0:W-:Y:S04]  /*22350*/  STL.64 [R1+0x220], R24 ;  /* 0x0002201801007387 */ /* 0x0001e80000100a00 */
[----:B------:R-:W-:Y:S04]  /*22360*/  STL.64 [R1+0x228], R26 ;  /* 0x0002281a01007387 */ /* 0x000fe80000100a00 */
[----:B0-----:R-:W3:Y:S04]  /*22370*/  LDL.64 R24, [R1+0xb0] ;  /* 0x0000b00001187983 */ /* 0x001ee80000100a00 */
[----:B------:R0:W-:Y:S04]  /*22380*/  STL.64 [R1+0x3a20], R4 ;  /* 0x003a200401007387 */ /* 0x0001e80000100a00 */
[----:B0-----:R-:W4:Y:S04]  /*22390*/  LDL.LU.64 R4, [R1+0x320] ;  /* 0x0003200001047983 */ /* 0x001f280000300a00 */
[----:B------:R-:W4:Y:S01]  /*223a0*/  LDL.LU.64 R6, [R1+0x328] ;  /* 0x0003280001067983 */ /* 0x000f220000300a00 */
[----:B--2---:R-:W-:Y:S03]  /*223b0*/  HMMA.16816.F32.BF16 R20, R16, R20, R12 ;  /* 0x000000141014723c */ /* 0x004fe6000004180c */
[----:B------:R-:W4:-:S15]  /*223c0*/  LDL.LU.64 R12, [R1+0x3a48] ;  /* 0x003a4800010c7983 */ /* 0x000f1e0000300a00 */
[----:B------:R-:W-:-:S05]  /*223d0*/  NOP ;  /* 0x0000000000007918 */ /* 0x000fca0000000000 */
[----:B------:R-:W-:Y:S04]  /*223e0*/  STL.64 [R1+0x1010], R20 ;  /* 0x0010101401007387 */ /* 0x000fe80000100a00 */
[----:B------:R0:W-:Y:S04]  /*223f0*/  STL.64 [R1+0x1018], R22 ;  /* 0x0010181601007387 */ /* 0x0001e80000100a00 */
[----:B0-----:R-:W2:Y:S04]  /*22400*/  LDL.LU.64 R22, [R1+0x3a40] ;  /* 0x003a400001167983 */ /* 0x001ea80000300a00 */
[----:B------:R-:W2:Y:S01]  /*22410*/  LDL.LU.64 R20, [R1+0x3a38] ;  /* 0x003a380001147983 */ /* 0x000ea20000300a00 */
[----:B---3--:R-:W-:-:S02]  /*22420*/  IMAD.MOV.U32 R11, RZ, RZ, R24 ;  /* 0x000000ffff0b7224 */ /* 0x008fc400078e0018 */
[----:B------:R-:W-:Y:S01]  /*22430*/  IMAD.MOV.U32 R10, RZ, RZ, R25 ;  /* 0x000000ffff0a7224 */ /* 0x000fe200078e0019 */
[----:B--2---:R-:W-:Y:S01]  /*22440*/  HMMA.16816.F32.BF16 R20, R16, R24, R20 ;  /* 0x000000181014723c */ /* 0x004fe20000041814 */
[----:B------:R-:W0:-:S15]  /*22450*/  LDSM.16.MT88.4 R24, [R0+UR5] ;  /* 0x000000050018783b */ /* 0x000e1e0008004200 */
[----:B------:R-:W-:-:S07]  /*22460*/  NOP ;  /* 0x0000000000007918 */ /* 0x000fce0000000000 */
[----:B------:R-:W-:Y:S04]  /*22470*/  STL.64 [R1+0x1e0], R20 ;  /* 0x0001e01401007387 */ /* 0x000fe80000100a00 */
[----:B------:R1:W-:Y:S04]  /*22480*/  STL.64 [R1+0x1e8], R22 ;  /* 0x0001e81601007387 */ /* 0x0003e80000100a00 */
[----:B-1----:R-:W2:Y:S04]  /*22490*/  LDL.LU.64 R22, [R1+0x3a30] ;  /* 0x003a300001167983 */ /* 0x002ea80000300a00 */
[----:B------:R-:W3:Y:S04]  /*224a0*/  LDL.LU.64 R20, [R1+0x3a28] ;  /* 0x003a280001147983 */ /* 0x000ee80000300a00 */
[----:B------:R-:W-:Y:S04]  /*224b0*/  STL.64 [R1+0x39c8], R10 ;  /* 0x0039c80a01007387 */ /* 0x000fe80000100a00 */
[----:B------:R-:W-:Y:S04]  /*224c0*/  STL.64 [R1+0x39c0], R8 ;  /* 0x0039c00801007387 */ /* 0x000fe80000100a00 */
[----:B0-----:R-:W-:Y:S04]  /*224d0*/  STL.64 [R1+0x3998], R26 ;  /* 0x0039981a01007387 */ /* 0x001fe80000100a00 */
[----:B------:R0:W-:Y:S04]  /*224e0*/  STL.64 [R1+0x3990], R24 ;  /* 0x0039901801007387 */ /* 0x0001e80000100a00 */
[----:B0-----:R-:W3:Y:S04]  /*224f0*/  LDL.LU.64 R24, [R1+0x330] ;  /* 0x0003300001187983 */ /* 0x001ee80000300a00 */
[----:B------:R-:W3:Y:S01]  /*22500*/  LDL.LU.64 R26, [R1+0x338] ;  /* 0x00033800011a7983 */ /* 0x000ee20000300a00 */
[----:B----4-:R-:W-:Y:S06]  /*22510*/  HMMA.16816.F32.BF16 R4, R16, R12, R4 ;  /* 0x0000000c1004723c */ /* 0x010fec0000041804 */
[----:B------:R-:W-:-:S02]  /*22520*/  IMAD.MOV.U32 R29, RZ, RZ, R12 ;  /* 0x000000ffff1d7224 */ /* 0x000fc400078e000c */
[----:B------:R-:W-:Y:S02]  /*22530*/  IMAD.MOV.U32 R28, RZ, RZ, R13 ;  /* 0x000000ffff1c7224 */ /* 0x000fe400078e000d */
[----:B--2---:R-:W-:Y:S02]  /*22540*/  IMAD.MOV.U32 R8, RZ, RZ, R23 ;  /* 0x000000ffff087224 */ /* 0x004fe400078e0017 */
[----:B------:R-:W-:-:S07]  /*22550*/  IMAD.MOV.U32 R9, RZ, RZ, R22 ;  /* 0x000000ffff097224 */ /* 0x000fce00078e0016 */
[----:B---3--:R-:W-:-:S15]  /*22560*/  HMMA.16816.F32.BF16 R8, R16, R8, R24 ;  /* 0x000000081008723c */ /* 0x008fde0000041818 */
[----:B------:R-:W-:-:S08]  /*22570*/  NOP ;  /* 0x0000000000007918 */ /* 0x000fd00000000000 */
[----:B------:R-:W-:Y:S04]  /*22580*/  STL.64 [R1+0x330], R8 ;  /* 0x0003300801007387 */ /* 0x000fe80000100a00 */
[----:B------:R-:W-:Y:S04]  /*22590*/  STL.64 [R1+0x338], R10 ;  /* 0x0003380a01007387 */ /* 0x000fe80000100a00 */
[----:B------:R0:W-:Y:S04]  /*225a0*/  STL.64 [R1+0x320], R4 ;  /* 0x0003200401007387 */ /* 0x0001e80000100a00 */
[----:B------:R1:W-:Y:S04]  /*225b0*/  STL.64 [R1+0x328], R6 ;  /* 0x0003280601007387 */ /* 0x0003e80000100a00 */
[----:B0-----:R-:W2:Y:S04]  /*225c0*/  LDL.LU.64 R4, [R1+0x310] ;  /* 0x0003100001047983 */ /* 0x001ea80000300a00 */
[----:B-1----:R-:W2:Y:S04]  /*225d0*/  LDL.LU.64 R6, [R1+0x318] ;  /* 0x0003180001067983 */ /* 0x002ea80000300a00 */
[----:B------:R-:W3:Y:S04]  /*225e0*/  LDL.64 R12, [R1+0x50] ;  /* 0x00005000010c7983 */ /* 0x000ee80000100a00 */
[----:B---3--:R-:W-:Y:S04]  /*225f0*/  STL.64 [R1+0x3a10], R12 ;  /* 0x003a100c01007387 */ /* 0x008fe80000100a00 */
[----:B------:R-:W3:Y:S04]  /*22600*/  LDL.64 R8, [R1+0x10] ;  /* 0x0000100001087983 */ /* 0x000ee80000100a00 */
[----:B---3--:R0:W-:Y:S04]  /*22610*/  STL.64 [R1+0x39d0], R8 ;  /* 0x0039d00801007387 */ /* 0x0081e80000100a00 */
[----:B0-----:R-:W3:Y:S04]  /*22620*/  LDL.64 R8, [R1+0x20] ;  /* 0x0000200001087983 */ /* 0x001ee80000100a00 */
[----:B---3--:R0:W-:Y:S04]  /*22630*/  STL.64 [R1+0x39e0], R8 ;  /* 0x0039e00801007387 */ /* 0x0081e80000100a00 */
[----:B0-----:R-:W3:Y:S04]  /*22640*/  LDL.64 R8, [R1+0x30] ;  /* 0x0000300001087983 */ /* 0x001ee80000100a00 */
[----:B---3--:R0:W-:Y:S04]  /*22650*/  STL.64 [R1+0x39f8], R8 ;  /* 0x0039f80801007387 */ /* 0x0081e80000100a00 */
[----:B0-----:R-:W3:Y:S01]  /*22660*/  LDL.64 R8, [R1+0x40] ;  /* 0x0000400001087983 */ /* 0x001ee20000100a00 */
[----:B--2---:R-:W-:Y:S03]  /*22670*/  HMMA.16816.F32.BF16 R4, R16, R20, R4 ;  /* 0x000000141004723c */ /* 0x004fe60000041804 */
[----:B---3--:R0:W-:Y:S04]  /*22680*/  STL.64 [R1+0x3a18], R8 ;  /* 0x003a180801007387 */ /* 0x0081e80000100a00 */
[----:B0-----:R-:W2:Y:S04]  /*22690*/  LDL.LU.64 R8, [R1+0xd00] ;  /* 0x000d000001087983 */ /* 0x001ea80000300a00 */
[----:B------:R-:W2:Y:S04]  /*226a0*/  LDL.LU.64 R10, [R1+0xd08] ;  /* 0x000d0800010a7983 */ /* 0x000ea80000300a00 */
[----:B------:R-:W3:Y:S04]  /*226b0*/  LDL.64 R24, [R1] ;  /* 0x0000000001187983 */ /* 0x000ee80000100a00 */
[----:B---3--:R0:W-:Y:S04]  /*226c0*/  STL.64 [R1+0x39d8], R24 ;  /* 0x0039d81801007387 */ /* 0x0081e80000100a00 */
[----:B0-----:R-:W3:Y:S04]  /*226d0*/  LDL.64 R24, [R1+0x60] ;  /* 0x0000600001187983 */ /* 0x001ee80000100a00 */
[----:B------:R-:W-:Y:S04]  /*226e0*/  STL [R1+0x3960], R28 ;  /* 0x0039601c01007387 */ /* 0x000fe80000100800 */
[----:B------:R-:W-:Y:S04]  /*226f0*/  STL [R1+0x395c], R29 ;  /* 0x00395c1d01007387 */ /* 0x000fe80000100800 */
[----:B------:R0:W-:Y:S04]  /*22700*/  STL.64 [R1+0x310], R4 ;  /* 0x0003100401007387 */ /* 0x0001e80000100a00 */
[----:B------:R1:W-:Y:S04]  /*22710*/  STL.64 [R1+0x318], R6 ;  /* 0x0003180601007387 */ /* 0x0003e80000100a00 */
[----:B0-----:R-:W4:Y:S01]  /*22720*/  LDL.LU.64 R4, [R1+0x3a20] ;  /* 0x003a200001047983 */ /* 0x001f220000300a00 */
[----:B-1----:R-:W-:-:S02]  /*22730*/  IMAD.MOV.U32 R7, RZ, RZ, R20 ;  /* 0x000000ffff077224 */ /* 0x002fc400078e0014 */
[----:B------:R-:W-:Y:S02]  /*22740*/  IMAD.MOV.U32 R6, RZ, RZ, R21 ;  /* 0x000000ffff067224 */ /* 0x000fe400078e0015 */
[----:B------:R-:W0:Y:S04]  /*22750*/  LDSM.16.MT88.4 R20, [R0+UR5+0x80] ;  /* 0x000080050014783b */ /* 0x000e280008004200 */
[----:B------:R-:W-:Y:S04]  /*22760*/  STL.64 [R1+0x39a8], R6 ;  /* 0x0039a80601007387 */ /* 0x000fe80000100a00 */
[----:B----4-:R1:W-:Y:S04]  /*22770*/  STL.64 [R1+0x39a0], R4 ;  /* 0x0039a00401007387 */ /* 0x0103e80000100a00 */
[----:B-1----:R-:W4:Y:S04]  /*22780*/  LDL.LU.64 R4, [R1+0xce0] ;  /* 0x000ce00001047983 */ /* 0x002f280000300a00 */
[----:B------:R-:W4:Y:S04]  /*22790*/  LDL.LU.64 R6, [R1+0xce8] ;  /* 0x000ce80001067983 */ /* 0x000f280000300a00 */
[----:B------:R-:W-:Y:S04]  /*227a0*/  STL [R1+0x3958], R0 ;  /* 0x0039580001007387 */ /* 0x000fe80000100800 */
[----:B0-----:R-:W-:Y:S04]  /*227b0*/  STL.64 [R1+0x3870], R22 ;  /* 0x0038701601007387 */ /* 0x001fe80000100a00 */
[----:B------:R0:W-:Y:S04]  /*227c0*/  STL.64 [R1+0x3868], R20 ;  /* 0x0038681401007387 */ /* 0x0001e80000100a00 */
[----:B0-----:R-:W3:Y:S04]  /*227d0*/  LDL.LU.64 R20, [R1+0xcf0] ;  /* 0x000cf00001147983 */ /* 0x001ee80000300a00 */
[----:B------:R-:W3:Y:S01]  /*227e0*/  LDL.LU.64 R22, [R1+0xcf8] ;  /* 0x000cf80001167983 */ /* 0x000ee20000300a00 */
[----:B------:R-:W-:-:S02]  /*227f0*/  IMAD.MOV.U32 R12, RZ, RZ, R3 ;  /* 0x000000ffff0c7224 */ /* 0x000fc400078e0003 */
[----:B------:R-:W-:-:S07]  /*22800*/  IMAD.MOV.U32 R13, RZ, RZ, R2 ;  /* 0x000000ffff0d7224 */ /* 0x000fce00078e0002 */
[----:B--2---:R-:W-:Y:S01]  /*22810*/  HMMA.16816.F32.BF16 R12, R16, R12, R8 ;  /* 0x0000000c100c723c */ /* 0x004fe20000041808 */
[----:B------:R-:W2:-:S15]  /*22820*/  LDL.LU.64 R8, [R1+0x3a18] ;  /* 0x003a180001087983 */ /* 0x000e9e0000300a00 */
[----:B------:R-:W-:-:S07]  /*22830*/  NOP ;  /* 0x0000000000007918 */ /* 0x000fce0000000000 */
[----:B------:R0:W-:Y:S04]  /*22840*/  STL.64 [R1+0xd00], R12 ;  /* 0x000d000c01007387 */ /* 0x0001e80000100a00 */
[----:B------:R-:W-:Y:S04]  /*22850*/  STL.64 [R1+0xd08], R14 ;  /* 0x000d080e01007387 */ /* 0x000fe80000100a00 */
[----:B0-----:R-:W4:Y:S01]  /*22860*/  LDL.LU.64 R12, [R1+0x3a10] ;  /* 0x003a1000010c7983 */ /* 0x001f220000300a00 */
[----:B---3--:R-:W-:-:S15]  /*22870*/  HMMA.16816.F32.BF16 R20, R16, R24, R20 ;  /* 0x000000181014723c */ /* 0x008fde0000041814 */
[----:B------:R-:W-:-:S08]  /*22880*/  NOP ;  /* 0x0000000000007918 */ /* 0x000fd00000000000 */
[----:B------:R0:W-:Y:S04]  /*22890*/  STL.64 [R1+0xcf0], R20 ;  /* 0x000cf01401007387 */ /* 0x0001e80000100a00 */
[----:B------:R-:W-:Y:S01]  /*228a0*/  STL.64 [R1+0xcf8], R22 ;  /* 0x000cf81601007387 */ /* 0x000fe20000100a00 */
[----:B0-----:R-:W-:Y:S02]  /*228b0*/  IMAD.MOV.U32 R21, RZ, RZ, R24 ;  /* 0x000000ffff157224 */ /* 0x001fe400078e0018 */
[----:B------:R-:W-:Y:S02]  /*228c0*/  IMAD.MOV.U32 R20, RZ, RZ, R25 ;  /* 0x000000ffff147224 */ /* 0x000fe400078e0019 */
[----:B------:R-:W3:Y:S04]  /*228d0*/  LDL.LU.64 R24, [R1+0xcb0] ;  /* 0x000cb00001187983 */ /* 0x000ee80000300a00 */
[----:B------:R-:W2:Y:S04]  /*228e0*/  LDL.LU.64 R26, [R1+0xcb8] ;  /* 0x000cb800011a7983 */ /* 0x000ea80000300a00 */
[----:B--2---:R-:W-:Y:S04]  /*228f0*/  STL.64 [R1+0x39f0], R26 ;  /* 0x0039f01a01007387 */ /* 0x004fe80000100a00 */
[----:B---3--:R0:W-:Y:S04]  /*22900*/  STL.64 [R1+0x39e8], R24 ;  /* 0x0039e81801007387 */ /* 0x0081e80000100a00 */
[----:B0-----:R-:W2:Y:S04]  /*22910*/  LDL.LU.64 R24, [R1+0xcc0] ;  /* 0x000cc00001187983 */ /* 0x001ea80000300a00 */
[----:B------:R-:W3:Y:S01]  /*22920*/  LDL.LU.64 R26, [R1+0xcc8] ;  /* 0x000cc800011a7983 */ /* 0x000ee20000300a00 */
[----:B----4-:R-:W-:Y:S03]  /*22930*/  HMMA.16816.F32.BF16 R4, R16, R12, R4 ;  /* 0x0000000c1004723c */ /* 0x010fe60000041804 */
[----:B---3--:R-:W-:Y:S04]  /*22940*/  STL.64 [R1+0x3a08], R26 ;  /* 0x003a081a01007387 */ /* 0x008fe80000100a00 */
[----:B--2---:R0:W-:Y:S04]  /*22950*/  STL.64 [R1+0x3a00], R24 ;  /* 0x003a001801007387 */ /* 0x0041e80000100a00 */
[----:B0-----:R-:W2:Y:S04]  /*22960*/  LDL.LU.64 R24, [R1+0xcd0] ;  /* 0x000cd00001187983 */ /* 0x001ea80000300a00 */
[----:B------:R-:W2:Y:S08]  /*22970*/  LDL.LU.64 R26, [R1+0xcd8] ;  /* 0x000cd800011a7983 */ /* 0x000eb00000300a00 */
[----:B------:R0:W-:Y:S01]  /*22980*/  STL.64 [R1+0xce0], R4 ;  /* 0x000ce00401007387 */ /* 0x0001e20000100a00 */
[----:B------:R-:W-:-:S02]  /*22990*/  IMAD.MOV.U32 R23, RZ, RZ, R12 ;  /* 0x000000ffff177224 */ /* 0x000fc400078e000c */
[----:B------:R-:W-:Y:S01]  /*229a0*/  IMAD.MOV.U32 R22, RZ, RZ, R13 ;  /* 0x000000ffff167224 */ /* 0x000fe200078e000d */
[----:B------:R1:W-:Y:S04]  /*229b0*/  STL.64 [R1+0xce8], R6 ;  /* 0x000ce80601007387 */ /* 0x0003e80000100a00 */
[----:B------:R-:W3:Y:S04]  /*229c0*/  LDL.LU.64 R12, [R1+0xc90] ;  /* 0x000c9000010c7983 */ /* 0x000ee80000300a00 */
[----:B------:R-:W3:Y:S04]  /*229d0*/  LDL.LU.64 R14, [R1+0xc98] ;  /* 0x000c9800010e7983 */ /* 0x000ee80000300a00 */
[----:B0-----:R-:W4:Y:S04]  /*229e0*/  LDL.LU.64 R4, [R1+0xc80] ;  /* 0x000c800001047983 */ /* 0x001f280000300a00 */
[----:B-1----:R-:W4:Y:S04]  /*229f0*/  LDL.LU.64 R6, [R1+0xc88] ;  /* 0x000c880001067983 */ /* 0x002f280000300a00 */
[----:B------:R-:W-:Y:S04]  /*22a00*/  STL.64 [R1+0x3970], R22 ;  /* 0x0039701601007387 */ /* 0x000fe80000100a00 */
[----:B------:R0:W-:Y:S01]  /*22a10*/  STL.64 [R1+0x3968], R20 ;  /* 0x0039681401007387 */ /* 0x0001e20000100a00 */
[----:B------:R-:W-:-:S03]  /*22a20*/  IMAD.MOV.U32 R0, RZ, RZ, R9 ;  /* 0x000000ffff007224 */ /* 0x000fc600078e0009 */
[----:B0-----:R-:W3:Y:S04]  /*22a30*/  LDL.LU.64 R20, [R1+0xca0] ;  /* 0x000ca00001147983 */ /* 0x001ee80000300a00 */
[----:B------:R-:W3:Y:S01]  /*22a40*/  LDL.LU.64 R22, [R1+0xca8] ;  /* 0x000ca80001167983 */ /* 0x000ee20000300a00 */
[----:B--2---:R-:W-:-:S15]  /*22a50*/  HMMA.16816.F32.BF16 R24, R16, R8, R24 ;  /* 0x000000081018723c */ /* 0x004fde0000041818 */
[----:B------:R-:W-:-:S08]  /*22a60*/  NOP ;  /* 0x0000000000007918 */ /* 0x000fd00000000000 */
[----:B------:R-:W-:Y:S04]  /*22a70*/  STL.64 [R1+0xcd0], R24 ;  /* 0x000cd01801007387 */ /* 0x000fe80000100a00 */
[----:B------:R0:W-:Y:S04]  /*22a80*/  STL.64 [R1+0xcd8], R26 ;  /* 0x000cd81a01007387 */ /* 0x0001e80000100a00 */
[----:B0-----:R-:W2:Y:S04]  /*22a90*/  LDL.LU.64 R26, [R1+0x3a08] ;  /* 0x003a0800011a7983 */ /* 0x001ea80000300a00 */
[----:B------:R-:W2:Y:S04]  /*22aa0*/  LDL.LU.64 R24, [R1+0x3a00] ;  /* 0x003a000001187983 */ /* 0x000ea80000300a00 */
[----:B------:R-:W2:Y:S02]  /*22ab0*/  LDL.LU.64 R8, [R1+0x39f8] ;  /* 0x0039f80001087983 */ /* 0x000ea40000300a00 */
[----:B--2---:R-:W-:Y:S06]  /*22ac0*/  HMMA.16816.F32.BF16 R24, R16, R8, R24 ;  /* 0x000000081018723c */ /* 0x004fec0000041818 */
[----:B------:R-:W-:-:S02]  /*22ad0*/  IMAD.MOV.U32 R28, RZ, RZ, R8 ;  /* 0x000000ffff1c7224 */ /* 0x000fc400078e0008 */
[----:B------:R-:W-:-:S15]  /*22ae0*/  IMAD.MOV.U32 R29, RZ, RZ, R9 ;  /* 0x000000ffff1d7224 */ /* 0x000fde00078e0009 */
        /* <DEDUP_REMOVED lines=8> */
[----:B------:R0:W-:Y:S04]  /*22b70*/  STL.64 [R1+0xcb0], R24 ;  /* 0x000cb01801007387 */ /* 0x0001e80000100a00 */
[----:B------:R-:W-:Y:S04]  /*22b80*/  STL.64 [R1+0xcb8], R26 ;  /* 0x000cb81a01007387 */ /* 0x000fe80000100a00 */
[----:B0-----:R-:W2:Y:S04]  /*22b90*/  LDL.LU.64 R24, [R1+0x39d8] ;  /* 0x0039d80001187983 */ /* 0x001ea80000300a00 */
[----:B------:R-:W3:Y:S02]  /*22ba0*/  LDL.LU.64 R8, [R1+0x39d0] ;  /* 0x0039d00001087983 */ /* 0x000ee40000300a00 */
[C---:B---3--:R-:W-:Y:S06]  /*22bb0*/  HMMA.16816.F32.BF16 R20, R16.reuse, R8, R20 ;  /* 0x000000081014723c */ /* 0x048fec0000041814 */
[----:B--2---:R-:W-:-:S15]  /*22bc0*/  HMMA.16816.F32.BF16 R12, R16, R24, R12 ;  /* 0x00000018100c723c */ /* 0x004fde000004180c */
[----:B------:R-:W-:-:S02]  /*22bd0*/  NOP ;  /* 0x0000000000007918 */ /* 0x000fc40000000000 */
[----:B------:R0:W-:Y:S04]  /*22be0*/  STL.64 [R1+0xca0], R20 ;  /* 0x000ca01401007387 */ /* 0x0001e80000100a00 */
[----:B------:R-:W-:Y:S04]  /*22bf0*/  STL.64 [R1+0xca8], R22 ;  /* 0x000ca81601007387 */ /* 0x000fe80000100a00 */
[----:B------:R-:W2:Y:S01]  /*22c00*/  LDL.LU.64 R10, [R1+0x39c8] ;  /* 0x0039c800010a7983 */ /* 0x000ea20000300a00 */
[----:B0-----:R-:W-:Y:S02]  /*22c10*/  IMAD.MOV.U32 R21, RZ, RZ, R8 ;  /* 0x000000ffff157224 */ /* 0x001fe400078e0008 */
[----:B------:R-:W-:-:S02]  /*22c20*/  IMAD.MOV.U32 R20, RZ, RZ, R9 ;  /* 0x000000ffff147224 */ /* 0x000fc400078e0009 */
[----:B------:R-:W3:Y:S04]  /*22c30*/  LDL.LU.64 R8, [R1+0x39c0] ;  /* 0x0039c00001087983 */ /* 0x000ee80000300a00 */
[----:B------:R-:W-:Y:S04]  /*22c40*/  STL.64 [R1+0xc90], R12 ;  /* 0x000c900c01007387 */ /* 0x000fe80000100a00 */
[----:B------:R0:W-:Y:S04]  /*22c50*/  STL.64 [R1+0xc98], R14 ;  /* 0x000c980e01007387 */ /* 0x0001e80000100a00 */
[----:B0-----:R-:W2:Y:S04]  /*22c60*/  LDL.LU.64 R14, [R1+0x39b8] ;  /* 0x0039b800010e7983 */ /* 0x001ea80000300a00 */
[----:B------:R-:W4:Y:S01]  /*22c70*/  LDL.LU.64 R12, [R1+0x39b0] ;  /* 0x0039b000010c7983 */ /* 0x000f220000300a00 */
[----:B------:R-:W-:-:S02]  /*22c80*/  IMAD.MOV.U32 R23, RZ, RZ, R24 ;  /* 0x000000ffff177224 */ /* 0x000fc400078e0018 */
[----:B------:R-:W-:Y:S02]  /*22c90*/  IMAD.MOV.U32 R22, RZ, RZ, R25 ;  /* 0x000000ffff167224 */ /* 0x000fe400078e0019 */
[----:B----4-:R-:W-:Y:S01]  /*22ca0*/  HMMA.16816.F32.BF16 R24, R16, R12, R4 ;  /* 0x0000000c1018723c */ /* 0x010fe20000041804 */
[----:B------:R-:W3:Y:S04]  /*22cb0*/  LDL.LU.64 R4, [R1+0xc70] ;  /* 0x000c700001047983 */ /* 0x000ee80000300a00 */
[----:B------:R-:W3:-:S15]  /*22cc0*/  LDL.LU.64 R6, [R1+0xc78] ;  /* 0x000c780001067983 */ /* 0x000ede0000300a00 */
[----:B------:R-:W-:-:S03]  /*22cd0*/  NOP ;  /* 0x0000000000007918 */ /* 0x000fc60000000000 */
[----:B------:R0:W-:Y:S04]  /*22ce0*/  STL.64 [R1+0xc80], R24 ;  /* 0x000c801801007387 */ /* 0x0001e80000100a00 */
[----:B------:R1:W-:Y:S04]  /*22cf0*/  STL.64 [R1+0xc88], R26 ;  /* 0x000c881a01007387 */ /* 0x0003e80000100a00 */
[----:B0-----:R-:W4:Y:S04]  /*22d00*/  LDL.LU.64 R24, [R1+0x300] ;  /* 0x0003000001187983 */ /* 0x001f280000300a00 */
[----:B-1----:R-:W4:Y:S04]  /*22d10*/  LDL.LU.64 R26, [R1+0x308] ;  /* 0x00030800011a7983 */ /* 0x002f280000300a00 */
[----:B--2---:R-:W-:Y:S04]  /*22d20*/  STL.64 [R1+0x3880], R14 ;  /* 0x0038800e01007387 */ /* 0x004fe80000100a00 */
[----:B------:R0:W-:Y:S02]  /*22d30*/  STL.64 [R1+0x3878], R12 ;  /* 0x0038780c01007387 */ /* 0x0001e40000100a00 */
[----:B0-----:R-:W-:-:S02]  /*22d40*/  IMAD.MOV.U32 R12, RZ, RZ, R23 ;  /* 0x000000ffff0c7224 */ /* 0x001fc400078e0017 */
[----:B------:R-:W-:-:S05]  /*22d50*/  IMAD.MOV.U32 R13, RZ, RZ, R22 ;  /* 0x000000ffff0d7224 */ /* 0x000fca00078e0016 */
[----:B------:R0:W-:Y:S02]  /*22d60*/  STL.64 [R1+0x3898], R12 ;  /* 0x0038980c01007387 */ /* 0x0001e40000100a00 */
[----:B0-----:R-:W-:Y:S02]  /*22d70*/  IMAD.MOV.U32 R12, RZ, RZ, R21 ;  /* 0x000000ffff0c7224 */ /* 0x001fe400078e0015 */
[----:B------:R-:W-:Y:S02]  /*22d80*/  IMAD.MOV.U32 R13, RZ, RZ, R20 ;  /* 0x000000ffff0d7224 */ /* 0x000fe400078e0014 */
[----:B------:R-:W2:Y:S04]  /*22d90*/  LDL.LU.64 R20, [R1+0xfb0] ;  /* 0x000fb00001147983 */ /* 0x000ea80000300a00 */
[----:B------:R-:W3:Y:S04]  /*22da0*/  LDL.LU.64 R22, [R1+0xfb8] ;  /* 0x000fb80001167983 */ /* 0x000ee80000300a00 */
[----:B---3--:R-:W-:Y:S04]  /*22db0*/  STL.64 [R1+0x3980], R22 ;  /* 0x0039801601007387 */ /* 0x008fe80000100a00 */
[----:B--2---:R0:W-:Y:S04]  /*22dc0*/  STL.64 [R1+0x3978], R20 ;  /* 0x0039781401007387 */ /* 0x0041e80000100a00 */
[----:B0-----:R-:W2:Y:S04]  /*22dd0*/  LDL.64 R20, [R1+0xc0] ;  /* 0x0000c00001147983 */ /* 0x001ea80000100a00 */
[----:B------:R0:W-:Y:S04]  /*22de0*/  STL.64 [R1+0x38b0], R12 ;  /* 0x0038b00c01007387 */ /* 0x0001e80000100a00 */
[----:B0-----:R-:W3:Y:S01]  /*22df0*/  LDL.64 R12, [R1+0xa0] ;  /* 0x0000a000010c7983 */ /* 0x001ee20000100a00 */
[----:B------:R-:W-:Y:S03]  /*22e00*/  HMMA.16816.F32.BF16 R4, R16, R8, R4 ;  /* 0x000000081004723c */ /* 0x000fe60000041804 */
[----:B---3--:R0:W-:Y:S04]  /*22e10*/  STL.64 [R1+0x3988], R12 ;  /* 0x0039880c01007387 */ /* 0x0081e80000100a00 */
[----:B0-----:R-:W3:Y:S04]  /*22e20*/  LDL.LU.64 R12, [R1+0x10b0] ;  /* 0x0010b000010c7983 */ /* 0x001ee80000300a00 */
[----:B------:R-:W3:-:S12]  /*22e30*/  LDL.LU.64 R14, [R1+0x10b8] ;  /* 0x0010b800010e7983 */ /* 0x000ed80000300a00 */
[----:B------:R-:W-:Y:S04]  /*22e40*/  STL.64 [R1+0xc70], R4 ;  /* 0x000c700401007387 */ /* 0x000fe80000100a00 */
[----:B------:R0:W-:Y:S04]  /*22e50*/  STL.64 [R1+0xc78], R6 ;  /* 0x000c780601007387 */ /* 0x0001e80000100a00 */
[----:B0-----:R-:W2:Y:S04]  /*22e60*/  LDL.LU.64 R6, [R1+0x39a8] ;  /* 0x0039a80001067983 */ /* 0x001ea80000300a00 */
[----:B------:R-:W4:Y:S02]  /*22e70*/  LDL.LU.64 R4, [R1+0x39a0] ;  /* 0x0039a00001047983 */ /* 0x000f240000300a00 */
[----:B----4-:R-:W-:Y:S02]  /*22e80*/  HMMA.16816.F32.BF16 R16, R16, R4, R24 ;  /* 0x000000041010723c */ /* 0x010fe40000041818 */
[----:B------:R-:W3:Y:S04]  /*22e90*/  LDL.LU.64 R26, [R1+0x3998] ;  /* 0x00399800011a7983 */ /* 0x000ee80000300a00 */
[----:B------:R-:W3:-:S15]  /*22ea0*/  LDL.LU.64 R24, [R1+0x3990] ;  /* 0x0039900001187983 */ /* 0x000ede0000300a00 */
[----:B------:R-:W-:-:S02]  /*22eb0*/  NOP ;  /* 0x0000000000007918 */ /* 0x000fc40000000000 */
[----:B------:R2:W-:Y:S04]  /*22ec0*/  STL.64 [R1+0x300], R16 ;  /* 0x0003001001007387 */ /* 0x0005e80000100a00 */
[----:B------:R-:W-:Y:S01]  /*22ed0*/  STL.64 [R1+0x308], R18 ;  /* 0x0003081201007387 */ /* 0x000fe20000100a00 */
[----:B--2---:R-:W-:Y:S02]  /*22ee0*/  IMAD.MOV.U32 R16, RZ, RZ, R7 ;  /* 0x000000ffff107224 */ /* 0x004fe400078e0007 */
[----:B------:R-:W-:-:S05]  /*22ef0*/  IMAD.MOV.U32 R17, RZ, RZ, R6 ;  /* 0x000000ffff117224 */ /* 0x000fca00078e0006 */
[----:B------:R0:W-:Y:S01]  /*22f00*/  STL.64 [R1+0x3940], R16 ;  /* 0x0039401001007387 */ /* 0x0001e20000100a00 */
[----:B------:R-:W-:Y:S02]  /*22f10*/  IMAD.MOV.U32 R7, RZ, RZ, R20 ;  /* 0x000000ffff077224 */ /* 0x000fe400078e0014 */
[----:B------:R-:W-:Y:S01]  /*22f20*/  IMAD.MOV.U32 R6, RZ, RZ, R21 ;  /* 0x000000ffff067224 */ /* 0x000fe200078e0015 */
[----:B0-----:R-:W2:Y:S04]  /*22f30*/  LDL.LU.64 R16, [R1+0xa50] ;  /* 0x000a500001107983 */ /* 0x001ea80000300a00 */
[----:B------:R-:W2:Y:S01]  /*22f40*/  LDL.LU.64 R18, [R1+0xa58] ;  /* 0x000a580001127983 */ /* 0x000ea20000300a00 */
[----:B---3--:R-:W-:-:S15]  /*22f50*/  HMMA.16816.F32.BF16 R12, R24, R20, R12 ;  /* 0x00000014180c723c */ /* 0x008fde000004180c */
[----:B------:R-:W-:-:S08]  /*22f60*/  NOP ;  /* 0x0000000000007918 */ /* 0x000fd00000000000 */
[----:B------:R0:W-:Y:S04]  /*22f70*/  STL.64 [R1+0x10b0], R12 ;  /* 0x0010b00c01007387 */ /* 0x0001e80000100a00 */
[----:B------:R-:W-:Y:S04]  /*22f80*/  STL.64 [R1+0x10b8], R14 ;  /* 0x0010b80e01007387 */ /* 0x000fe80000100a00 */
[----:B0-----:R-:W2:Y:S04]  /*22f90*/  LDL.LU.64 R12, [R1+0x3988] ;  /* 0x00398800010c7983 */ /* 0x001ea80000300a00 */
[----:B------:R-:W3:Y:S04]  /*22fa0*/  LDL.LU.64 R22, [R1+0x3980] ;  /* 0x0039800001167983 */ /* 0x000ee80000300a00 */
[----:B------:R-:W3:Y:S04]  /*22fb0*/  LDL.LU.64 R20, [R1+0x3978] ;  /* 0x0039780001147983 */ /* 0x000ee80000300a00 */
[----:B------:R-:W-:Y:S04]  /*22fc0*/  STL.64 [R1+0x3890], R6 ;  /* 0x0038900601007387 */ /* 0x000fe80000100a00 */
[----:B------:R0:W-:Y:S02]  /*22fd0*/  STL.64 [R1+0x3888], R4 ;  /* 0x0038880401007387 */ /* 0x0001e40000100a00 */
[----:B0-----:R-:W-:-:S02]  /*22fe0*/  IMAD.MOV.U32 R4, RZ, RZ, R11 ;  /* 0x000000ffff047224 */ /* 0x001fc400078e000b */
[----:B------:R-:W-:-:S07]  /*22ff0*/  IMAD.MOV.U32 R5, RZ, RZ, R10 ;  /* 0x000000ffff057224 */ /* 0x000fce00078e000a */
[----:B---3--:R-:W-:Y:S01]  /*23000*/  HMMA.16816.F32.BF16 R4, R24, R4, R20 ;  /* 0x000000041804723c */ /* 0x008fe20000041814 */
[----:B------:R-:W3:Y:S04]  /*23010*/  LDL.LU.64 R22, [R1+0x3970] ;  /* 0x0039700001167983 */ /* 0x000ee80000300a00 */
[----:B------:R-:W4:-:S15]  /*23020*/  LDL.LU.64 R20, [R1+0x3968] ;  /* 0x0039680001147983 */ /* 0x000f1e0000300a00 */
[----:B------:R-:W-:-:S03]  /*23030*/  NOP ;  /* 0x0000000000007918 */ /* 0x000fc60000000000 */
[----:B------:R-:W-:Y:S04]  /*23040*/  STL.64 [R1+0xfb0], R4 ;  /* 0x000fb00401007387 */ /* 0x000fe80000100a00 */
[----:B------:R2:W-:Y:S02]  /*23050*/  STL.64 [R1+0xfb8], R6 ;  /* 0x000fb80601007387 */ /* 0x0005e40000100a00 */
[----:B--2---:R-:W-:Y:S06]  /*23060*/  HMMA.16816.F32.BF16 R4, R24, R12, R16 ;  /* 0x0000000c1804723c */ /* 0x004fec0000041810 */
[----:B------:R-:W-:-:S02]  /*23070*/  IMAD.MOV.U32 R11, RZ, RZ, R12 ;  /* 0x000000ffff0b7224 */ /* 0x000fc400078e000c */
[----:B------:R-:W-:-:S15]  /*23080*/  IMAD.MOV.U32 R10, RZ, RZ, R13 ;  /* 0x000000ffff0a7224 */ /* 0x000fde00078e000d */
[----:B------:R-:W-:Y:S04]  /*23090*/  STL.64 [R1+0xa50], R4 ;  /* 0x000a500401007387 */ /* 0x000fe80000100a00 */
[----:B------:R-:W-:Y:S04]  /*230a0*/  STL.64 [R1+0xa58], R6 ;  /* 0x000a580601007387 */ /* 0x000fe80000100a00 */
[----:B------:R-:W2:Y:S04]  /*230b0*/  LDL.LU.64 R12, [R1+0x9d0] ;  /* 0x0009d000010c7983 */ /* 0x000ea80000300a00 */
[----:B------:R-:W3:Y:S04]  /*230c0*/  LDL.LU.64 R14, [R1+0x9d8] ;  /* 0x0009d800010e7983 */ /* 0x000ee80000300a00 */
[----:B---3--:R-:W-:Y:S04]  /*230d0*/  STL.64 [R1+0x38c0], R14 ;  /* 0x0038c00e01007387 */ /* 0x008fe80000100a00 */
[----:B--2---:R0:W-:Y:S02]  /*230e0*/  STL.64 [R1+0x38b8], R12 ;  /* 0x0038b80c01007387 */ /* 0x0041e40000100a00 */
[----:B0-----:R-:W-:-:S02]  /*230f0*/  IMAD.MOV.U32 R12, RZ, RZ, R28 ;  /* 0x000000ffff0c7224 */ /* 0x001fc400078e001c */
[----:B------:R-:W-:Y:S01]  /*23100*/  IMAD.MOV.U32 R13, RZ, RZ, R29 ;  /* 0x000000ffff0d7224 */ /* 0x000fe200078e001d */
[----:B------:R-:W2:Y:S04]  /*23110*/  LDL.LU R28, [R1+0x3960] ;  /* 0x00396000011c7983 */ /* 0x000ea80000300800 */
[----:B------:R-:W3:Y:S04]  /*23120*/  LDL.LU R29, [R1+0x395c] ;  /* 0x00395c00011d7983 */ /* 0x000ee80000300800 */
[----:B------:R0:W-:Y:S04]  /*23130*/  STL.64 [R1+0x38d8], R12 ;  /* 0x0038d80c01007387 */ /* 0x0001e80000100a00 */
[----:B0-----:R-:W4:Y:S01]  /*23140*/  LDL R12, [R1+0x40] ;  /* 0x00004000010c7983 */ /* 0x001f220000100800 */
[----:B------:R-:W-:-:S03]  /*23150*/  IMAD.MOV.U32 R13, RZ, RZ, R0 ;  /* 0x000000ffff0d7224 */ /* 0x000fc600078e0000 */
[----:B------:R-:W2:Y:S04]  /*23160*/  LDL.LU R0, [R1+0x3958] ;  /* 0x0039580001007983 */ /* 0x000ea80000300800 */
[----:B----4-:R0:W-:Y:S02]  /*23170*/  STL.64 [R1+0x38f0], R12 ;  /* 0x0038f00c01007387 */ /* 0x0101e40000100a00 */
[----:B0-----:R-:W-:Y:S02]  /*23180*/  IMAD.MOV.U32 R12, RZ, RZ, R23 ;  /* 0x000000ffff0c7224 */ /* 0x001fe400078e0017 */
[----:B------:R-:W-:-:S05]  /*23190*/  IMAD.MOV.U32 R13, RZ, RZ, R22 ;  /* 0x000000ffff0d7224 */ /* 0x000fca00078e0016 */
[----:B------:R0:W-:Y:S02]  /*231a0*/  STL.64 [R1+0x3908], R12 ;  /* 0x0039080c01007387 */ /* 0x0001e40000100a00 */
[----:B0-----:R-:W-:Y:S02]  /*231b0*/  IMAD.MOV.U32 R12, RZ, RZ, R21 ;  /* 0x000000ffff0c7224 */ /* 0x001fe400078e0015 */
[----:B------:R-:W-:-:S05]  /*231c0*/  IMAD.MOV.U32 R13, RZ, RZ, R20 ;  /* 0x000000ffff0d7224 */ /* 0x000fca00078e0014 */
[----:B------:R0:W-:Y:S04]  /*231d0*/  STL.64 [R1+0x3920], R12 ;  /* 0x0039200c01007387 */ /* 0x0001e80000100a00 */
[----:B0-----:R-:W4:Y:S04]  /*231e0*/  LDL.64 R12, [R1+0x70] ;  /* 0x00007000010c7983 */ /* 0x001f280000100a00 */
[----:B----4-:R0:W-:Y:S04]  /*231f0*/  STL.64 [R1+0x3938], R12 ;  /* 0x0039380c01007387 */ /* 0x0101e80000100a00 */
[----:B0-----:R-:W4:Y:S04]  /*23200*/  LDL.LU.64 R12, [R1+0xa30] ;  /* 0x000a3000010c7983 */ /* 0x001f280000300a00 */
[----:B------:R-:W3:Y:S04]  /*23210*/  LDL.LU.64 R14, [R1+0xa38] ;  /* 0x000a3800010e7983 */ /* 0x000ee80000300a00 */
[----:B---3--:R-:W-:Y:S04]  /*23220*/  STL.64 [R1+0x3950], R14 ;  /* 0x0039500e01007387 */ /* 0x008fe80000100a00 */
[----:B----4-:R0:W-:Y:S04]  /*23230*/  STL.64 [R1+0x3948], R12 ;  /* 0x0039480c01007387 */ /* 0x0101e80000100a00 */
[----:B0-----:R-:W3:Y:S04]  /*23240*/  LDL.LU.64 R12, [R1+0xa40] ;  /* 0x000a4000010c7983 */ /* 0x001ee80000300a00 */
[----:B------:R-:W3:Y:S04]  /*23250*/  LDL.LU.64 R14, [R1+0xa48] ;  /* 0x000a4800010e7983 */ /* 0x000ee80000300a00 */
[----:B------:R-:W-:Y:S04]  /*23260*/  STL.64 [R1+0x38a8], R10 ;  /* 0x0038a80a01007387 */ /* 0x000fe80000100a00 */
[----:B------:R0:W-:Y:S04]  /*23270*/  STL.64 [R1+0x38a0], R8 ;  /* 0x0038a00801007387 */ /* 0x0001e80000100a00 */
[----:B0-----:R-:W4:Y:S04]  /*23280*/  LDL.LU.64 R8, [R1+0x9c0] ;  /* 0x0009c00001087983 */ /* 0x001f280000300a00 */
[----:B------:R-:W2:Y:S04]  /*23290*/  LDL.LU.64 R10, [R1+0x9c8] ;  /* 0x0009c800010a7983 */ /* 0x000ea80000300a00 */
[----:B--2---:R-:W-:Y:S04]  /*232a0*/  STL.64 [R1+0x38d0], R10 ;  /* 0x0038d00a01007387 */ /* 0x004fe80000100a00 */
[----:B----4-:R0:W-:Y:S04]  /*232b0*/  STL.64 [R1+0x38c8], R8 ;  /* 0x0038c80801007387 */ /* 0x0101e80000100a00 */
        /* <DEDUP_REMOVED lines=10> */
[----:B------:R-:W-:-:S02]  /*23360*/  IMAD.MOV.U32 R16, RZ, RZ, R29 ;  /* 0x000000ffff107224 */ /* 0x000fc400078e001d */
[----:B------:R-:W-:-:S07]  /*23370*/  IMAD.MOV.U32 R17, RZ, RZ, R28 ;  /* 0x000000ffff117224 */ /* 0x000fce00078e001c */
[C---:B---3--:R-:W-:Y:S01]  /*23380*/  HMMA.16816.F32.BF16 R16, R24.reuse, R16, R12 ;  /* 0x000000101810723c */ /* 0x048fe2000004180c */
[----:B----4-:R-:W-:Y:S04]  /*23390*/  STL.64 [R1+0x3918], R10 ;  /* 0x0039180a01007387 */ /* 0x010fe80000100a00 */
[----:B--2---:R0:W-:Y:S04]  /*233a0*/  STL.64 [R1+0x3910], R8 ;  /* 0x0039100801007387 */ /* 0x0041e80000100a00 */
[----:B0-----:R-:W2:Y:S04]  /*233b0*/  LDL.LU.64 R8, [R1+0xa10] ;  /* 0x000a100001087983 */ /* 0x001ea80000300a00 */
[----:B------:R-:W3:Y:S04]  /*233c0*/  LDL.LU.64 R10, [R1+0xa18] ;  /* 0x000a1800010a7983 */ /* 0x000ee80000300a00 */
        /* <DEDUP_REMOVED lines=8> */
[----:B------:R-:W2:Y:S04]  /*23450*/  LDL.LU.64 R14, [R1+0x3950] ;  /* 0x00395000010e7983 */ /* 0x000ea80000300a00 */
[----:B------:R-:W2:Y:S04]  /*23460*/  LDL.LU.64 R12, [R1+0x3948] ;  /* 0x00394800010c7983 */ /* 0x000ea80000300a00 */
[----:B------:R0:W-:Y:S04]  /*23470*/  STL.64 [R1+0xa40], R16 ;  /* 0x000a401001007387 */ /* 0x0001e80000100a00 */
[----:B------:R-:W-:Y:S04]  /*23480*/  STL.64 [R1+0xa48], R18 ;  /* 0x000a481201007387 */ /* 0x000fe80000100a00 */
[----:B0-----:R-:W2:Y:S02]  /*23490*/  LDL.LU.64 R16, [R1+0x3940] ;  /* 0x0039400001107983 */ /* 0x001ea40000300a00 */
[----:B--2---:R-:W-:-:S15]  /*234a0*/  HMMA.16816.F32.BF16 R12, R24, R16, R12 ;  /* 0x00000010180c723c */ /* 0x004fde000004180c */
[----:B------:R-:W-:-:S08]  /*234b0*/  NOP ;  /* 0x0000000000007918 */ /* 0x000fd00000000000 */
[----:B------:R0:W-:Y:S04]  /*234c0*/  STL.64 [R1+0xa30], R12 ;  /* 0x000a300c01007387 */ /* 0x0001e80000100a00 */
[----:B------:R-:W-:Y:S04]  /*234d0*/  STL.64 [R1+0xa38], R14 ;  /* 0x000a380e01007387 */ /* 0x000fe80000100a00 */
[----:B0-----:R-:W2:Y:S04]  /*234e0*/  LDL.LU.64 R12, [R1+0x3938] ;  /* 0x00393800010c7983 */ /* 0x001ea80000300a00 */
[----:B------:R0:W-:Y:S02]  /*234f0*/  STL.64 [R1+0x3838], R16 ;  /* 0x0038381001007387 */ /* 0x0001e40000100a00 */
[----:B0-----:R-:W-:-:S02]  /*23500*/  IMAD.MOV.U32 R16, RZ, RZ, R3 ;  /* 0x000000ffff107224 */ /* 0x001fc400078e0003 */
[----:B------:R-:W-:Y:S01]  /*23510*/  IMAD.MOV.U32 R17, RZ, RZ, R2 ;  /* 0x000000ffff117224 */ /* 0x000fe200078e0002 */
[----:B--2---:R-:W-:Y:S06]  /*23520*/  HMMA.16816.F32.BF16 R8, R24, R12, R8 ;  /* 0x0000000c1808723c */ /* 0x004fec0000041808 */
[----:B------:R-:W-:Y:S02]  /*23530*/  IMAD.MOV.U32 R3, RZ, RZ, R12 ;  /* 0x000000ffff037224 */ /* 0x000fe400078e000c */
[----:B------:R-:W-:-:S15]  /*23540*/  IMAD.MOV.U32 R2, RZ, RZ, R13 ;  /* 0x000000ffff027224 */ /* 0x000fde00078e000d */
[----:B------:R-:W-:Y:S04]  /*23550*/  STL.64 [R1+0xa20], R8 ;  /* 0x000a200801007387 */ /* 0x000fe80000100a00 */
[----:B------:R0:W-:Y:S04]  /*23560*/  STL.64 [R1+0xa28], R10 ;  /* 0x000a280a01007387 */ /* 0x0001e80000100a00 */
[----:B0-----:R-:W2:Y:S04]  /*23570*/  LDL.LU.64 R10, [R1+0x3930] ;  /* 0x00393000010a7983 */ /* 0x001ea80000300a00 */
[----:B------:R-:W2:Y:S04]  /*23580*/  LDL.LU.64 R8, [R1+0x3928] ;  /* 0x0039280001087983 */ /* 0x000ea80000300a00 */
[----:B------:R-:W2:Y:S02]  /*23590*/  LDL.LU.64 R12, [R1+0x3920] ;  /* 0x00392000010c7983 */ /* 0x000ea40000300a00 */
        /* <DEDUP_REMOVED lines=28> */
[----:B------:R-:W3:Y:S02]  /*23760*/  LDL.LU.64 R12, [R1+0x38b8] ;  /* 0x0038b800010c7983 */ /* 0x000ee40000300a00 */
[----:B---3--:R-:W-:Y:S02]  /*23770*/  HMMA.16816.F32.BF16 R16, R24, R16, R12 ;  /* 0x000000101810723c */ /* 0x008fe4000004180c */
[----:B------:R-:W2:-:S15]  /*23780*/  LDL.LU.64 R12, [R1+0x38b0] ;  /* 0x0038b000010c7983 */ /* 0x000e9e0000300a00 */
[----:B------:R-:W-:-:S06]  /*23790*/  NOP ;  /* 0x0000000000007918 */ /* 0x000fcc0000000000 */
[----:B------:R0:W-:Y:S04]  /*237a0*/  STL.64 [R1+0x9d0], R16 ;  /* 0x0009d01001007387 */ /* 0x0001e80000100a00 */
[----:B------:R1:W-:Y:S04]  /*237b0*/  STL.64 [R1+0x9d8], R18 ;  /* 0x0009d81201007387 */ /* 0x0003e80000100a00 */
[----:B0-----:R-:W3:Y:S04]  /*237c0*/  LDL.LU.64 R16, [R1+0x990] ;  /* 0x0009900001107983 */ /* 0x001ee80000300a00 */
[----:B-1----:R-:W3:Y:S01]  /*237d0*/  LDL.LU.64 R18, [R1+0x998] ;  /* 0x0009980001127983 */ /* 0x002ee20000300a00 */
[----:B--2---:R-:W-:Y:S03]  /*237e0*/  HMMA.16816.F32.BF16 R12, R24, R12, R8 ;  /* 0x0000000c180c723c */ /* 0x004fe60000041808 */
[----:B------:R-:W2:Y:S04]  /*237f0*/  LDL.LU.64 R10, [R1+0x38a8] ;  /* 0x0038a800010a7983 */ /* 0x000ea80000300a00 */
[----:B------:R-:W3:-:S15]  /*23800*/  LDL.LU.64 R8, [R1+0x38a0] ;  /* 0x0038a00001087983 */ /* 0x000ede0000300a00 */
[----:B------:R-:W-:-:S01]  /*23810*/  NOP ;  /* 0x0000000000007918 */ /* 0x000fc20000000000 */
[----:B------:R0:W-:Y:S04]  /*23820*/  STL.64 [R1+0x9c0], R12 ;  /* 0x0009c00c01007387 */ /* 0x0001e80000100a00 */
[----:B------:R1:W-:Y:S04]  /*23830*/  STL.64 [R1+0x9c8], R14 ;  /* 0x0009c80e01007387 */ /* 0x0003e80000100a00 */
[----:B0-----:R-:W1:Y:S02]  /*23840*/  LDL.LU.64 R12, [R1+0x3898] ;  /* 0x00389800010c7983 */ /* 0x001e640000300a00 */
[----:B-1----:R-:W-:Y:S02]  /*23850*/  HMMA.16816.F32.BF16 R12, R24, R12, R4 ;  /* 0x0000000c180c723c */ /* 0x002fe40000041804 */
[----:B------:R-:W3:Y:S04]  /*23860*/  LDL.LU.64 R6, [R1+0x3890] ;  /* 0x0038900001067983 */ /* 0x000ee80000300a00 */
[----:B------:R-:W3:-:S15]  /*23870*/  LDL.LU.64 R4, [R1+0x3888] ;  /* 0x0038880001047983 */ /* 0x000ede0000300a00 */
[----:B------:R-:W-:-:S02]  /*23880*/  NOP ;  /* 0x0000000000007918 */ /* 0x000fc40000000000 */
[----:B------:R-:W-:Y:S04]  /*23890*/  STL.64 [R1+0x9b0], R12 ;  /* 0x0009b00c01007387 */ /* 0x000fe80000100a00 */
[----:B------:R0:W-:Y:S04]  /*238a0*/  STL.64 [R1+0x9b8], R14 ;  /* 0x0009b80e01007387 */ /* 0x0001e80000100a00 */
[----:B0-----:R-:W2:Y:S04]  /*238b0*/  LDL.LU.64 R14, [R1+0x3880] ;  /* 0x00388000010e7983 */ /* 0x001ea80000300a00 */
[----:B------:R-:W4:Y:S02]  /*238c0*/  LDL.LU.64 R12, [R1+0x3878] ;  /* 0x00387800010c7983 */ /* 0x000f240000300a00 */
[----:B----4-:R-:W-:Y:S02]  /*238d0*/  HMMA.16816.F32.BF16 R20, R24, R12, R20 ;  /* 0x0000000c1814723c */ /* 0x010fe40000041814 */
[----:B--2---:R-:W-:Y:S04]  /*238e0*/  STL.64 [R1+0x37d0], R14 ;  /* 0x0037d00e01007387 */ /* 0x004fe80000100a00 */
[----:B------:R0:W-:Y:S02]  /*238f0*/  STL.64 [R1+0x37c8], R12 ;  /* 0x0037c80c01007387 */ /* 0x0001e40000100a00 */
[----:B0-----:R-:W-:-:S02]  /*23900*/  IMAD.MOV.U32 R12, RZ, RZ, R11 ;  /* 0x000000ffff0c7224 */ /* 0x001fc400078e000b */
[----:B------:R-:W-:-:S13]  /*23910*/  IMAD.MOV.U32 R13, RZ, RZ, R10 ;  /* 0x000000ffff0d7224 */ /* 0x000fda00078e000a */
[----:B------:R0:W-:Y:S04]  /*23920*/  STL.64 [R1+0x9a0], R20 ;  /* 0x0009a01401007387 */ /* 0x0001e80000100a00 */
[----:B------:R1:W-:Y:S04]  /*23930*/  STL.64 [R1+0x9a8], R22 ;  /* 0x0009a81601007387 */ /* 0x0003e80000100a00 */
[----:B0-----:R-:W2:Y:S04]  /*23940*/  LDL.LU.64 R20, [R1+0x260] ;  /* 0x0002600001147983 */ /* 0x001ea80000300a00 */
[----:B-1----:R-:W2:Y:S04]  /*23950*/  LDL.LU.64 R22, [R1+0x268] ;  /* 0x0002680001167983 */ /* 0x002ea80000300a00 */
[----:B------:R0:W-:Y:S04]  /*23960*/  STL.64 [R1+0x3840], R12 ;  /* 0x0038400c01007387 */ /* 0x0001e80000100a00 */
[----:B0-----:R-:W4:Y:S04]  /*23970*/  LDL.LU.64 R12, [R1+0x790] ;  /* 0x00079000010c7983 */ /* 0x001f280000300a00 */
[----:B------:R-:W2:Y:S01]  /*23980*/  LDL.LU.64 R14, [R1+0x798] ;  /* 0x00079800010e7983 */ /* 0x000ea20000300a00 */
[----:B---3--:R-:W-:Y:S03]  /*23990*/  HMMA.16816.F32.BF16 R16, R24, R8, R16 ;  /* 0x000000081810723c */ /* 0x008fe60000041810 */
[----:B--2---:R-:W-:Y:S04]  /*239a0*/  STL.64 [R1+0x3850], R14 ;  /* 0x0038500e01007387 */ /* 0x004fe80000100a00 */
[----:B----4-:R-:W-:-:S15]  /*239b0*/  STL.64 [R1+0x3848], R12 ;  /* 0x0038480c01007387 */ /* 0x010fde0000100a00 */
[----:B------:R-:W-:-:S01]  /*239c0*/  NOP ;  /* 0x0000000000007918 */ /* 0x000fc20000000000 */
[----:B------:R0:W-:Y:S04]  /*239d0*/  STL.64 [R1+0x990], R16 ;  /* 0x0009901001007387 */ /* 0x0001e80000100a00 */
[----:B------:R1:W-:Y:S04]  /*239e0*/  STL.64 [R1+0x998], R18 ;  /* 0x0009981201007387 */ /* 0x0003e80000100a00 */
[----:B0-----:R-:W2:Y:S04]  /*239f0*/  LDL.LU.64 R16, [R1+0x780] ;  /* 0x0007800001107983 */ /* 0x001ea80000300a00 */
[----:B-1----:R-:W3:Y:S01]  /*23a00*/  LDL.LU.64 R18, [R1+0x788] ;  /* 0x0007880001127983 */ /* 0x002ee20000300a00 */
[----:B------:R-:W-:Y:S03]  /*23a10*/  HMMA.16816.F32.BF16 R24, R24, R4, R20 ;  /* 0x000000041818723c */ /* 0x000fe60000041814 */
[----:B---3--:R-:W-:Y:S04]  /*23a20*/  STL.64 [R1+0x3860], R18 ;  /* 0x0038601201007387 */ /* 0x008fe80000100a00 */
[----:B--2---:R0:W-:Y:S04]  /*23a30*/  STL.64 [R1+0x3858], R16 ;  /* 0x0038581001007387 */ /* 0x0041e80000100a00 */
[----:B0-----:R-:W2:Y:S04]  /*23a40*/  LDL.LU.64 R16, [R1+0x1070] ;  /* 0x0010700001107983 */ /* 0x001ea80000300a00 */
[----:B------:R-:W2:Y:S04]  /*23a50*/  LDL.LU.64 R18, [R1+0x1078] ;  /* 0x0010780001127983 */ /* 0x000ea80000300a00 */
[----:B------:R0:W-:Y:S04]  /*23a60*/  STL.64 [R1+0x3818], R8 ;  /* 0x0038180801007387 */ /* 0x0001e80000100a00 */
[----:B0-----:R-:W3:Y:S04]  /*23a70*/  LDL.64 R8, [R1+0x90] ;  /* 0x0000900001087983 */ /* 0x001ee80000100a00 */
[----:B------:R-:W2:Y:S04]  /*23a80*/  LDL.LU.64 R22, [R1+0x3870] ;  /* 0x0038700001167983 */ /* 0x000ea80000300a00 */
[----:B------:R-:W2:Y:S01]  /*23a90*/  LDL.LU.64 R20, [R1+0x3868] ;  /* 0x0038680001147983 */ /* 0x000ea20000300a00 */
[----:B------:R-:W-:-:S02]  /*23aa0*/  IMAD.MOV.U32 R12, RZ, RZ, R7 ;  /* 0x000000ffff0c7224 */ /* 0x000fc400078e0007 */
[----:B------:R-:W-:Y:S01]  /*23ab0*/  IMAD.MOV.U32 R13, RZ, RZ, R6 ;  /* 0x000000ffff0d7224 */ /* 0x000fe200078e0006 */
[----:B------:R0:W-:Y:S04]  /*23ac0*/  STL.64 [R1+0x260], R24 ;  /* 0x0002601801007387 */ /* 0x0001e80000100a00 */
[----:B------:R-:W-:Y:S04]  /*23ad0*/  STL.64 [R1+0x268], R26 ;  /* 0x0002681a01007387 */ /* 0x000fe80000100a00 */
[----:B0-----:R-:W4:Y:S01]  /*23ae0*/  LDL.64 R24, [R1+0xb0] ;  /* 0x0000b00001187983 */ /* 0x001f220000100a00 */
[----:B--2---:R-:W-:Y:S03]  /*23af0*/  HMMA.16816.F32.BF16 R12, R20, R12, R16 ;  /* 0x0000000c140c723c */ /* 0x004fe60000041810 */
[----:B------:R-:W2:Y:S04]  /*23b00*/  LDL.LU.64 R18, [R1+0x3860] ;  /* 0x0038600001127983 */ /* 0x000ea80000300a00 */
[----:B------:R-:W2:-:S15]  /*23b10*/  LDL.LU.64 R16, [R1+0x3858] ;  /* 0x0038580001107983 */ /* 0x000e9e0000300a00 */
[----:B------:R-:W-:-:S01]  /*23b20*/  NOP ;  /* 0x0000000000007918 */ /* 0x000fc20000000000 */
[----:B------:R-:W-:Y:S04]  /*23b30*/  STL.64 [R1+0x1070], R12 ;  /* 0x0010700c01007387 */ /* 0x000fe80000100a00 */
[----:B------:R0:W-:Y:S04]  /*23b40*/  STL.64 [R1+0x1078], R14 ;  /* 0x0010780e01007387 */ /* 0x0001e80000100a00 */
[----:B0-----:R-:W3:Y:S04]  /*23b50*/  LDL.LU.64 R14, [R1+0x3850] ;  /* 0x00385000010e7983 */ /* 0x001ee80000300a00 */
[----:B------:R-:W3:Y:S01]  /*23b60*/  LDL.LU.64 R12, [R1+0x3848] ;  /* 0x00384800010c7983 */ /* 0x000ee20000300a00 */
[----:B----4-:R-:W-:-:S02]  /*23b70*/  IMAD.MOV.U32 R29, RZ, RZ, R24 ;  /* 0x000000ffff1d7224 */ /* 0x010fc400078e0018 */
[----:B------:R-:W-:Y:S01]  /*23b80*/  IMAD.MOV.U32 R28, RZ, RZ, R25 ;  /* 0x000000ffff1c7224 */ /* 0x000fe200078e0019 */
[----:B---3--:R-:W-:Y:S01]  /*23b90*/  HMMA.16816.F32.BF16 R12, R20, R24, R12 ;  /* 0x00000018140c723c */ /* 0x008fe2000004180c */
[----:B------:R-:W0:-:S15]  /*23ba0*/  LDSM.16.MT88.4 R24, [R0+UR5+0x100] ;  /* 0x000100050018783b */ /* 0x000e1e0008004200 */
[----:B------:R-:W-:-:S07]  /*23bb0*/  NOP ;  /* 0x0000000000007918 */ /* 0x000fce0000000000 */
[----:B------:R1:W-:Y:S04]  /*23bc0*/  STL.64 [R1+0x790], R12 ;  /* 0x0007900c01007387 */ /* 0x0003e80000100a00 */
[----:B------:R-:W-:Y:S04]  /*23bd0*/  STL.64 [R1+0x798], R14 ;  /* 0x0007980e01007387 */ /* 0x000fe80000100a00 */
[----:B-1----:R-:W2:Y:S04]  /*23be0*/  LDL.LU.64 R12, [R1+0x3840] ;  /* 0x00384000010c7983 */ /* 0x002ea80000300a00 */
[----:B------:R-:W-:Y:S04]  /*23bf0*/  STL [R1+0x378c], R28 ;  /* 0x00378c1c01007387 */ /* 0x000fe80000100800 */
[----:B------:R-:W-:Y:S04]  /*23c00*/  STL [R1+0x3788], R29 ;  /* 0x0037881d01007387 */ /* 0x000fe80000100800 */
[----:B0-----:R-:W-:Y:S04]  /*23c10*/  STL [R1+0x37a0], R24 ;  /* 0x0037a01801007387 */ /* 0x001fe80000100800 */
[----:B------:R0:W-:Y:S04]  /*23c20*/  STL [R1+0x379c], R25 ;  /* 0x00379c1901007387 */ /* 0x0001e80000100800 */
[----:B------:R-:W-:Y:S04]  /*23c30*/  STL [R1+0x3798], R26 ;  /* 0x0037981a01007387 */ /* 0x000fe80000100800 */
[----:B------:R-:W-:Y:S04]  /*23c40*/  STL [R1+0x3794], R27 ;  /* 0x0037941b01007387 */ /* 0x000fe80000100800 */
[----:B0-----:R-:W3:Y:S04]  /*23c50*/  LDL.64 R24, [R1+0x40] ;  /* 0x0000400001187983 */ /* 0x001ee80000100a00 */
[----:B---3--:R0:W-:Y:S04]  /*23c60*/  STL.64 [R1+0x3810], R24 ;  /* 0x0038101801007387 */ /* 0x0081e80000100a00 */
[----:B0-----:R-:W3:Y:S04]  /*23c70*/  LDL.LU.64 R24, [R1+0x770] ;  /* 0x0007700001187983 */ /* 0x001ee80000300a00 */
[----:B------:R-:W3:Y:S01]  /*23c80*/  LDL.LU.64 R26, [R1+0x778] ;  /* 0x00077800011a7983 */ /* 0x000ee20000300a00 */
[----:B--2---:R-:W-:Y:S03]  /*23c90*/  HMMA.16816.F32.BF16 R12, R20, R12, R16 ;  /* 0x0000000c140c723c */ /* 0x004fe60000041810 */
[----:B------:R-:W2:Y:S01]  /*23ca0*/  LDL.LU.64 R16, [R1+0x3838] ;  /* 0x0038380001107983 */ /* 0x000ea20000300a00 */
[----:B------:R-:W-:-:S02]  /*23cb0*/  IMAD.MOV.U32 R7, RZ, RZ, R8 ;  /* 0x000000ffff077224 */ /* 0x000fc400078e0008 */
[----:B------:R-:W-:-:S15]  /*23cc0*/  IMAD.MOV.U32 R6, RZ, RZ, R9 ;  /* 0x000000ffff067224 */ /* 0x000fde00078e0009 */
[----:B------:R-:W-:-:S02]  /*23cd0*/  NOP ;  /* 0x0000000000007918 */ /* 0x000fc40000000000 */
[----:B------:R0:W-:Y:S04]  /*23ce0*/  STL.64 [R1+0x780], R12 ;  /* 0x0007800c01007387 */ /* 0x0001e80000100a00 */
[----:B------:R1:W-:Y:S04]  /*23cf0*/  STL.64 [R1+0x788], R14 ;  /* 0x0007880e01007387 */ /* 0x0003e80000100a00 */
[----:B0-----:R-:W2:Y:S04]  /*23d00*/  LDL.LU.64 R12, [R1+0x760] ;  /* 0x00076000010c7983 */ /* 0x001ea80000300a00 */
[----:B-1----:R-:W2:Y:S01]  /*23d10*/  LDL.LU.64 R14, [R1+0x768] ;  /* 0x00076800010e7983 */ /* 0x002ea20000300a00 */
[----:B---3--:R-:W-:-:S15]  /*23d20*/  HMMA.16816.F32.BF16 R24, R20, R8, R24 ;  /* 0x000000081418723c */ /* 0x008fde0000041818 */
[----:B------:R-:W-:-:S08]  /*23d30*/  NOP ;  /* 0x0000000000007918 */ /* 0x000fd00000000000 */
[----:B------:R-:W-:Y:S04]  /*23d40*/  STL.64 [R1+0x770], R24 ;  /* 0x0007701801007387 */ /* 0x000fe80000100a00 */
[----:B------:R-:W-:Y:S04]  /*23d50*/  STL.64 [R1+0x778], R26 ;  /* 0x0007781a01007387 */ /* 0x000fe80000100a00 */
[----:B------:R-:W3:Y:S04]  /*23d60*/  LDL.LU.64 R8, [R1+0xed0] ;  /* 0x000ed00001087983 */ /* 0x000ee80000300a00 */
[----:B------:R-:W4:Y:S04]  /*23d70*/  LDL.LU.64 R10, [R1+0xed8] ;  /* 0x000ed800010a7983 */ /* 0x000f280000300a00 */
[----:B----4-:R-:W-:Y:S04]  /*23d80*/  STL.64 [R1+0x3828], R10 ;  /* 0x0038280a01007387 */ /* 0x010fe80000100a00 */
[----:B---3--:R-:W-:Y:S04]  /*23d90*/  STL.64 [R1+0x3820], R8 ;  /* 0x0038200801007387 */ /* 0x008fe80000100a00 */
[----:B------:R-:W-:Y:S04]  /*23da0*/  STL [R1+0x3790], R7 ;  /* 0x0037900701007387 */ /* 0x000fe80000100800 */
[----:B------:R-:W-:Y:S04]  /*23db0*/  STL [R1+0x3808], R6 ;  /* 0x0038080601007387 */ /* 0x000fe80000100800 */
[----:B------:R0:W-:Y:S04]  /*23dc0*/  STL.64 [R1+0x3800], R4 ;  /* 0x0038000401007387 */ /* 0x0001e80000100a00 */
[----:B0-----:R-:W3:Y:S01]  /*23dd0*/  LDL.64 R4, [R1+0x60] ;  /* 0x0000600001047983 */ /* 0x001ee20000100a00 */
[----:B--2---:R-:W-:Y:S03]  /*23de0*/  HMMA.16816.F32.BF16 R16, R20, R16, R12 ;  /* 0x000000101410723c */ /* 0x004fe6000004180c */
[----:B---3--:R0:W-:Y:S04]  /*23df0*/  STL.64 [R1+0x3830], R4 ;  /* 0x0038300401007387 */ /* 0x0081e80000100a00 */
[----:B0-----:R-:W2:Y:S04]  /*23e00*/  LDL.LU.64 R4, [R1+0xee0] ;  /* 0x000ee00001047983 */ /* 0x001ea80000300a00 */
[----:B------:R-:W2:Y:S04]  /*23e10*/  LDL.LU.64 R6, [R1+0xee8] ;  /* 0x000ee80001067983 */ /* 0x000ea80000300a00 */
[----:B------:R-:W3:Y:S04]  /*23e20*/  LDL.64 R12, [R1] ;  /* 0x00000000010c7983 */ /* 0x000ee80000100a00 */
[----:B---3--:R0:W-:Y:S04]  /*23e30*/  STL.64 [R1+0x37e8], R12 ;  /* 0x0037e80c01007387 */ /* 0x0081e80000100a00 */
[----:B------:R-:W-:Y:S04]  /*23e40*/  STL.64 [R1+0x760], R16 ;  /* 0x0007601001007387 */ /* 0x000fe80000100a00 */
[----:B------:R-:W-:Y:S04]  /*23e50*/  STL.64 [R1+0x768], R18 ;  /* 0x0007681201007387 */ /* 0x000fe80000100a00 */
[----:B------:R-:W3:Y:S04]  /*23e60*/  LDL.LU.64 R24, [R1+0xec0] ;  /* 0x000ec00001187983 */ /* 0x000ee80000300a00 */
[----:B------:R-:W3:Y:S04]  /*23e70*/  LDL.LU.64 R26, [R1+0xec8] ;  /* 0x000ec800011a7983 */ /* 0x000ee80000300a00 */
[----:B------:R-:W1:Y:S04]  /*23e80*/  LDSM.16.MT88.4 R16, [R0+UR5+0x180] ;  /* 0x000180050010783b */ /* 0x000e680008004200 */
[----:B0-----:R-:W4:Y:S01]  /*23e90*/  LDL.64 R12, [R1+0x10] ;  /* 0x00001000010c7983 */ /* 0x001f220000100a00 */
[----:B------:R-:W-:-:S02]  /*23ea0*/  IMAD.MOV.U32 R8, RZ, RZ, R3 ;  /* 0x000000ffff087224 */ /* 0x000fc400078e0003 */
[----:B------:R-:W-:-:S07]  /*23eb0*/  IMAD.MOV.U32 R9, RZ, RZ, R2 ;  /* 0x000000ffff097224 */ /* 0x000fce00078e0002 */
[C---:B--2---:R-:W-:Y:S01]  /*23ec0*/  HMMA.16816.F32.BF16 R8, R20.reuse, R8, R4 ;  /* 0x000000081408723c */ /* 0x044fe20000041804 */
[----:B----4-:R0:W-:Y:S04]  /*23ed0*/  STL.64 [R1+0x37f0], R12 ;  /* 0x0037f00c01007387 */ /* 0x0101e80000100a00 */
[----:B0-----:R-:W2:Y:S04]  /*23ee0*/  LDL.64 R12, [R1+0x20] ;  /* 0x00002000010c7983 */ /* 0x001ea80000100a00 */
[----:B--2---:R0:W-:Y:S04]  /*23ef0*/  STL.64 [R1+0x37f8], R12 ;  /* 0x0037f80c01007387 */ /* 0x0041e80000100a00 */
[----:B0-----:R-:W2:Y:S04]  /*23f00*/  LDL.64 R12, [R1+0x30] ;  /* 0x00003000010c7983 */ /* 0x001ea80000100a00 */
[----:B-1----:R-:W-:Y:S04]  /*23f10*/  STL.64 [R1+0x3688], R18 ;  /* 0x0036881201007387 */ /* 0x002fe80000100a00 */
[----:B------:R0:W-:Y:S04]  /*23f20*/  STL.64 [R1+0x3680], R16 ;  /* 0x0036801001007387 */ /* 0x0001e80000100a00 */
[----:B0-----:R-:W4:Y:S04]  /*23f30*/  LDL.LU.64 R16, [R1+0xeb0] ;  /* 0x000eb00001107983 */ /* 0x001f280000300a00 */
[----:B------:R-:W4:Y:S04]  /*23f40*/  LDL.LU.64 R18, [R1+0xeb8] ;  /* 0x000eb80001127983 */ /* 0x000f280000300a00 */
[----:B------:R-:W3:Y:S04]  /*23f50*/  LDL.LU.64 R4, [R1+0x3830] ;  /* 0x0038300001047983 */ /* 0x000ee80000300a00 */
        /* <DEDUP_REMOVED lines=13> */
[----:B------:R-:W-:Y:S04]  /*24030*/  STL.64 [R1+0x37c0], R10 ;  /* 0x0037c00a01007387 */ /* 0x000fe80000100a00 */
[----:B---3--:R0:W-:Y:S04]  /*24040*/  STL.64 [R1+0x37b8], R8 ;  /* 0x0037b80801007387 */ /* 0x0081e80000100a00 */
[----:B0-----:R-:W3:Y:S02]  /*24050*/  LDL.64 R8, [R1+0x50] ;  /* 0x0000500001087983 */ /* 0x001ee40000100a00 */
[----:B---3--:R-:W-:-:S15]  /*24060*/  HMMA.16816.F32.BF16 R24, R20, R8, R24 ;  /* 0x000000081418723c */ /* 0x008fde0000041818 */
[----:B------:R-:W-:-:S08]  /*24070*/  NOP ;  /* 0x0000000000007918 */ /* 0x000fd00000000000 */
[----:B------:R0:W-:Y:S04]  /*24080*/  STL.64 [R1+0xec0], R24 ;  /* 0x000ec01801007387 */ /* 0x0001e80000100a00 */
[----:B------:R1:W-:Y:S04]  /*24090*/  STL.64 [R1+0xec8], R26 ;  /* 0x000ec81a01007387 */ /* 0x0003e80000100a00 */
[----:B0-----:R-:W4:Y:S01]  /*240a0*/  LDL.LU.64 R24, [R1+0x3810] ;  /* 0x0038100001187983 */ /* 0x001f220000300a00 */
[----:B------:R-:W-:Y:S02]  /*240b0*/  IMAD.MOV.U32 R3, RZ, RZ, R8 ;  /* 0x000000ffff037224 */ /* 0x000fe400078e0008 */
[----:B------:R-:W-:-:S02]  /*240c0*/  IMAD.MOV.U32 R2, RZ, RZ, R9 ;  /* 0x000000ffff027224 */ /* 0x000fc400078e0009 */
[----:B----4-:R-:W-:Y:S06]  /*240d0*/  HMMA.16816.F32.BF16 R8, R20, R24, R16 ;  /* 0x000000181408723c */ /* 0x010fec0000041810 */
[----:B------:R-:W-:Y:S02]  /*240e0*/  IMAD.MOV.U32 R29, RZ, RZ, R24 ;  /* 0x000000ffff1d7224 */ /* 0x000fe400078e0018 */
[----:B------:R-:W-:-:S15]  /*240f0*/  IMAD.MOV.U32 R0, RZ, RZ, R25 ;  /* 0x000000ffff007224 */ /* 0x000fde00078e0019 */
[----:B------:R0:W-:Y:S04]  /*24100*/  STL.64 [R1+0xeb0], R8 ;  /* 0x000eb00801007387 */ /* 0x0001e80000100a00 */
[----:B------:R3:W-:Y:S04]  /*24110*/  STL.64 [R1+0xeb8], R10 ;  /* 0x000eb80a01007387 */ /* 0x0007e80000100a00 */
[----:B------:R-:W4:Y:S04]  /*24120*/  LDL.LU.64 R16, [R1+0xe90] ;  /* 0x000e900001107983 */ /* 0x000f280000300a00 */
[----:B------:R-:W4:Y:S04]  /*24130*/  LDL.LU.64 R18, [R1+0xe98] ;  /* 0x000e980001127983 */ /* 0x000f280000300a00 */
[----:B------:R-:W4:Y:S04]  /*24140*/  LDL.LU.64 R24, [R1+0xe80] ;  /* 0x000e800001187983 */ /* 0x000f280000300a00 */
[----:B-1----:R-:W4:Y:S04]  /*24150*/  LDL.LU.64 R26, [R1+0xe88] ;  /* 0x000e8800011a7983 */ /* 0x002f280000300a00 */
[----:B0-----:R-:W4:Y:S04]  /*24160*/  LDL.LU.64 R8, [R1+0xe60] ;  /* 0x000e600001087983 */ /* 0x001f280000300a00 */
[----:B---3--:R-:W3:Y:S01]  /*24170*/  LDL.LU.64 R10, [R1+0xe68] ;  /* 0x000e6800010a7983 */ /* 0x008ee20000300a00 */
[----:B--2---:R-:W-:Y:S06]  /*24180*/  HMMA.16816.F32.BF16 R4, R20, R12, R4 ;  /* 0x0000000c1404723c */ /* 0x004fec0000041804 */
[----:B------:R-:W-:Y:S01]  /*24190*/  IMAD.MOV.U32 R28, RZ, RZ, R13 ;  /* 0x000000ffff1c7224 */ /* 0x000fe200078e000d */
[----:B---3--:R-:W-:Y:S04]  /*241a0*/  STL.64 [R1+0x37e0], R10 ;  /* 0x0037e00a01007387 */ /* 0x008fe80000100a00 */
[----:B----4-:R0:W-:Y:S04]  /*241b0*/  STL.64 [R1+0x37d8], R8 ;  /* 0x0037d80801007387 */ /* 0x0101e80000100a00 */
[----:B0-----:R-:W2:Y:S04]  /*241c0*/  LDL.LU.64 R8, [R1+0xe70] ;  /* 0x000e700001087983 */ /* 0x001ea80000300a00 */
[----:B------:R-:W2:Y:S04]  /*241d0*/  LDL.LU.64 R10, [R1+0xe78] ;  /* 0x000e7800010a7983 */ /* 0x000ea80000300a00 */
[----:B------:R-:W-:Y:S04]  /*241e0*/  STL.64 [R1+0xea0], R4 ;  /* 0x000ea00401007387 */ /* 0x000fe80000100a00 */
[----:B------:R0:W-:Y:S04]  /*241f0*/  STL.64 [R1+0xea8], R6 ;  /* 0x000ea80601007387 */ /* 0x0001e80000100a00 */
[----:B0-----:R-:W3:Y:S04]  /*24200*/  LDL.LU R6, [R1+0x3808] ;  /* 0x0038080001067983 */ /* 0x001ee80000300800 */
[----:B------:R-:W4:Y:S01]  /*24210*/  LDL.LU.64 R4, [R1+0x3800] ;  /* 0x0038000001047983 */ /* 0x000f220000300a00 */
[----:B------:R-:W-:-:S03]  /*24220*/  IMAD.MOV.U32 R7, RZ, RZ, R12 ;  /* 0x000000ffff077224 */ /* 0x000fc600078e000c */
[----:B------:R-:W2:Y:S02]  /*24230*/  LDL.LU.64 R12, [R1+0x37f8] ;  /* 0x0037f800010c7983 */ /* 0x000ea40000300a00 */
[----:B--2---:R-:W-:Y:S02]  /*24240*/  HMMA.16816.F32.BF16 R16, R20, R12, R16 ;  /* 0x0000000c1410723c */ /* 0x004fe40000041810 */
[----:B---3--:R-:W-:Y:S04]  /*24250*/  STL.64 [R1+0x37b0], R6 ;  /* 0x0037b00601007387 */ /* 0x008fe80000100a00 */
[----:B----4-:R0:W-:Y:S04]  /*24260*/  STL.64 [R1+0x37a8], R4 ;  /* 0x0037a80401007387 */ /* 0x0101e80000100a00 */
[----:B0-----:R-:W2:Y:S04]  /*24270*/  LDL.LU.64 R4, [R1+0xe50] ;  /* 0x000e500001047983 */ /* 0x001ea80000300a00 */
[----:B------:R-:W2:Y:S09]  /*24280*/  LDL.LU.64 R6, [R1+0xe58] ;  /* 0x000e580001067983 */ /* 0x000eb20000300a00 */
[----:B------:R-:W-:Y:S04]  /*24290*/  STL.64 [R1+0xe90], R16 ;  /* 0x000e901001007387 */ /* 0x000fe80000100a00 */
[----:B------:R0:W-:Y:S02]  /*242a0*/  STL.64 [R1+0xe98], R18 ;  /* 0x000e981201007387 */ /* 0x0001e40000100a00 */
[----:B0-----:R-:W-:-:S02]  /*242b0*/  IMAD.MOV.U32 R19, RZ, RZ, R12 ;  /* 0x000000ffff137224 */ /* 0x001fc400078e000c */
[----:B------:R-:W-:Y:S02]  /*242c0*/  IMAD.MOV.U32 R18, RZ, RZ, R13 ;  /* 0x000000ffff127224 */ /* 0x000fe400078e000d */
[----:B------:R-:W3:Y:S02]  /*242d0*/  LDL.LU.64 R12, [R1+0x37f0] ;  /* 0x0037f000010c7983 */ /* 0x000ee40000300a00 */
[----:B---3--:R-:W-:-:S15]  /*242e0*/  HMMA.16816.F32.BF16 R24, R20, R12, R24 ;  /* 0x0000000c1418723c */ /* 0x008fde0000041818 */
[----:B------:R-:W-:-:S08]  /*242f0*/  NOP ;  /* 0x0000000000007918 */ /* 0x000fd00000000000 */
[----:B------:R-:W-:Y:S04]  /*24300*/  STL.64 [R1+0xe80], R24 ;  /* 0x000e801801007387 */ /* 0x000fe80000100a00 */
[----:B------:R0:W-:Y:S02]  /*24310*/  STL.64 [R1+0xe88], R26 ;  /* 0x000e881a01007387 */ /* 0x0001e40000100a00 */
[----:B0-----:R-:W-:Y:S02]  /*24320*/  IMAD.MOV.U32 R26, RZ, RZ, R12 ;  /* 0x000000ffff1a7224 */ /* 0x001fe400078e000c */
[----:B------:R-:W-:Y:S02]  /*24330*/  IMAD.MOV.U32 R27, RZ, RZ, R13 ;  /* 0x000000ffff1b7224 */ /* 0x000fe400078e000d */
[----:B------:R-:W3:Y:S02]  /*24340*/  LDL.LU.64 R12, [R1+0x37e8] ;  /* 0x0037e800010c7983 */ /* 0x000ee40000300a00 */
[----:B---3--:R-:W-:Y:S06]  /*24350*/  HMMA.16816.F32.BF16 R8, R20, R12, R8 ;  /* 0x0000000c1408723c */ /* 0x008fec0000041808 */
[----:B------:R-:W-:-:S02]  /*24360*/  IMAD.MOV.U32 R24, RZ, RZ, R12 ;  /* 0x000000ffff187224 */ /* 0x000fc400078e000c */
[----:B------:R-:W-:-:S15]  /*24370*/  IMAD.MOV.U32 R25, RZ, RZ, R13 ;  /* 0x000000ffff197224 */ /* 0x000fde00078e000d */
[----:B------:R-:W-:Y:S04]  /*24380*/  STL.64 [R1+0xe70], R8 ;  /* 0x000e700801007387 */ /* 0x000fe80000100a00 */
[----:B------:R0:W-:Y:S04]  /*24390*/  STL.64 [R1+0xe78], R10 ;  /* 0x000e780a01007387 */ /* 0x0001e80000100a00 */
[----:B0-----:R-:W3:Y:S04]  /*243a0*/  LDL.LU.64 R10, [R1+0x37e0] ;  /* 0x0037e000010a7983 */ /* 0x001ee80000300a00 */
[----:B------:R-:W3:Y:S04]  /*243b0*/  LDL.LU.64 R8, [R1+0x37d8] ;  /* 0x0037d80001087983 */ /* 0x000ee80000300a00 */
[----:B------:R-:W4:Y:S04]  /*243c0*/  LDL.LU.64 R14, [R1+0x37d0] ;  /* 0x0037d000010e7983 */ /* 0x000f280000300a00 */
[----:B------:R-:W3:Y:S02]  /*243d0*/  LDL.LU.64 R12, [R1+0x37c8] ;  /* 0x0037c800010c7983 */ /* 0x000ee40000300a00 */
[----:B---3--:R-:W-:-:S15]  /*243e0*/  HMMA.16816.F32.BF16 R8, R20, R12, R8 ;  /* 0x0000000c1408723c */ /* 0x008fde0000041808 */
[----:B------:R-:W-:-:S08]  /*243f0*/  NOP ;  /* 0x0000000000007918 */ /* 0x000fd00000000000 */
[----:B------:R-:W-:Y:S04]  /*24400*/  STL.64 [R1+0xe60], R8 ;  /* 0x000e600801007387 */ /* 0x000fe80000100a00 */
[----:B------:R0:W-:Y:S04]  /*24410*/  STL.64 [R1+0xe68], R10 ;  /* 0x000e680a01007387 */ /* 0x0001e80000100a00 */
[----:B0-----:R-:W3:Y:S04]  /*24420*/  LDL.LU.64 R10, [R1+0x37c0] ;  /* 0x0037c000010a7983 */ /* 0x001ee80000300a00 */
[----:B------:R-:W2:Y:S04]  /*24430*/  LDL.LU.64 R8, [R1+0x37b8] ;  /* 0x0037b80001087983 */ /* 0x000ea80000300a00 */
[----:B------:R-:W4:Y:S01]  /*24440*/  LDL.64 R16, [R1+0xa0] ;  /* 0x0000a00001107983 */ /* 0x000f220000100a00 */
[C---:B--2---:R-:W-:Y:S03]  /*24450*/  HMMA.16816.F32.BF16 R4, R20.reuse, R8, R4 ;  /* 0x000000081404723c */ /* 0x044fe60000041804 */
[----:B----4-:R-:W-:Y:S04]  /*24460*/  STL.64 [R1+0x3768], R16 ;  /* 0x0037681001007387 */ /* 0x010fe80000100a00 */
[----:B------:R-:W-:Y:S04]  /*24470*/  STL.64 [R1+0x36a0], R14 ;  /* 0x0036a00e01007387 */ /* 0x000fe80000100a00 */
[----:B------:R0:W-:Y:S04]  /*24480*/  STL.64 [R1+0x3698], R12 ;  /* 0x0036980c01007387 */ /* 0x0001e80000100a00 */
[----:B0-----:R-:W2:Y:S04]  /*24490*/  LDL.LU.64 R12, [R1+0x750] ;  /* 0x00075000010c7983 */ /* 0x001ea80000300a00 */
[----:B------:R-:W2:Y:S04]  /*244a0*/  LDL.LU.64 R14, [R1+0x758] ;  /* 0x00075800010e7983 */ /* 0x000ea80000300a00 */
[----:B------:R-:W-:Y:S04]  /*244b0*/  STL.64 [R1+0xe50], R4 ;  /* 0x000e500401007387 */ /* 0x000fe80000100a00 */
[----:B------:R0:W-:Y:S04]  /*244c0*/  STL.64 [R1+0xe58], R6 ;  /* 0x000e580601007387 */ /* 0x0001e80000100a00 */
[----:B0-----:R-:W4:Y:S04]  /*244d0*/  LDL.LU.64 R6, [R1+0x37b0] ;  /* 0x0037b00001067983 */ /* 0x001f280000300a00 */
[----:B------:R-:W2:Y:S04]  /*244e0*/  LDL.LU.64 R4, [R1+0x37a8] ;  /* 0x0037a80001047983 */ /* 0x000ea80000300a00 */
[----:B------:R0:W-:Y:S04]  /*244f0*/  STL.64 [R1+0x3740], R8 ;  /* 0x0037400801007387 */ /* 0x0001e80000100a00 */
[----:B---3--:R-:W-:Y:S04]  /*24500*/  STL.64 [R1+0x3770], R10 ;  /* 0x0037700a01007387 */ /* 0x008fe80000100a00 */
[----:B0-----:R-:W3:Y:S01]  /*24510*/  LDL.64 R8, [R1+0xc0] ;  /* 0x0000c00001087983 */ /* 0x001ee20000100a00 */
[----:B--2---:R-:W-:Y:S06]  /*24520*/  HMMA.16816.F32.BF16 R12, R20, R4, R12 ;  /* 0x00000004140c723c */ /* 0x004fec000004180c */
[----:B------:R0:W-:Y:S02]  /*24530*/  STL.64 [R1+0x3690], R4 ;  /* 0x0036900401007387 */ /* 0x0001e40000100a00 */
[----:B0-----:R-:W-:-:S02]  /*24540*/  IMAD.MOV.U32 R4, RZ, RZ, R24 ;  /* 0x000000ffff047224 */ /* 0x001fc400078e0018 */
[----:B------:R-:W-:-:S13]  /*24550*/  IMAD.MOV.U32 R5, RZ, RZ, R25 ;  /* 0x000000ffff057224 */ /* 0x000fda00078e0019 */
[----:B------:R-:W-:Y:S04]  /*24560*/  STL.64 [R1+0x750], R12 ;  /* 0x0007500c01007387 */ /* 0x000fe80000100a00 */
[----:B------:R-:W-:Y:S04]  /*24570*/  STL.64 [R1+0x758], R14 ;  /* 0x0007580e01007387 */ /* 0x000fe80000100a00 */
[----:B------:R-:W3:Y:S04]  /*24580*/  LDL.LU R24, [R1+0x37a0] ;  /* 0x0037a00001187983 */ /* 0x000ee80000300800 */
[----:B------:R-:W3:Y:S04]  /*24590*/  LDL.LU R25, [R1+0x379c] ;  /* 0x00379c0001197983 */ /* 0x000ee80000300800 */
[----:B------:R0:W-:Y:S02]  /*245a0*/  STL.64 [R1+0x36a8], R4 ;  /* 0x0036a80401007387 */ /* 0x0001e40000100a00 */
[----:B0-----:R-:W-:-:S02]  /*245b0*/  IMAD.MOV.U32 R4, RZ, RZ, R26 ;  /* 0x000000ffff047224 */ /* 0x001fc400078e001a */
[----:B------:R-:W-:Y:S01]  /*245c0*/  IMAD.MOV.U32 R5, RZ, RZ, R27 ;  /* 0x000000ffff057224 */ /* 0x000fe200078e001b */
[----:B------:R-:W3:Y:S04]  /*245d0*/  LDL.LU R26, [R1+0x3798] ;  /* 0x00379800011a7983 */ /* 0x000ee80000300800 */
[----:B------:R-:W3:Y:S04]  /*245e0*/  LDL.LU R27, [R1+0x3794] ;  /* 0x00379400011b7983 */ /* 0x000ee80000300800 */
[----:B------:R0:W-:Y:S04]  /*245f0*/  STL.64 [R1+0x36c0], R4 ;  /* 0x0036c00401007387 */ /* 0x0001e80000100a00 */
[----:B------:R-:W2:Y:S01]  /*24600*/  LDL.LU.64 R16, [R1+0x5d0] ;  /* 0x0005d00001107983 */ /* 0x000ea20000300a00 */
[----:B0-----:R-:W-:-:S02]  /*24610*/  IMAD.MOV.U32 R4, RZ, RZ, R19 ;  /* 0x000000ffff047224 */ /* 0x001fc400078e0013 */
[----:B------:R-:W-:Y:S02]  /*24620*/  IMAD.MOV.U32 R5, RZ, RZ, R18 ;  /* 0x000000ffff057224 */ /* 0x000fe400078e0012 */
[----:B------:R-:W4:Y:S04]  /*24630*/  LDL.LU.64 R18, [R1+0x5d8] ;  /* 0x0005d80001127983 */ /* 0x000f280000300a00 */
[----:B----4-:R-:W-:Y:S04]  /*24640*/  STL.64 [R1+0x3780], R18 ;  /* 0x0037801201007387 */ /* 0x010fe80000100a00 */
[----:B--2---:R0:W-:Y:S04]  /*24650*/  STL.64 [R1+0x3778], R16 ;  /* 0x0037781001007387 */ /* 0x0041e80000100a00 */
[----:B0-----:R-:W3:Y:S04]  /*24660*/  LDL.LU.64 R16, [R1+0x1030] ;  /* 0x0010300001107983 */ /* 0x001ee80000300a00 */
[----:B------:R-:W3:Y:S04]  /*24670*/  LDL.LU.64 R18, [R1+0x1038] ;  /* 0x0010380001127983 */ /* 0x000ee80000300a00 */
[----:B------:R-:W2:Y:S04]  /*24680*/  LDL.LU.64 R12, [R1+0x5c0] ;  /* 0x0005c000010c7983 */ /* 0x000ea80000300a00 */
[----:B------:R-:W2:Y:S04]  /*24690*/  LDL.LU.64 R14, [R1+0x5c8] ;  /* 0x0005c800010e7983 */ /* 0x000ea80000300a00 */
[----:B------:R0:W-:Y:S02]  /*246a0*/  STL.64 [R1+0x36d8], R4 ;  /* 0x0036d80401007387 */ /* 0x0001e40000100a00 */
[----:B0-----:R-:W-:-:S02]  /*246b0*/  IMAD.MOV.U32 R4, RZ, RZ, R7 ;  /* 0x000000ffff047224 */ /* 0x001fc400078e0007 */
[----:B------:R-:W-:Y:S01]  /*246c0*/  IMAD.MOV.U32 R5, RZ, RZ, R28 ;  /* 0x000000ffff057224 */ /* 0x000fe200078e001c */
[----:B------:R-:W4:Y:S04]  /*246d0*/  LDL.LU R7, [R1+0x3790] ;  /* 0x0037900001077983 */ /* 0x000f280000300800 */
[----:B------:R-:W2:Y:S04]  /*246e0*/  LDL.LU R28, [R1+0x378c] ;  /* 0x00378c00011c7983 */ /* 0x000ea80000300800 */
[----:B------:R0:W-:Y:S02]  /*246f0*/  STL.64 [R1+0x36f0], R4 ;  /* 0x0036f00401007387 */ /* 0x0001e40000100a00 */
[----:B0-----:R-:W-:-:S02]  /*24700*/  IMAD.MOV.U32 R4, RZ, RZ, R29 ;  /* 0x000000ffff047224 */ /* 0x001fc400078e001d */
[----:B------:R-:W-:Y:S01]  /*24710*/  IMAD.MOV.U32 R5, RZ, RZ, R0 ;  /* 0x000000ffff057224 */ /* 0x000fe200078e0000 */
[----:B------:R-:W4:Y:S04]  /*24720*/  LDL.LU R29, [R1+0x3788] ;  /* 0x00378800011d7983 */ /* 0x000f280000300800 */
[----:B------:R-:W-:Y:S04]  /*24730*/  STL.64 [R1+0x3708], R4 ;  /* 0x0037080401007387 */ /* 0x000fe80000100a00 */
[----:B------:R-:W2:Y:S01]  /*24740*/  LDL.64 R20, [R1+0x80] ;  /* 0x0000800001147983 */ /* 0x000ea20000100a00 */
[----:B---3--:R-:W-:-:S15]  /*24750*/  HMMA.16816.F32.BF16 R16, R24, R8, R16 ;  /* 0x000000081810723c */ /* 0x008fde0000041810 */
[----:B------:R-:W-:-:S08]  /*24760*/  NOP ;  /* 0x0000000000007918 */ /* 0x000fd00000000000 */
[----:B------:R-:W-:Y:S04]  /*24770*/  STL.64 [R1+0x1030], R16 ;  /* 0x0010301001007387 */ /* 0x000fe80000100a00 */
[----:B------:R0:W-:Y:S04]  /*24780*/  STL.64 [R1+0x1038], R18 ;  /* 0x0010381201007387 */ /* 0x0001e80000100a00 */
[----:B0-----:R-:W3:Y:S04]  /*24790*/  LDL.LU.64 R18, [R1+0x3780] ;  /* 0x0037800001127983 */ /* 0x001ee80000300a00 */
[----:B------:R-:W3:Y:S01]  /*247a0*/  LDL.LU.64 R16, [R1+0x3778] ;  /* 0x0037780001107983 */ /* 0x000ee20000300a00 */
[----:B------:R-:W-:-:S03]  /*247b0*/  IMAD.MOV.U32 R22, RZ, RZ, R8 ;  /* 0x000000ffff167224 */ /* 0x000fc600078e0008 */
[----:B------:R-:W3:Y:S04]  /*247c0*/  LDL.LU.64 R10, [R1+0x3770] ;  /* 0x00377000010a7983 */ /* 0x000ee80000300a00 */
[----:B------:R-:W-:Y:S04]  /*247d0*/  STL [R1+0x3750], R22 ;  /* 0x0037501601007387 */ /* 0x000fe80000100800 */
[----:B--2---:R4:W-:Y:S02]  /*247e0*/  STL.64 [R1+0x3748], R20 ;  /* 0x0037481401007387 */ /* 0x0049e40000100a00 */
[----:B----4-:R-:W-:-:S02]  /*247f0*/  IMAD.MOV.U32 R20, RZ, RZ, R29 ;  /* 0x000000ffff147224 */ /* 0x010fc400078e001d */
[----:B------:R-:W-:-:S07]  /*24800*/  IMAD.MOV.U32 R21, RZ, RZ, R28 ;  /* 0x000000ffff157224 */ /* 0x000fce00078e001c */
[----:B---3--:R-:W-:Y:S01]  /*24810*/  HMMA.16816.F32.BF16 R20, R24, R20, R16 ;  /* 0x000000141814723c */ /* 0x008fe20000041810 */
[----:B------:R-:W2:Y:S01]  /*24820*/  LDL.LU.64 R16, [R1+0x3768] ;  /* 0x0037680001107983 */ /* 0x000ea20000300a00 */
[----:B------:R-:W-:Y:S02]  /*24830*/  IMAD.MOV.U32 R4, RZ, RZ, R3 ;  /* 0x000000ffff047224 */ /* 0x000fe400078e0003 */
[----:B------:R-:W-:-:S15]  /*24840*/  IMAD.MOV.U32 R5, RZ, RZ, R2 ;  /* 0x000000ffff057224 */ /* 0x000fde00078e0002 */
[----:B------:R-:W-:-:S04]  /*24850*/  NOP ;  /* 0x0000000000007918 */ /* 0x000fc80000000000 */
[----:B------:R-:W-:Y:S04]  /*24860*/  STL.64 [R1+0x5d0], R20 ;  /* 0x0005d01401007387 */ /* 0x000fe80000100a00 */
[----:B------:R-:W-:Y:S04]  /*24870*/  STL.64 [R1+0x5d8], R22 ;  /* 0x0005d81601007387 */ /* 0x000fe80000100a00 */
[----:B------:R0:W-:Y:S01]  /*24880*/  STL.64 [R1+0x3720], R4 ;  /* 0x0037200401007387 */ /* 0x0001e20000100a00 */
[----:B--2---:R-:W-:Y:S06]  /*24890*/  HMMA.16816.F32.BF16 R12, R24, R16, R12 ;  /* 0x00000010180c723c */ /* 0x004fec000004180c */
[----:B------:R-:W-:-:S02]  /*248a0*/  IMAD.MOV.U32 R3, RZ, RZ, R16 ;  /* 0x000000ffff037224 */ /* 0x000fc400078e0010 */
[----:B------:R-:W-:-:S15]  /*248b0*/  IMAD.MOV.U32 R2, RZ, RZ, R17 ;  /* 0x000000ffff027224 */ /* 0x000fde00078e0011 */
[----:B------:R-:W-:Y:S04]  /*248c0*/  STL.64 [R1+0x5c0], R12 ;  /* 0x0005c00c01007387 */ /* 0x000fe80000100a00 */
[----:B------:R-:W-:Y:S04]  /*248d0*/  STL.64 [R1+0x5c8], R14 ;  /* 0x0005c80e01007387 */ /* 0x000fe80000100a00 */
[----:B------:R-:W2:Y:S04]  /*248e0*/  LDL.LU.64 R16, [R1+0x5a0] ;  /* 0x0005a00001107983 */ /* 0x000ea80000300a00 */
[----:B------:R-:W3:Y:S01]  /*248f0*/  LDL.LU.64 R18, [R1+0x5a8] ;  /* 0x0005a80001127983 */ /* 0x000ee20000300a00 */
[----:B0-----:R-:W-:-:S02]  /*24900*/  IMAD.MOV.U32 R4, RZ, RZ, R11 ;  /* 0x000000ffff047224 */ /* 0x001fc400078e000b */
[----:B------:R-:W-:Y:S02]  /*24910*/  IMAD.MOV.U32 R5, RZ, RZ, R10 ;  /* 0x000000ffff057224 */ /* 0x000fe400078e000a */
        /* <DEDUP_REMOVED lines=8> */
[----:B0-----:R-:W3:Y:S04]  /*249a0*/  LDL.64 R4, [R1+0x70] ;  /* 0x0000700001047983 */ /* 0x001ee80000100a00 */
[----:B------:R-:W4:Y:S04]  /*249b0*/  LDL.LU.64 R12, [R1+0x520] ;  /* 0x00052000010c7983 */ /* 0x000f280000300a00 */
        /* <DEDUP_REMOVED lines=19> */
[C---:B------:R-:W-:Y:S01]  /*24af0*/  HMMA.16816.F32.BF16 R20, R24.reuse, R20, R16 ;  /* 0x000000141814723c */ /* 0x040fe20000041810 */
[----:B----4-:R-:W-:Y:S04]  /*24b00*/  STL.64 [R1+0x3718], R14 ;  /* 0x0037180e01007387 */ /* 0x010fe80000100a00 */
[----:B--2---:R0:W-:Y:S04]  /*24b10*/  STL.64 [R1+0x3710], R12 ;  /* 0x0037100c01007387 */ /* 0x0041e80000100a00 */
[----:B0-----:R-:W2:Y:S04]  /*24b20*/  LDL.LU.64 R12, [R1+0x570] ;  /* 0x00057000010c7983 */ /* 0x001ea80000300a00 */
[----:B------:R-:W4:Y:S04]  /*24b30*/  LDL.LU.64 R14, [R1+0x578] ;  /* 0x00057800010e7983 */ /* 0x000f280000300a00 */
[----:B----4-:R-:W-:Y:S04]  /*24b40*/  STL.64 [R1+0x3730], R14 ;  /* 0x0037300e01007387 */ /* 0x010fe80000100a00 */
[----:B--2---:R0:W-:Y:S04]  /*24b50*/  STL.64 [R1+0x3728], R12 ;  /* 0x0037280c01007387 */ /* 0x0041e80000100a00 */
[----:B0-----:R-:W2:Y:S04]  /*24b60*/  LDL.LU.64 R12, [R1+0x580] ;  /* 0x00058000010c7983 */ /* 0x001ea80000300a00 */
[----:B------:R-:W2:Y:S04]  /*24b70*/  LDL.LU.64 R14, [R1+0x588] ;  /* 0x00058800010e7983 */ /* 0x000ea80000300a00 */
[----:B------:R-:W4:Y:S04]  /*24b80*/  LDL.LU.64 R18, [R1+0x3760] ;  /* 0x0037600001127983 */ /* 0x000f280000300a00 */
[----:B------:R-:W4:Y:S04]  /*24b90*/  LDL.LU.64 R16, [R1+0x3758] ;  /* 0x0037580001107983 */ /* 0x000f280000300a00 */
[----:B------:R-:W-:Y:S04]  /*24ba0*/  STL.64 [R1+0x5b0], R20 ;  /* 0x0005b01401007387 */ /* 0x000fe80000100a00 */
[----:B------:R0:W-:Y:S04]  /*24bb0*/  STL.64 [R1+0x5b8], R22 ;  /* 0x0005b81601007387 */ /* 0x0001e80000100a00 */
[----:B0-----:R-:W2:Y:S04]  /*24bc0*/  LDL.LU R22, [R1+0x3750] ;  /* 0x0037500001167983 */ /* 0x001ea80000300800 */
[----:B------:R-:W4:Y:S01]  /*24bd0*/  LDL.LU.64 R20, [R1+0x3748] ;  /* 0x0037480001147983 */ /* 0x000f220000300a00 */
[C---:B---3--:R-:W-:Y:S06]  /*24be0*/  HMMA.16816.F32.BF16 R8, R24.reuse, R4, R8 ;  /* 0x000000041808723c */ /* 0x048fec0000041808 */
[----:B----4-:R-:W-:-:S15]  /*24bf0*/  HMMA.16816.F32.BF16 R16, R24, R20, R16 ;  /* 0x000000141810723c */ /* 0x010fde0000041810 */
[----:B------:R-:W-:-:S08]  /*24c00*/  NOP ;  /* 0x0000000000007918 */ /* 0x000fd00000000000 */
[----:B------:R0:W-:Y:S04]  /*24c10*/  STL.64 [R1+0x5a0], R16 ;  /* 0x0005a01001007387 */ /* 0x0001e80000100a00 */
[----:B------:R1:W-:Y:S04]  /*24c20*/  STL.64 [R1+0x5a8], R18 ;  /* 0x0005a81201007387 */ /* 0x0003e80000100a00 */
[----:B0-----:R-:W3:Y:S04]  /*24c30*/  LDL.LU.64 R16, [R1+0x510] ;  /* 0x0005100001107983 */ /* 0x001ee80000300a00 */
[----:B-1----:R-:W3:Y:S04]  /*24c40*/  LDL.LU.64 R18, [R1+0x518] ;  /* 0x0005180001127983 */ /* 0x002ee80000300a00 */
[----:B------:R-:W-:Y:S04]  /*24c50*/  STL.64 [R1+0x3658], R20 ;  /* 0x0036581401007387 */ /* 0x000fe80000100a00 */
[----:B------:R0:W-:Y:S04]  /*24c60*/  STL.64 [R1+0x590], R8 ;  /* 0x0005900801007387 */ /* 0x0001e80000100a00 */
[----:B------:R1:W-:Y:S04]  /*24c70*/  STL.64 [R1+0x598], R10 ;  /* 0x0005980a01007387 */ /* 0x0003e80000100a00 */
[----:B0-----:R-:W4:Y:S01]  /*24c80*/  LDL.LU.64 R8, [R1+0x3740] ;  /* 0x0037400001087983 */ /* 0x001f220000300a00 */
[----:B-1----:R-:W-:-:S02]  /*24c90*/  IMAD.MOV.U32 R11, RZ, RZ, R4 ;  /* 0x000000ffff0b7224 */ /* 0x002fc400078e0004 */
[----:B------:R-:W-:Y:S02]  /*24ca0*/  IMAD.MOV.U32 R10, RZ, RZ, R5 ;  /* 0x000000ffff0a7224 */ /* 0x000fe400078e0005 */
        /* <DEDUP_REMOVED lines=45> */
[----:B------:R-:W3:-:S15]  /*24f80*/  LDL.LU.64 R12, [R1+0x3698] ;  /* 0x00369800010c7983 */ /* 0x000ede0000300a00 */
[----:B------:R-:W-:-:S02]  /*24f90*/  NOP ;  /* 0x0000000000007918 */ /* 0x000fc40000000000 */
[----:B------:R0:W-:Y:S04]  /*24fa0*/  STL.64 [R1+0x520], R4 ;  /* 0x0005200401007387 */ /* 0x0001e80000100a00 */
[----:B------:R1:W-:Y:S04]  /*24fb0*/  STL.64 [R1+0x528], R6 ;  /* 0x0005280601007387 */ /* 0x0003e80000100a00 */
[----:B0-----:R-:W4:Y:S04]  /*24fc0*/  LDL.LU.64 R4, [R1+0x500] ;  /* 0x0005000001047983 */ /* 0x001f280000300a00 */
[----:B-1----:R-:W4:Y:S04]  /*24fd0*/  LDL.LU.64 R6, [R1+0x508] ;  /* 0x0005080001067983 */ /* 0x002f280000300a00 */
[----:B------:R-:W2:Y:S01]  /*24fe0*/  LDL.64 R20, [R1+0x90] ;  /* 0x0000900001147983 */ /* 0x000ea20000100a00 */
[----:B---3--:R-:W-:Y:S03]  /*24ff0*/  HMMA.16816.F32.BF16 R16, R24, R12, R16 ;  /* 0x0000000c1810723c */ /* 0x008fe60000041810 */
[----:B--2---:R0:W-:-:S15]  /*25000*/  STL.64 [R1+0x3670], R20 ;  /* 0x0036701401007387 */ /* 0x0041de0000100a00 */
[----:B------:R-:W-:-:S05]  /*25010*/  NOP ;  /* 0x0000000000007918 */ /* 0x000fca0000000000 */
[----:B------:R1:W-:Y:S04]  /*25020*/  STL.64 [R1+0x510], R16 ;  /* 0x0005101001007387 */ /* 0x0003e80000100a00 */
[----:B------:R2:W-:Y:S01]  /*25030*/  STL.64 [R1+0x518], R18 ;  /* 0x0005181201007387 */ /* 0x0005e20000100a00 */
[----:B0-----:R-:W-:-:S03]  /*25040*/  IMAD.MOV.U32 R21, RZ, RZ, R0 ;  /* 0x000000ffff157224 */ /* 0x001fc600078e0000 */
[----:B-1----:R-:W3:Y:S04]  /*25050*/  LDL.LU.64 R16, [R1+0x210] ;  /* 0x0002100001107983 */ /* 0x002ee80000300a00 */
[----:B--2---:R-:W3:Y:S04]  /*25060*/  LDL.LU.64 R18, [R1+0x218] ;  /* 0x0002180001127983 */ /* 0x004ee80000300a00 */
[----:B------:R-:W2:Y:S04]  /*25070*/  LDL R0, [R1+0x1a74] ;  /* 0x001a740001007983 */ /* 0x000ea80000100800 */
[----:B------:R-:W-:Y:S04]  /*25080*/  STL.64 [R1+0x35e0], R14 ;  /* 0x0035e00e01007387 */ /* 0x000fe80000100a00 */
[----:B------:R0:W-:Y:S04]  /*25090*/  STL.64 [R1+0x35d8], R12 ;  /* 0x0035d80c01007387 */ /* 0x0001e80000100a00 */
[----:B0-----:R-:W3:Y:S01]  /*250a0*/  LDL.64 R12, [R1+0x50] ;  /* 0x00005000010c7983 */ /* 0x001ee20000100a00 */
[----:B----4-:R-:W-:Y:S03]  /*250b0*/  HMMA.16816.F32.BF16 R4, R24, R8, R4 ;  /* 0x000000081804723c */ /* 0x010fe60000041804 */
[----:B---3--:R0:W-:Y:S02]  /*250c0*/  STL.64 [R1+0x3640], R12 ;  /* 0x0036400c01007387 */ /* 0x0081e40000100a00 */
[----:B0-----:R-:W-:-:S02]  /*250d0*/  IMAD.MOV.U32 R12, RZ, RZ, R11 ;  /* 0x000000ffff0c7224 */ /* 0x001fc400078e000b */
[----:B------:R-:W-:-:S05]  /*250e0*/  IMAD.MOV.U32 R13, RZ, RZ, R10 ;  /* 0x000000ffff0d7224 */ /* 0x000fca00078e000a */
[----:B------:R0:W-:Y:S04]  /*250f0*/  STL.64 [R1+0x3650], R12 ;  /* 0x0036500c01007387 */ /* 0x0001e80000100a00 */
[----:B0-----:R-:W3:Y:S04]  /*25100*/  LDL.64 R12, [R1+0xb0] ;  /* 0x0000b000010c7983 */ /* 0x001ee80000100a00 */
[----:B---3--:R0:W-:Y:S04]  /*25110*/  STL.64 [R1+0x3678], R12 ;  /* 0x0036780c01007387 */ /* 0x0081e80000100a00 */
[----:B0-----:R-:W3:Y:S04]  /*25120*/  LDL.LU.64 R12, [R1+0xff0] ;  /* 0x000ff000010c7983 */ /* 0x001ee80000300a00 */
[----:B------:R-:W3:Y:S04]  /*25130*/  LDL.LU.64 R14, [R1+0xff8] ;  /* 0x000ff800010e7983 */ /* 0x000ee80000300a00 */
[----:B------:R0:W-:Y:S04]  /*25140*/  STL.64 [R1+0x500], R4 ;  /* 0x0005000401007387 */ /* 0x0001e80000100a00 */
[----:B------:R-:W-:Y:S04]  /*25150*/  STL.64 [R1+0x508], R6 ;  /* 0x0005080601007387 */ /* 0x000fe80000100a00 */
[----:B0-----:R-:W4:Y:S04]  /*25160*/  LDL.LU.64 R4, [R1+0x3690] ;  /* 0x0036900001047983 */ /* 0x001f280000300a00 */
[----:B------:R0:W-:Y:S04]  /*25170*/  STL.64 [R1+0x35f8], R8 ;  /* 0x0035f80801007387 */ /* 0x0001e80000100a00 */
[----:B0-----:R-:W2:Y:S01]  /*25180*/  LDL.64 R8, [R1+0x60] ;  /* 0x0000600001087983 */ /* 0x001ea20000100a00 */
[----:B----4-:R-:W-:Y:S03]  /*25190*/  HMMA.16816.F32.BF16 R24, R24, R4, R16 ;  /* 0x000000041818723c */ /* 0x010fe60000041810 */
[----:B--2---:R-:W-:Y:S04]  /*251a0*/  STL.64 [R1+0x3648], R8 ;  /* 0x0036480801007387 */ /* 0x004fe80000100a00 */
[----:B------:R-:W3:Y:S04]  /*251b0*/  LDL.LU.64 R18, [R1+0x3688] ;  /* 0x0036880001127983 */ /* 0x000ee80000300a00 */
[----:B------:R-:W3:Y:S01]  /*251c0*/  LDL.LU.64 R16, [R1+0x3680] ;  /* 0x0036800001107983 */ /* 0x000ee20000300a00 */
[----:B------:R-:W-:-:S11]  /*251d0*/  IMAD.MOV.U32 R20, RZ, RZ, R22 ;  /* 0x000000ffff147224 */ /* 0x000fd600078e0016 */
[----:B------:R0:W-:Y:S04]  /*251e0*/  STL.64 [R1+0x210], R24 ;  /* 0x0002101801007387 */ /* 0x0001e80000100a00 */
[----:B------:R1:W-:Y:S04]  /*251f0*/  STL.64 [R1+0x218], R26 ;  /* 0x0002181a01007387 */ /* 0x0003e80000100a00 */
[----:B0-----:R-:W2:Y:S04]  /*25200*/  LDL.LU.64 R24, [R1+0x1d0] ;  /* 0x0001d00001187983 */ /* 0x001ea80000300a00 */
[----:B-1----:R-:W2:Y:S04]  /*25210*/  LDL.LU.64 R26, [R1+0x1d8] ;  /* 0x0001d800011a7983 */ /* 0x002ea80000300a00 */
[----:B------:R0:W-:Y:S04]  /*25220*/  STL.64 [R1+0x3638], R4 ;  /* 0x0036380401007387 */ /* 0x0001e80000100a00 */
[----:B0-----:R-:W4:Y:S04]  /*25230*/  LDL.LU.64 R4, [R1+0x2f0] ;  /* 0x0002f00001047983 */ /* 0x001f280000300a00 */
[----:B------:R-:W4:Y:S01]  /*25240*/  LDL.LU.64 R6, [R1+0x2f8] ;  /* 0x0002f80001067983 */ /* 0x000f220000300a00 */
[----:B---3--:R-:W-:Y:S03]  /*25250*/  HMMA.16816.F32.BF16 R20, R16, R20, R12 ;  /* 0x000000141014723c */ /* 0x008fe6000004180c */
[----:B------:R-:W2:Y:S01]  /*25260*/  LDL.LU.64 R12, [R1+0x3678] ;  /* 0x00367800010c7983 */ /* 0x000ea20000300a00 */
[----:B------:R-:W-:-:S15]  /*25270*/  IMAD.MOV.U32 R8, RZ, RZ, R3 ;  /* 0x000000ffff087224 */ /* 0x000fde00078e0003 */
[----:B------:R-:W-:-:S04]  /*25280*/  NOP ;  /* 0x0000000000007918 */ /* 0x000fc80000000000 */
[----:B------:R0:W-:Y:S04]  /*25290*/  STL.64 [R1+0xff0], R20 ;  /* 0x000ff01401007387 */ /* 0x0001e80000100a00 */
[----:B------:R-:W-:Y:S04]  /*252a0*/  STL.64 [R1+0xff8], R22 ;  /* 0x000ff81601007387 */ /* 0x000fe80000100a00 */
[----:B0-----:R-:W3:Y:S01]  /*252b0*/  LDL.LU.64 R20, [R1+0x3670] ;  /* 0x0036700001147983 */ /* 0x001ee20000300a00 */
[----:B--2---:R-:W-:Y:S06]  /*252c0*/  HMMA.16816.F32.BF16 R24, R16, R12, R24 ;  /* 0x0000000c1018723c */ /* 0x004fec0000041818 */
[----:B------:R-:W-:-:S02]  /*252d0*/  IMAD.MOV.U32 R28, RZ, RZ, R12 ;  /* 0x000000ffff1c7224 */ /* 0x000fc400078e000c */
[----:B------:R-:W-:-:S15]  /*252e0*/  IMAD.MOV.U32 R3, RZ, RZ, R13 ;  /* 0x000000ffff037224 */ /* 0x000fde00078e000d */
[----:B------:R-:W-:Y:S04]  /*252f0*/  STL.64 [R1+0x1d0], R24 ;  /* 0x0001d01801007387 */ /* 0x000fe80000100a00 */
[----:B------:R-:W-:Y:S04]  /*25300*/  STL.64 [R1+0x1d8], R26 ;  /* 0x0001d81a01007387 */ /* 0x000fe80000100a00 */
[----:B------:R-:W2:Y:S04]  /*25310*/  LDL.LU.64 R12, [R1+0x2d0] ;  /* 0x0002d000010c7983 */ /* 0x000ea80000300a00 */
[----:B------:R-:W4:Y:S04]  /*25320*/  LDL.LU.64 R14, [R1+0x2d8] ;  /* 0x0002d800010e7983 */ /* 0x000f280000300a00 */
[----:B------:R-:W0:Y:S01]  /*25330*/  LDSM.16.MT88.4 R24, [R0+UR5] ;  /* 0x000000050018783b */ /* 0x000e220008004200 */
[----:B------:R-:W-:-:S03]  /*25340*/  IMAD.MOV.U32 R9, RZ, RZ, R2 ;  /* 0x000000ffff097224 */ /* 0x000fc600078e0002 */
[----:B----4-:R-:W-:Y:S04]  /*25350*/  STL.64 [R1+0x3668], R14 ;  /* 0x0036680e01007387 */ /* 0x010fe80000100a00 */
[----:B--2---:R1:W-:Y:S04]  /*25360*/  STL.64 [R1+0x3660], R12 ;  /* 0x0036600c01007387 */ /* 0x0043e80000100a00 */
[----:B-1----:R-:W2:Y:S04]  /*25370*/  LDL.LU.64 R12, [R1+0x2e0] ;  /* 0x0002e000010c7983 */ /* 0x002ea80000300a00 */
[----:B------:R-:W2:Y:S01]  /*25380*/  LDL.LU.64 R14, [R1+0x2e8] ;  /* 0x0002e800010e7983 */ /* 0x000ea20000300a00 */
[----:B------:R-:W-:Y:S03]  /*25390*/  HMMA.16816.F32.BF16 R4, R16, R8, R4 ;  /* 0x000000081004723c */ /* 0x000fe60000041804 */
[----:B------:R3:W-:Y:S04]  /*253a0*/  STL [R1+0x35ac], R3 ;  /* 0x0035ac0301007387 */ /* 0x0007e80000100800 */
[----:B------:R-:W-:Y:S04]  /*253b0*/  STL [R1+0x35a8], R28 ;  /* 0x0035a81c01007387 */ /* 0x000fe80000100800 */
[----:B0-----:R0:W-:Y:S04]  /*253c0*/  STL [R1+0x35b0], R27 ;  /* 0x0035b01b01007387 */ /* 0x0011e80000100800 */
[----:B------:R-:W4:Y:S04]  /*253d0*/  LDL.LU.64 R8, [R1+0xc60] ;  /* 0x000c600001087983 */ /* 0x000f280000300a00 */
[----:B------:R-:W4:Y:S01]  /*253e0*/  LDL.LU.64 R10, [R1+0xc68] ;  /* 0x000c6800010a7983 */ /* 0x000f220000300a00 */
[----:B---3--:R-:W-:-:S02]  /*253f0*/  IMAD.MOV.U32 R3, RZ, RZ, R21 ;  /* 0x000000ffff037224 */ /* 0x008fc400078e0015 */
[----:B0-----:R-:W-:Y:S01]  /*25400*/  IMAD.MOV.U32 R27, RZ, RZ, R20 ;  /* 0x000000ffff1b7224 */ /* 0x001fe200078e0014 */
[----:B------:R0:W-:Y:S04]  /*25410*/  STL.64 [R1+0x2f0], R4 ;  /* 0x0002f00401007387 */ /* 0x0001e80000100a00 */
[----:B------:R1:W-:Y:S04]  /*25420*/  STL.64 [R1+0x2f8], R6 ;  /* 0x0002f80601007387 */ /* 0x0003e80000100a00 */
[----:B0-----:R-:W3:Y:S04]  /*25430*/  LDL.LU.64 R4, [R1+0xc40] ;  /* 0x000c400001047983 */ /* 0x001ee80000300a00 */
[----:B-1----:R-:W3:Y:S01]  /*25440*/  LDL.LU.64 R6, [R1+0xc48] ;  /* 0x000c480001067983 */ /* 0x002ee20000300a00 */
[----:B--2---:R-:W-:-:S15]  /*25450*/  HMMA.16816.F32.BF16 R12, R16, R20, R12 ;  /* 0x00000014100c723c */ /* 0x004fde000004180c */
[----:B------:R-:W-:-:S08]  /*25460*/  NOP ;  /* 0x0000000000007918 */ /* 0x000fd00000000000 */
[----:B------:R-:W-:Y:S04]  /*25470*/  STL.64 [R1+0x2e0], R12 ;  /* 0x0002e00c01007387 */ /* 0x000fe80000100a00 */
[----:B------:R0:W-:Y:S04]  /*25480*/  STL.64 [R1+0x2e8], R14 ;  /* 0x0002e80e01007387 */ /* 0x0001e80000100a00 */
[----:B0-----:R-:W2:Y:S04]  /*25490*/  LDL.LU.64 R14, [R1+0x3668] ;  /* 0x00366800010e7983 */ /* 0x001ea80000300a00 */
[----:B------:R-:W2:Y:S04]  /*254a0*/  LDL.LU.64 R12, [R1+0x3660] ;  /* 0x00366000010c7983 */ /* 0x000ea80000300a00 */
[----:B------:R-:W2:Y:S04]  /*254b0*/  LDL.LU.64 R20, [R1+0x3658] ;  /* 0x0036580001147983 */ /* 0x000ea80000300a00 */
[----:B------:R-:W-:Y:S04]  /*254c0*/  STL.64 [R1+0x35c0], R26 ;  /* 0x0035c01a01007387 */ /* 0x000fe80000100a00 */
[----:B------:R0:W-:Y:S04]  /*254d0*/  STL.64 [R1+0x35b8], R24 ;  /* 0x0035b81801007387 */ /* 0x0001e80000100a00 */
[----:B0-----:R-:W3:Y:S04]  /*254e0*/  LDL.LU.64 R24, [R1+0xc50] ;  /* 0x000c500001187983 */ /* 0x001ee80000300a00 */
[----:B------:R-:W3:Y:S01]  /*254f0*/  LDL.LU.64 R26, [R1+0xc58] ;  /* 0x000c5800011a7983 */ /* 0x000ee20000300a00 */
[----:B--2---:R-:W-:-:S15]  /*25500*/  HMMA.16816.F32.BF16 R12, R16, R20, R12 ;  /* 0x00000014100c723c */ /* 0x004fde000004180c */
[----:B------:R-:W-:-:S08]  /*25510*/  NOP ;  /* 0x0000000000007918 */ /* 0x000fd00000000000 */
[----:B------:R0:W-:Y:S04]  /*25520*/  STL.64 [R1+0x2d0], R12 ;  /* 0x0002d00c01007387 */ /* 0x0001e80000100a00 */
[----:B------:R-:W-:Y:S04]  /*25530*/  STL.64 [R1+0x2d8], R14 ;  /* 0x0002d80e01007387 */ /* 0x000fe80000100a00 */
[----:B0-----:R-:W4:Y:S01]  /*25540*/  LDL.LU.64 R12, [R1+0x3650] ;  /* 0x00365000010c7983 */ /* 0x001f220000300a00 */
[----:B------:R-:W-:Y:S02]  /*25550*/  IMAD.MOV.U32 R28, RZ, RZ, R20 ;  /* 0x000000ffff1c7224 */ /* 0x000fe400078e0014 */
[----:B------:R-:W-:-:S02]  /*25560*/  IMAD.MOV.U32 R29, RZ, RZ, R21 ;  /* 0x000000ffff1d7224 */ /* 0x000fc400078e0015 */
[----:B------:R-:W0:Y:S04]  /*25570*/  LDSM.16.MT88.4 R20, [R0+UR5+0x80] ;  /* 0x000080050014783b */ /* 0x000e280008004200 */
[----:B0-----:R-:W-:Y:S04]  /*25580*/  STL.64 [R1+0x34d0], R22 ;  /* 0x0034d01601007387 */ /* 0x001fe80000100a00 */
[----:B------:R0:W-:Y:S04]  /*25590*/  STL.64 [R1+0x34c8], R20 ;  /* 0x0034c81401007387 */ /* 0x0001e80000100a00 */
[----:B0-----:R-:W2:Y:S01]  /*255a0*/  LDL.64 R20, [R1] ;  /* 0x0000000001147983 */ /* 0x001ea20000100a00 */
[----:B----4-:R-:W-:Y:S03]  /*255b0*/  HMMA.16816.F32.BF16 R12, R16, R12, R8 ;  /* 0x0000000c100c723c */ /* 0x010fe60000041808 */
[----:B------:R-:W3:-:S15]  /*255c0*/  LDL.LU.64 R8, [R1+0x3648] ;  /* 0x0036480001087983 */ /* 0x000ede0000300a00 */
[----:B------:R-:W-:-:S05]  /*255d0*/  NOP ;  /* 0x0000000000007918 */ /* 0x000fca0000000000 */
[----:B------:R0:W-:Y:S04]  /*255e0*/  STL.64 [R1+0xc60], R12 ;  /* 0x000c600c01007387 */ /* 0x0001e80000100a00 */
[----:B------:R-:W-:Y:S04]  /*255f0*/  STL.64 [R1+0xc68], R14 ;  /* 0x000c680e01007387 */ /* 0x000fe80000100a00 */
[----:B0-----:R-:W4:Y:S01]  /*25600*/  LDL.LU.64 R12, [R1+0x3640] ;  /* 0x00364000010c7983 */ /* 0x001f220000300a00 */
[----:B---3--:R-:W-:Y:S06]  /*25610*/  HMMA.16816.F32.BF16 R24, R16, R8, R24 ;  /* 0x000000081018723c */ /* 0x008fec0000041818 */
[----:B------:R-:W-:-:S02]  /*25620*/  IMAD.MOV.U32 R2, RZ, RZ, R8 ;  /* 0x000000ffff027224 */ /* 0x000fc400078e0008 */
[----:B------:R-:W-:Y:S01]  /*25630*/  IMAD.MOV.U32 R0, RZ, RZ, R9 ;  /* 0x000000ffff007224 */ /* 0x000fe200078e0009 */
[----:B----4-:R-:W-:-:S14]  /*25640*/  HMMA.16816.F32.BF16 R4, R16, R12, R4 ;  /* 0x0000000c1004723c */ /* 0x010fdc0000041804 */
[----:B------:R-:W-:Y:S04]  /*25650*/  STL.64 [R1+0xc50], R24 ;  /* 0x000c501801007387 */ /* 0x000fe80000100a00 */
[----:B------:R-:W-:Y:S05]  /*25660*/  STL.64 [R1+0xc58], R26 ;  /* 0x000c581a01007387 */ /* 0x000fea0000100a00 */
[----:B------:R0:W-:Y:S04]  /*25670*/  STL.64 [R1+0xc40], R4 ;  /* 0x000c400401007387 */ /* 0x0001e80000100a00 */
[----:B------:R1:W-:Y:S04]  /*25680*/  STL.64 [R1+0xc48], R6 ;  /* 0x000c480601007387 */ /* 0x0003e80000100a00 */
[----:B0-----:R-:W3:Y:S04]  /*25690*/  LDL.LU.64 R4, [R1+0xc30] ;  /* 0x000c300001047983 */ /* 0x001ee80000300a00 */
[----:B-1----:R-:W3:Y:S04]  /*256a0*/  LDL.LU.64 R6, [R1+0xc38] ;  /* 0x000c380001067983 */ /* 0x002ee80000300a00 */
[----:B------:R-:W4:Y:S04]  /*256b0*/  LDL.LU.64 R8, [R1+0xc00] ;  /* 0x000c000001087983 */ /* 0x000f280000300a00 */
[----:B------:R-:W2:Y:S04]  /*256c0*/  LDL.LU.64 R10, [R1+0xc08] ;  /* 0x000c0800010a7983 */ /* 0x000ea80000300a00 */
[----:B--2---:R-:W-:Y:S04]  /*256d0*/  STL.64 [R1+0x3608], R10 ;  /* 0x0036080a01007387 */ /* 0x004fe80000100a00 */
[----:B----4-:R0:W-:Y:S04]  /*256e0*/  STL.64 [R1+0x3600], R8 ;  /* 0x0036000801007387 */ /* 0x0101e80000100a00 */
[----:B0-----:R-:W2:Y:S04]  /*256f0*/  LDL R8, [R1+0x20] ;  /* 0x0000200001087983 */ /* 0x001ea80000100800 */
[----:B------:R-:W2:Y:S01]  /*25700*/  LDL R9, [R1+0x24] ;  /* 0x0000240001097983 */ /* 0x000ea20000100800 */
[----:B------:R-:W-:-:S02]  /*25710*/  IMAD.MOV.U32 R23, RZ, RZ, R12 ;  /* 0x000000ffff177224 */ /* 0x000fc400078e000c */
[----:B------:R-:W-:Y:S01]  /*25720*/  IMAD.MOV.U32 R22, RZ, RZ, R13 ;  /* 0x000000ffff167224 */ /* 0x000fe200078e000d */
[----:B--2---:R0:W-:Y:S04]  /*25730*/  STL.64 [R1+0x3618], R8 ;  /* 0x0036180801007387 */ /* 0x0041e80000100a00 */
[----:B0-----:R-:W2:Y:S04]  /*25740*/  LDL R8, [R1+0x30] ;  /* 0x0000300001087983 */ /* 0x001ea80000100800 */
[----:B------:R-:W2:Y:S04]  /*25750*/  LDL R9, [R1+0x34] ;  /* 0x0000340001097983 */ /* 0x000ea80000100800 */
[----:B--2---:R0:W-:Y:S04]  /*25760*/  STL.64 [R1+0x3630], R8 ;  /* 0x0036300801007387 */ /* 0x0041e80000100a00 */
[----:B0-----:R-:W3:Y:S04]  /*25770*/  LDL.64 R8, [R1+0x40] ;  /* 0x0000400001087983 */ /* 0x001ee80000100a00 */
[----:B------:R-:W-:Y:S04]  /*25780*/  STL.64 [R1+0x35f0], R22 ;  /* 0x0035f01601007387 */ /* 0x000fe80000100a00 */
[----:B------:R0:W-:Y:S04]  /*25790*/  STL.64 [R1+0x35e8], R20 ;  /* 0x0035e81401007387 */ /* 0x0001e80000100a00 */
[----:B0-----:R-:W2:Y:S04]  /*257a0*/  LDL.64 R20, [R1+0x10] ;  /* 0x0000100001147983 */ /* 0x001ea80000100a00 */
[----:B--2---:R0:W-:Y:S04]  /*257b0*/  STL.64 [R1+0x3610], R20 ;  /* 0x0036101401007387 */ /* 0x0041e80000100a00 */
[----:B0-----:R-:W2:Y:S04]  /*257c0*/  LDL.LU.64 R20, [R1+0xc10] ;  /* 0x000c100001147983 */ /* 0x001ea80000300a00 */
[----:B------:R-:W4:Y:S01]  /*257d0*/  LDL.LU.64 R22, [R1+0xc18] ;  /* 0x000c180001167983 */ /* 0x000f220000300a00 */
[----:B---3--:R-:W-:Y:S03]  /*257e0*/  HMMA.16816.F32.BF16 R4, R16, R8, R4 ;  /* 0x000000081004723c */ /* 0x008fe60000041804 */
[----:B----4-:R-:W-:Y:S04]  /*257f0*/  STL.64 [R1+0x3628], R22 ;  /* 0x0036281601007387 */ /* 0x010fe80000100a00 */
[----:B--2---:R0:W-:Y:S04]  /*25800*/  STL.64 [R1+0x3620], R20 ;  /* 0x0036201401007387 */ /* 0x0041e80000100a00 */
[----:B0-----:R-:W2:Y:S04]  /*25810*/  LDL.LU.64 R20, [R1+0xc20] ;  /* 0x000c200001147983 */ /* 0x001ea80000300a00 */
[----:B------:R-:W2:Y:S04]  /*25820*/  LDL.LU.64 R22, [R1+0xc28] ;  /* 0x000c280001167983 */ /* 0x000ea80000300a00 */
[----:B------:R-:W3:Y:S04]  /*25830*/  LDL.LU.64 R12, [R1+0xbf0] ;  /* 0x000bf000010c7983 */ /* 0x000ee80000300a00 */
[----:B------:R-:W3:Y:S04]  /*25840*/  LDL.LU.64 R14, [R1+0xbf8] ;  /* 0x000bf800010e7983 */ /* 0x000ee80000300a00 */
[----:B------:R-:W4:Y:S04]  /*25850*/  LDL.LU.64 R24, [R1+0xbd0] ;  /* 0x000bd00001187983 */ /* 0x000f280000300a00 */
[----:B------:R-:W2:Y:S04]  /*25860*/  LDL.LU.64 R26, [R1+0xbd8] ;  /* 0x000bd800011a7983 */ /* 0x000ea80000300a00 */
[----:B--2---:R-:W-:Y:S04]  /*25870*/  STL.64 [R1+0x35d0], R26 ;  /* 0x0035d01a01007387 */ /* 0x004fe80000100a00 */
[----:B----4-:R0:W-:Y:S04]  /*25880*/  STL.64 [R1+0x35c8], R24 ;  /* 0x0035c81801007387 */ /* 0x0101e80000100a00 */
[----:B0-----:R-:W2:Y:S04]  /*25890*/  LDL.LU.64 R24, [R1+0xbe0] ;  /* 0x000be00001187983 */ /* 0x001ea80000300a00 */
[----:B------:R-:W2:Y:S04]  /*258a0*/  LDL.LU.64 R26, [R1+0xbe8] ;  /* 0x000be800011a7983 */ /* 0x000ea80000300a00 */
[----:B------:R0:W-:Y:S04]  /*258b0*/  STL.64 [R1+0xc30], R4 ;  /* 0x000c300401007387 */ /* 0x0001e80000100a00 */
[----:B------:R1:W-:Y:S04]  /*258c0*/  STL.64 [R1+0xc38], R6 ;  /* 0x000c380601007387 */ /* 0x0003e80000100a00 */
[----:B0-----:R-:W4:Y:S01]  /*258d0*/  LDL.LU.64 R4, [R1+0x3638] ;  /* 0x0036380001047983 */ /* 0x001f220000300a00 */
[----:B-1----:R-:W-:-:S02]  /*258e0*/  IMAD.MOV.U32 R7, RZ, RZ, R8 ;  /* 0x000000ffff077224 */ /* 0x002fc400078e0008 */
[----:B------:R-:W-:Y:S02]  /*258f0*/  IMAD.MOV.U32 R6, RZ, RZ, R9 ;  /* 0x000000ffff067224 */ /* 0x000fe400078e0009 */
[----:B------:R-:W3:Y:S02]  /*25900*/  LDL.LU.64 R8, [R1+0x3630] ;  /* 0x0036300001087983 */ /* 0x000ee40000300a00 */
        /* <DEDUP_REMOVED lines=8> */
[----:B------:R-:W3:-:S15]  /*25990*/  LDL.LU.64 R20, [R1+0x3610] ;  /* 0x0036100001147983 */ /* 0x000ede0000300a00 */
[----:B------:R-:W-:-:S06]  /*259a0*/  NOP ;  /* 0x0000000000007918 */ /* 0x000fcc0000000000 */
        /* <DEDUP_REMOVED lines=10> */
[----:B------:R-:W-:Y:S01]  /*25a50*/  IMAD.MOV.U32 R10, RZ, RZ, R21 ;  /* 0x000000ffff0a7224 */ /* 0x000fe200078e0015 */
[----:B------:R-:W4:Y:S04]  /*25a60*/  LDL.LU.64 R22, [R1+0x35f0] ;  /* 0x0035f00001167983 */ /* 0x000f280000300a00 */
[----:B------:R-:W2:Y:S02]  /*25a70*/  LDL.LU.64 R20, [R1+0x35e8] ;  /* 0x0035e80001147983 */ /* 0x000ea40000300a00 */
[----:B--2---:R-:W-:-:S15]  /*25a80*/  HMMA.16816.F32.BF16 R12, R16, R20, R12 ;  /* 0x00000014100c723c */ /* 0x004fde000004180c */
[----:B------:R-:W-:-:S08]  /*25a90*/  NOP ;  /* 0x0000000000007918 */ /* 0x000fd00000000000 */
[----:B------:R-:W-:Y:S04]  /*25aa0*/  STL.64 [R1+0xbf0], R12 ;  /* 0x000bf00c01007387 */ /* 0x000fe80000100a00 */
[----:B------:R0:W-:Y:S04]  /*25ab0*/  STL.64 [R1+0xbf8], R14 ;  /* 0x000bf80e01007387 */ /* 0x0001e80000100a00 */
[----:B0-----:R-:W2:Y:S04]  /*25ac0*/  LDL.LU.64 R14, [R1+0x35e0] ;  /* 0x0035e000010e7983 */ /* 0x001ea80000300a00 */
[----:B------:R-:W3:Y:S04]  /*25ad0*/  LDL.LU.64 R12, [R1+0x35d8] ;  /* 0x0035d800010c7983 */ /* 0x000ee80000300a00 */
[----:B------:R-:W-:Y:S01]  /*25ae0*/  STL.64 [R1+0x34f0], R20 ;  /* 0x0034f01401007387 */ /* 0x000fe20000100a00 */
[----:B---3--:R-:W-:-:S15]  /*25af0*/  HMMA.16816.F32.BF16 R24, R16, R12, R24 ;  /* 0x0000000c1018723c */ /* 0x008fde0000041818 */
[----:B------:R-:W-:-:S08]  /*25b00*/  NOP ;  /* 0x0000000000007918 */ /* 0x000fd00000000000 */
[----:B------:R-:W-:Y:S04]  /*25b10*/  STL.64 [R1+0xbe0], R24 ;  /* 0x000be01801007387 */ /* 0x000fe80000100a00 */
[----:B------:R0:W-:Y:S04]  /*25b20*/  STL.64 [R1+0xbe8], R26 ;  /* 0x000be81a01007387 */ /* 0x0001e80000100a00 */
[----:B0-----:R-:W3:Y:S04]  /*25b30*/  LDL.LU.64 R26, [R1+0x35d0] ;  /* 0x0035d000011a7983 */ /* 0x001ee80000300a00 */
[----:B------:R-:W3:Y:S04]  /*25b40*/  LDL.LU.64 R24, [R1+0x35c8] ;  /* 0x0035c80001187983 */ /* 0x000ee80000300a00 */
[----:B--2---:R-:W-:Y:S04]  /*25b50*/  STL.64 [R1+0x3500], R14 ;  /* 0x0035000e01007387 */ /* 0x004fe80000100a00 */
[----:B------:R0:W-:Y:S01]  /*25b60*/  STL.64 [R1+0x34f8], R12 ;  /* 0x0034f80c01007387 */ /* 0x0001e20000100a00 */
[----:B------:R-:W-:-:S02]  /*25b70*/  IMAD.MOV.U32 R20, RZ, RZ, R11 ;  /* 0x000000ffff147224 */ /* 0x000fc400078e000b */
[----:B------:R-:W-:Y:S01]  /*25b80*/  IMAD.MOV.U32 R21, RZ, RZ, R10 ;  /* 0x000000ffff157224 */ /* 0x000fe200078e000a */
[----:B0-----:R-:W2:Y:S01]  /*25b90*/  LDL.64 R12, [R1+0xc0] ;  /* 0x0000c000010c7983 */ /* 0x001ea20000100a00 */
[----:B---3--:R-:W-:-:S15]  /*25ba0*/  HMMA.16816.F32.BF16 R24, R16, R8, R24 ;  /* 0x000000081018723c */ /* 0x008fde0000041818 */
[----:B------:R-:W-:-:S08]  /*25bb0*/  NOP ;  /* 0x0000000000007918 */ /* 0x000fd00000000000 */
[----:B------:R-:W-:Y:S04]  /*25bc0*/  STL.64 [R1+0xbd0], R24 ;  /* 0x000bd01801007387 */ /* 0x000fe80000100a00 */
[----:B------:R0:W-:Y:S04]  /*25bd0*/  STL.64 [R1+0xbd8], R26 ;  /* 0x000bd81a01007387 */ /* 0x0001e80000100a00 */
[----:B0-----:R-:W3:Y:S04]  /*25be0*/  LDL.LU.64 R26, [R1+0x35c0] ;  /* 0x0035c000011a7983 */ /* 0x001ee80000300a00 */
[----:B------:R-:W2:Y:S04]  /*25bf0*/  LDL.LU.64 R24, [R1+0x35b8] ;  /* 0x0035b80001187983 */ /* 0x000ea80000300a00 */
[----:B------:R0:W-:Y:S04]  /*25c00*/  STL.64 [R1+0x3508], R20 ;  /* 0x0035081401007387 */ /* 0x0001e80000100a00 */
[----:B0-----:R-:W4:Y:S04]  /*25c10*/  LDL.64 R20, [R1+0x20] ;  /* 0x0000200001147983 */ /* 0x001f280000100a00 */
[----:B----4-:R0:W-:Y:S04]  /*25c20*/  STL.64 [R1+0x3520], R20 ;  /* 0x0035201401007387 */ /* 0x0101e80000100a00 */
[----:B0-----:R-:W4:Y:S04]  /*25c30*/  LDL.64 R20, [R1+0x30] ;  /* 0x0000300001147983 */ /* 0x001f280000100a00 */
[----:B----4-:R-:W-:Y:S04]  /*25c40*/  STL.64 [R1+0x3538], R20 ;  /* 0x0035381401007387 */ /* 0x010fe80000100a00 */
[----:B------:R-:W-:Y:S04]  /*25c50*/  STL [R1+0x34ec], R8 ;  /* 0x0034ec0801007387 */ /* 0x000fe80000100800 */
[----:B------:R0:W-:Y:S04]  /*25c60*/  STL [R1+0x34e8], R9 ;  /* 0x0034e80901007387 */ /* 0x0001e80000100800 */
[----:B0-----:R-:W4:Y:S04]  /*25c70*/  LDL.LU.64 R8, [R1+0x2c0] ;  /* 0x0002c00001087983 */ /* 0x001f280000300a00 */
[----:B------:R-:W4:Y:S02]  /*25c80*/  LDL.LU.64 R10, [R1+0x2c8] ;  /* 0x0002c800010a7983 */ /* 0x000f240000300a00 */
[----:B----4-:R-:W-:Y:S02]  /*25c90*/  HMMA.16816.F32.BF16 R16, R16, R4, R8 ;  /* 0x000000041010723c */ /* 0x010fe40000041808 */
[----:B------:R-:W2:Y:S04]  /*25ca0*/  LDL.LU.64 R8, [R1+0x10a0] ;  /* 0x0010a00001087983 */ /* 0x000ea80000300a00 */
[----:B------:R-:W2:-:S15]  /*25cb0*/  LDL.LU.64 R10, [R1+0x10a8] ;  /* 0x0010a800010a7983 */ /* 0x000e9e0000300a00 */
[----:B------:R-:W-:-:S02]  /*25cc0*/  NOP ;  /* 0x0000000000007918 */ /* 0x000fc40000000000 */
[----:B------:R-:W-:Y:S04]  /*25cd0*/  STL.64 [R1+0x2c0], R16 ;  /* 0x0002c01001007387 */ /* 0x000fe80000100a00 */
[----:B------:R-:W-:Y:S04]  /*25ce0*/  STL.64 [R1+0x2c8], R18 ;  /* 0x0002c81201007387 */ /* 0x000fe80000100a00 */
[----:B------:R3:W-:Y:S02]  /*25cf0*/  STL.64 [R1+0x3580], R4 ;  /* 0x0035800401007387 */ /* 0x0007e40000100a00 */
[----:B---3--:R-:W-:-:S02]  /*25d00*/  IMAD.MOV.U32 R4, RZ, RZ, R27 ;  /* 0x000000ffff047224 */ /* 0x008fc400078e001b */
[----:B------:R-:W-:Y:S01]  /*25d10*/  IMAD.MOV.U32 R5, RZ, RZ, R3 ;  /* 0x000000ffff057224 */ /* 0x000fe200078e0003 */
[----:B------:R-:W2:Y:S04]  /*25d20*/  LDL.LU R27, [R1+0x35b0] ;  /* 0x0035b000011b7983 */ /* 0x000ea80000300800 */
[----:B------:R-:W3:Y:S04]  /*25d30*/  LDL.LU R3, [R1+0x35ac] ;  /* 0x0035ac0001037983 */ /* 0x000ee80000300800 */
[----:B------:R0:W-:Y:S04]  /*25d40*/  STL.64 [R1+0x3590], R4 ;  /* 0x0035900401007387 */ /* 0x0001e80000100a00 */
[----:B0-----:R-:W4:Y:S01]  /*25d50*/  LDL.64 R4, [R1+0xa0] ;  /* 0x0000a00001047983 */ /* 0x001f220000100a00 */
[----:B------:R-:W-:-:S02]  /*25d60*/  IMAD.MOV.U32 R20, RZ, RZ, R7 ;  /* 0x000000ffff147224 */ /* 0x000fc400078e0007 */
[----:B------:R-:W-:Y:S01]  /*25d70*/  IMAD.MOV.U32 R21, RZ, RZ, R6 ;  /* 0x000000ffff157224 */ /* 0x000fe200078e0006 */
[----:B----4-:R0:W-:Y:S04]  /*25d80*/  STL.64 [R1+0x35a0], R4 ;  /* 0x0035a00401007387 */ /* 0x0101e80000100a00 */
[----:B0-----:R-:W4:Y:S04]  /*25d90*/  LDL.LU.64 R4, [R1+0xfa0] ;  /* 0x000fa00001047983 */ /* 0x001f280000300a00 */
[----:B------:R-:W4:Y:S04]  /*25da0*/  LDL.LU.64 R6, [R1+0xfa8] ;  /* 0x000fa80001067983 */ /* 0x000f280000300a00 */
[----:B------:R-:W-:Y:S04]  /*25db0*/  STL.64 [R1+0x3550], R20 ;  /* 0x0035501401007387 */ /* 0x000fe80000100a00 */
[----:B------:R-:W2:Y:S01]  /*25dc0*/  LDL R19, [R1+0x1a74] ;  /* 0x001a740001137983 */ /* 0x000ea20000100800 */
[----:B------:R-:W-:-:S02]  /*25dd0*/  IMAD.MOV.U32 R16, RZ, RZ, R28 ;  /* 0x000000ffff107224 */ /* 0x000fc400078e001c */
[----:B------:R-:W-:Y:S01]  /*25de0*/  IMAD.MOV.U32 R17, RZ, RZ, R29 ;  /* 0x000000ffff117224 */ /* 0x000fe200078e001d */
[----:B--2---:R-:W-:Y:S04]  /*25df0*/  STL [R1+0x34a8], R19 ;  /* 0x0034a81301007387 */ /* 0x004fe80000100800 */
[----:B------:R-:W2:Y:S04]  /*25e00*/  LDL.LU R28, [R1+0x35a8] ;  /* 0x0035a800011c7983 */ /* 0x000ea80000300800 */
[----:B------:R0:W-:Y:S02]  /*25e10*/  STL.64 [R1+0x3588], R16 ;  /* 0x0035881001007387 */ /* 0x0001e40000100a00 */
[----:B0-----:R-:W-:Y:S01]  /*25e20*/  HMMA.16816.F32.BF16 R16, R24, R12, R8 ;  /* 0x0000000c1810723c */ /* 0x001fe20000041808 */
[----:B------:R-:W-:-:S06]  /*25e30*/  IMAD.MOV.U32 R20, RZ, RZ, R23 ;  /* 0x000000ffff147224 */ /* 0x000fcc00078e0017 */
[----:B------:R-:W-:Y:S02]  /*25e40*/  IMAD.MOV.U32 R8, RZ, RZ, R12 ;  /* 0x000000ffff087224 */ /* 0x000fe400078e000c */
[----:B------:R-:W-:Y:S02]  /*25e50*/  IMAD.MOV.U32 R9, RZ, RZ, R13 ;  /* 0x000000ffff097224 */ /* 0x000fe400078e000d */
[----:B------:R-:W-:-:S12]  /*25e60*/  IMAD.MOV.U32 R21, RZ, RZ, R22 ;  /* 0x000000ffff157224 */ /* 0x000fd800078e0016 */
[----:B------:R-:W-:Y:S04]  /*25e70*/  STL.64 [R1+0x10a0], R16 ;  /* 0x0010a01001007387 */ /* 0x000fe80000100a00 */
[----:B------:R-:W-:Y:S04]  /*25e80*/  STL.64 [R1+0x10a8], R18 ;  /* 0x0010a81201007387 */ /* 0x000fe80000100a00 */
[----:B------:R0:W-:Y:S04]  /*25e90*/  STL.64 [R1+0x3598], R8 ;  /* 0x0035980801007387 */ /* 0x0001e80000100a00 */
[----:B0-----:R-:W4:Y:S04]  /*25ea0*/  LDL.LU.64 R8, [R1+0x980] ;  /* 0x0009800001087983 */ /* 0x001f280000300a00 */
[----:B------:R-:W4:Y:S04]  /*25eb0*/  LDL.LU.64 R10, [R1+0x988] ;  /* 0x00098800010a7983 */ /* 0x000f280000300a00 */
[----:B------:R-:W4:Y:S04]  /*25ec0*/  LDL.LU.64 R16, [R1+0x970] ;  /* 0x0009700001107983 */ /* 0x000f280000300a00 */
[----:B------:R-:W4:Y:S04]  /*25ed0*/  LDL.LU.64 R18, [R1+0x978] ;  /* 0x0009780001127983 */ /* 0x000f280000300a00 */
[----:B------:R-:W4:Y:S04]  /*25ee0*/  LDL.64 R12, [R1+0x70] ;  /* 0x00007000010c7983 */ /* 0x000f280000100a00 */
[----:B------:R3:W-:Y:S02]  /*25ef0*/  STL.64 [R1+0x3568], R20 ;  /* 0x0035681401007387 */ /* 0x0007e40000100a00 */
[----:B---3--:R-:W-:-:S02]  /*25f00*/  IMAD.MOV.U32 R21, RZ, RZ, R3 ;  /* 0x000000ffff157224 */ /* 0x008fc400078e0003 */
[----:B--2---:R-:W-:-:S07]  /*25f10*/  IMAD.MOV.U32 R20, RZ, RZ, R28 ;  /* 0x000000ffff147224 */ /* 0x004fce00078e001c */
[----:B----4-:R-:W-:Y:S01]  /*25f20*/  HMMA.16816.F32.BF16 R20, R24, R20, R4 ;  /* 0x000000141814723c */ /* 0x010fe20000041804 */
[----:B------:R-:W2:-:S15]  /*25f30*/  LDL.LU.64 R4, [R1+0x35a0] ;  /* 0x0035a00001047983 */ /* 0x000e9e0000300a00 */
[----:B------:R-:W-:-:S07]  /*25f40*/  NOP ;  /* 0x0000000000007918 */ /* 0x000fce0000000000 */
[----:B------:R-:W-:Y:S04]  /*25f50*/  STL.64 [R1+0xfa0], R20 ;  /* 0x000fa01401007387 */ /* 0x000fe80000100a00 */
[----:B------:R-:W-:Y:S01]  /*25f60*/  STL.64 [R1+0xfa8], R22 ;  /* 0x000fa81601007387 */ /* 0x000fe20000100a00 */
[----:B--2---:R-:W-:Y:S06]  /*25f70*/  HMMA.16816.F32.BF16 R8, R24, R4, R8 ;  /* 0x000000041808723c */ /* 0x004fec0000041808 */
[----:B------:R-:W-:-:S15]  /*25f80*/  IMAD.MOV.U32 R28, RZ, RZ, R4 ;  /* 0x000000ffff1c7224 */ /* 0x000fde00078e0004 */
[----:B------:R-:W-:-:S02]  /*25f90*/  NOP ;  /* 0x0000000000007918 */ /* 0x000fc40000000000 */
[----:B------:R0:W-:Y:S04]  /*25fa0*/  STL.64 [R1+0x980], R8 ;  /* 0x0009800801007387 */ /* 0x0001e80000100a00 */
[----:B------:R1:W-:Y:S04]  /*25fb0*/  STL.64 [R1+0x988], R10 ;  /* 0x0009880a01007387 */ /* 0x0003e80000100a00 */
[----:B0-----:R-:W2:Y:S01]  /*25fc0*/  LDL.LU.64 R8, [R1+0x3598] ;  /* 0x0035980001087983 */ /* 0x001ea20000300a00 */
[----:B-1----:R-:W-:-:S03]  /*25fd0*/  IMAD.MOV.U32 R11, RZ, RZ, R5 ;  /* 0x000000ffff0b7224 */ /* 0x002fc600078e0005 */
[----:B------:R-:W3:Y:S04]  /*25fe0*/  LDL.LU.64 R4, [R1+0x3590] ;  /* 0x0035900001047983 */ /* 0x000ee80000300a00 */
[----:B------:R-:W-:Y:S04]  /*25ff0*/  STL [R1+0x3518], R11 ;  /* 0x0035180b01007387 */ /* 0x000fe80000100800 */
[----:B--2---:R0:W-:Y:S01]  /*26000*/  STL.64 [R1+0x3510], R8 ;  /* 0x0035100801007387 */ /* 0x0041e20000100a00 */
[----:B---3--:R-:W-:Y:S03]  /*26010*/  HMMA.16816.F32.BF16 R4, R24, R4, R16 ;  /* 0x000000041804723c */ /* 0x008fe60000041810 */
[----:B0-----:R-:W2:Y:S04]  /*26020*/  LDL.LU.64 R8, [R1+0x960] ;  /* 0x0009600001087983 */ /* 0x001ea80000300a00 */
[----:B------:R-:W2:Y:S04]  /*26030*/  LDL.LU.64 R10, [R1+0x968] ;  /* 0x00096800010a7983 */ /* 0x000ea80000300a00 */
[----:B------:R-:W2:-:S12]  /*26040*/  LDL.LU.64 R16, [R1+0x3588] ;  /* 0x0035880001107983 */ /* 0x000e980000300a00 */
[----:B------:R0:W-:Y:S04]  /*26050*/  STL.64 [R1+0x970], R4 ;  /* 0x0009700401007387 */ /* 0x0001e80000100a00 */
[----:B------:R-:W-:Y:S04]  /*26060*/  STL.64 [R1+0x978], R6 ;  /* 0x0009780601007387 */ /* 0x000fe80000100a00 */
[----:B0-----:R-:W3:Y:S01]  /*26070*/  LDL.LU.64 R4, [R1+0x3580] ;  /* 0x0035800001047983 */ /* 0x001ee20000300a00 */
[----:B--2---:R-:W-:Y:S03]  /*26080*/  HMMA.16816.F32.BF16 R8, R24, R16, R8 ;  /* 0x000000101808723c */ /* 0x004fe60000041808 */
[----:B------:R-:W2:Y:S04]  /*26090*/  LDL.LU.64 R16, [R1+0x950] ;  /* 0x0009500001107983 */ /* 0x000ea80000300a00 */
[----:B------:R-:W2:-:S15]  /*260a0*/  LDL.LU.64 R18, [R1+0x958] ;  /* 0x0009580001127983 */ /* 0x000e9e0000300a00 */
[----:B------:R-:W-:-:S01]  /*260b0*/  NOP ;  /* 0x0000000000007918 */ /* 0x000fc20000000000 */
[----:B------:R0:W-:Y:S04]  /*260c0*/  STL.64 [R1+0x960], R8 ;  /* 0x0009600801007387 */ /* 0x0001e80000100a00 */
[----:B------:R1:W-:Y:S04]  /*260d0*/  STL.64 [R1+0x968], R10 ;  /* 0x0009680a01007387 */ /* 0x0003e80000100a00 */
[----:B0-----:R-:W4:Y:S04]  /*260e0*/  LDL.LU.64 R8, [R1+0x900] ;  /* 0x0009000001087983 */ /* 0x001f280000300a00 */
[----:B-1----:R-:W3:Y:S04]  /*260f0*/  LDL.LU.64 R10, [R1+0x908] ;  /* 0x00090800010a7983 */ /* 0x002ee80000300a00 */
[----:B---3--:R-:W-:Y:S04]  /*26100*/  STL.64 [R1+0x3530], R10 ;  /* 0x0035300a01007387 */ /* 0x008fe80000100a00 */
[----:B----4-:R0:W-:Y:S04]  /*26110*/  STL.64 [R1+0x3528], R8 ;  /* 0x0035280801007387 */ /* 0x0101e80000100a00 */
        /* <DEDUP_REMOVED lines=10> */
[----:B--2---:R-:W-:Y:S01]  /*261c0*/  HMMA.16816.F32.BF16 R16, R24, R12, R16 ;  /* 0x0000000c1810723c */ /* 0x004fe20000041810 */
[----:B------:R-:W-:-:S02]  /*261d0*/  IMAD.MOV.U32 R20, RZ, RZ, R2 ;  /* 0x000000ffff147224 */ /* 0x000fc400078e0002 */
[----:B------:R-:W-:Y:S01]  /*261e0*/  IMAD.MOV.U32 R21, RZ, RZ, R0 ;  /* 0x000000ffff157224 */ /* 0x000fe200078e0000 */
[----:B----4-:R-:W-:Y:S04]  /*261f0*/  STL.64 [R1+0x3578], R10 ;  /* 0x0035780a01007387 */ /* 0x010fe80000100a00 */
[----:B---3--:R0:W-:Y:S04]  /*26200*/  STL.64 [R1+0x3570], R8 ;  /* 0x0035700801007387 */ /* 0x0081e80000100a00 */
[----:B0-----:R-:W2:Y:S04]  /*26210*/  LDL.LU.64 R8, [R1+0x940] ;  /* 0x0009400001087983 */ /* 0x001ea80000300a00 */
[----:B------:R-:W2:Y:S07]  /*26220*/  LDL.LU.64 R10, [R1+0x948] ;  /* 0x00094800010a7983 */ /* 0x000eae0000300a00 */
        /* <DEDUP_REMOVED lines=9> */
[----:B------:R0:W-:Y:S04]  /*262c0*/  STL.64 [R1+0x34d8], R4 ;  /* 0x0034d80401007387 */ /* 0x0001e80000100a00 */
[----:B0-----:R-:W4:Y:S04]  /*262d0*/  LDL.LU.64 R4, [R1+0x8e0] ;  /* 0x0008e00001047983 */ /* 0x001f280000300a00 */
[----:B------:R-:W4:Y:S01]  /*262e0*/  LDL.LU.64 R6, [R1+0x8e8] ;  /* 0x0008e80001067983 */ /* 0x000f220000300a00 */
[----:B--2---:R-:W-:Y:S03]  /*262f0*/  HMMA.16816.F32.BF16 R20, R24, R20, R8 ;  /* 0x000000141814723c */ /* 0x004fe60000041808 */
[----:B------:R-:W2:Y:S04]  /*26300*/  LDL.LU.64 R10, [R1+0x3578] ;  /* 0x00357800010a7983 */ /* 0x000ea80000300a00 */
[----:B------:R-:W2:-:S15]  /*26310*/  LDL.LU.64 R8, [R1+0x3570] ;  /* 0x0035700001087983 */ /* 0x000e9e0000300a00 */
[----:B------:R-:W-:-:S01]  /*26320*/  NOP ;  /* 0x0000000000007918 */ /* 0x000fc20000000000 */
        /* <DEDUP_REMOVED lines=15> */
[----:B------:R-:W-:Y:S04]  /*26420*/  STL.64 [R1+0x928], R22 ;  /* 0x0009281601007387 */ /* 0x000fe80000100a00 */
[----:B0-----:R-:W2:Y:S02]  /*26430*/  LDL.LU.64 R20, [R1+0x3538] ;  /* 0x0035380001147983 */ /* 0x001ea40000300a00 */
[----:B--2---:R-:W-:Y:S06]  /*26440*/  HMMA.16816.F32.BF16 R8, R24, R20, R8 ;  /* 0x000000141808723c */ /* 0x004fec0000041808 */
[----:B------:R-:W-:-:S15]  /*26450*/  IMAD.MOV.U32 R29, RZ, RZ, R21 ;  /* 0x000000ffff1d7224 */ /* 0x000fde00078e0015 */
[----:B------:R-:W-:-:S02]  /*26460*/  NOP ;  /* 0x0000000000007918 */ /* 0x000fc40000000000 */
[----:B------:R-:W-:Y:S04]  /*26470*/  STL.64 [R1+0x910], R8 ;  /* 0x0009100801007387 */ /* 0x000fe80000100a00 */
[----:B------:R0:W-:Y:S04]  /*26480*/  STL.64 [R1+0x918], R10 ;  /* 0x0009180a01007387 */ /* 0x0001e80000100a00 */
[----:B0-----:R-:W2:Y:S04]  /*26490*/  LDL.LU.64 R10, [R1+0x3530] ;  /* 0x00353000010a7983 */ /* 0x001ea80000300a00 */
[----:B------:R-:W2:Y:S04]  /*264a0*/  LDL.LU.64 R8, [R1+0x3528] ;  /* 0x0035280001087983 */ /* 0x000ea80000300a00 */
[----:B------:R-:W2:Y:S02]  /*264b0*/  LDL.LU.64 R20, [R1+0x3520] ;  /* 0x0035200001147983 */ /* 0x000ea40000300a00 */
[----:B--2---:R-:W-:Y:S06]  /*264c0*/  HMMA.16816.F32.BF16 R8, R24, R20, R8 ;  /* 0x000000141808723c */ /* 0x004fec0000041808 */
[----:B------:R-:W-:-:S15]  /*264d0*/  IMAD.MOV.U32 R3, RZ, RZ, R21 ;  /* 0x000000ffff037224 */ /* 0x000fde00078e0015 */
[----:B------:R-:W-:-:S02]  /*264e0*/  NOP ;  /* 0x0000000000007918 */ /* 0x000fc40000000000 */
[----:B------:R-:W-:Y:S04]  /*264f0*/  STL.64 [R1+0x900], R8 ;  /* 0x0009000801007387 */ /* 0x000fe80000100a00 */
[----:B------:R0:W-:Y:S04]  /*26500*/  STL.64 [R1+0x908], R10 ;  /* 0x0009080a01007387 */ /* 0x0001e80000100a00 */
[----:B0-----:R-:W2:Y:S04]  /*26510*/  LDL.LU R11, [R1+0x3518] ;  /* 0x00351800010b7983 */ /* 0x001ea80000300800 */
[----:B------:R-:W2:Y:S01]  /*26520*/  LDL.LU.64 R8, [R1+0x3510] ;  /* 0x0035100001087983 */ /* 0x000ea20000300a00 */
[----:B------:R-:W-:-:S03]  /*26530*/  IMAD.MOV.U32 R10, RZ, RZ, R20 ;  /* 0x000000ffff0a7224 */ /* 0x000fc600078e0014 */
[----:B------:R-:W3:Y:S02]  /*26540*/  LDL.LU.64 R20, [R1+0x3508] ;  /* 0x0035080001147983 */ /* 0x000ee40000300a00 */
[----:B---3--:R-:W-:Y:S02]  /*26550*/  HMMA.16816.F32.BF16 R20, R24, R20, R12 ;  /* 0x000000141814723c */ /* 0x008fe4000004180c */
[----:B------:R-:W3:Y:S04]  /*26560*/  LDL.LU.64 R14, [R1+0x3500] ;  /* 0x00350000010e7983 */ /* 0x000ee80000300a00 */
[----:B------:R-:W4:-:S15]  /*26570*/  LDL.LU.64 R12, [R1+0x34f8] ;  /* 0x0034f800010c7983 */ /* 0x000f1e0000300a00 */
[----:B------:R-:W-:-:S02]  /*26580*/  NOP ;  /* 0x0000000000007918 */ /* 0x000fc40000000000 */
[----:B------:R0:W-:Y:S04]  /*26590*/  STL.64 [R1+0x8f0], R20 ;  /* 0x0008f01401007387 */ /* 0x0001e80000100a00 */
[----:B------:R-:W-:Y:S04]  /*265a0*/  STL.64 [R1+0x8f8], R22 ;  /* 0x0008f81601007387 */ /* 0x000fe80000100a00 */
[----:B0-----:R-:W2:Y:S01]  /*265b0*/  LDL.LU.64 R20, [R1+0x34f0] ;  /* 0x0034f00001147983 */ /* 0x001ea20000300a00 */
[C---:B----4-:R-:W-:Y:S06]  /*265c0*/  HMMA.16816.F32.BF16 R16, R24.reuse, R12, R16 ;  /* 0x0000000c1810723c */ /* 0x050fec0000041810 */
[----:B--2---:R-:W-:Y:S06]  /*265d0*/  HMMA.16816.F32.BF16 R4, R24, R20, R4 ;  /* 0x000000141804723c */ /* 0x004fec0000041804 */
[----:B------:R-:W-:-:S02]  /*265e0*/  IMAD.MOV.U32 R2, RZ, RZ, R20 ;  /* 0x000000ffff027224 */ /* 0x000fc400078e0014 */
[----:B------:R-:W-:-:S15]  /*265f0*/  IMAD.MOV.U32 R0, RZ, RZ, R21 ;  /* 0x000000ffff007224 */ /* 0x000fde00078e0015 */
[----:B------:R0:W-:Y:S04]  /*26600*/  STL.64 [R1+0x8e0], R4 ;  /* 0x0008e00401007387 */ /* 0x0001e80000100a00 */
[----:B------:R1:W-:Y:S04]  /*26610*/  STL.64 [R1+0x8e8], R6 ;  /* 0x0008e80601007387 */ /* 0x0003e80000100a00 */
[----:B0-----:R-:W2:Y:S04]  /*26620*/  LDL.LU.64 R4, [R1+0x8c0] ;  /* 0x0008c00001047983 */ /* 0x001ea80000300a00 */
[----:B-1----:R-:W2:Y:S04]  /*26630*/  LDL.LU.64 R6, [R1+0x8c8] ;  /* 0x0008c80001067983 */ /* 0x002ea80000300a00 */
[----:B------:R0:W-:Y:S04]  /*26640*/  STL.64 [R1+0x8d0], R16 ;  /* 0x0008d01001007387 */ /* 0x0001e80000100a00 */
[----:B------:R1:W-:Y:S04]  /*26650*/  STL.64 [R1+0x8d8], R18 ;  /* 0x0008d81201007387 */ /* 0x0003e80000100a00 */
[----:B------:R-:W4:Y:S04]  /*26660*/  LDL.LU.64 R20, [R1+0x250] ;  /* 0x0002500001147983 */ /* 0x000f280000300a00 */
[----:B------:R-:W4:Y:S04]  /*26670*/  LDL.LU.64 R22, [R1+0x258] ;  /* 0x0002580001167983 */ /* 0x000f280000300a00 */
[----:B0-----:R-:W3:Y:S04]  /*26680*/  LDL.LU.64 R16, [R1+0x740] ;  /* 0x0007400001107983 */ /* 0x001ee80000300a00 */
[----:B-1----:R-:W2:Y:S04]  /*26690*/  LDL.LU.64 R18, [R1+0x748] ;  /* 0x0007480001127983 */ /* 0x002ea80000300a00 */
[----:B--2---:R-:W-:Y:S04]  /*266a0*/  STL.64 [R1+0x34b8], R18 ;  /* 0x0034b81201007387 */ /* 0x004fe80000100a00 */
[----:B---3--:R0:W-:Y:S02]  /*266b0*/  STL.64 [R1+0x34b0], R16 ;  /* 0x0034b01001007387 */ /* 0x0081e40000100a00 */
[----:B0-----:R-:W-:-:S02]  /*266c0*/  IMAD.MOV.U32 R16, RZ, RZ, R8 ;  /* 0x000000ffff107224 */ /* 0x001fc400078e0008 */
[----:B------:R-:W-:Y:S01]  /*266d0*/  IMAD.MOV.U32 R17, RZ, RZ, R9 ;  /* 0x000000ffff117224 */ /* 0x000fe200078e0009 */
[----:B------:R-:W2:Y:S04]  /*266e0*/  LDL.LU R8, [R1+0x34ec] ;  /* 0x0034ec0001087983 */ /* 0x000ea80000300800 */
[----:B------:R-:W2:Y:S04]  /*266f0*/  LDL.LU R9, [R1+0x34e8] ;  /* 0x0034e80001097983 */ /* 0x000ea80000300800 */
[----:B------:R-:W-:Y:S04]  /*26700*/  STL.64 [R1+0x33f0], R14 ;  /* 0x0033f00e01007387 */ /* 0x000fe80000100a00 */
[----:B------:R0:W-:Y:S04]  /*26710*/  STL.64 [R1+0x33e8], R12 ;  /* 0x0033e80c01007387 */ /* 0x0001e80000100a00 */
[----:B0-----:R-:W3:Y:S04]  /*26720*/  LDL.64 R12, [R1+0x80] ;  /* 0x00008000010c7983 */ /* 0x001ee80000100a00 */
[----:B---3--:R0:W-:Y:S04]  /*26730*/  STL.64 [R1+0x3490], R12 ;  /* 0x0034900c01007387 */ /* 0x0081e80000100a00 */
[----:B0-----:R-:W3:Y:S01]  /*26740*/  LDL.64 R12, [R1+0x90] ;  /* 0x00009000010c7983 */ /* 0x001ee20000100a00 */
[----:B--2---:R-:W-:Y:S03]  /*26750*/  HMMA.16816.F32.BF16 R4, R24, R8, R4 ;  /* 0x000000081804723c */ /* 0x004fe60000041804 */
[----:B---3--:R0:W-:Y:S02]  /*26760*/  STL.64 [R1+0x3498], R12 ;  /* 0x0034980c01007387 */ /* 0x0081e40000100a00 */
[----:B0-----:R-:W-:-:S02]  /*26770*/  IMAD.MOV.U32 R12, RZ, RZ, R28 ;  /* 0x000000ffff0c7224 */ /* 0x001fc400078e001c */
[----:B------:R-:W-:-:S05]  /*26780*/  IMAD.MOV.U32 R13, RZ, RZ, R11 ;  /* 0x000000ffff0d7224 */ /* 0x000fca00078e000b */
[----:B------:R0:W-:Y:S04]  /*26790*/  STL.64 [R1+0x34c0], R12 ;  /* 0x0034c00c01007387 */ /* 0x0001e80000100a00 */
[----:B0-----:R-:W2:Y:S04]  /*267a0*/  LDL.LU.64 R12, [R1+0x1060] ;  /* 0x00106000010c7983 */ /* 0x001ea80000300a00 */
[----:B------:R-:W2:Y:S04]  /*267b0*/  LDL.LU.64 R14, [R1+0x1068] ;  /* 0x00106800010e7983 */ /* 0x000ea80000300a00 */
[----:B------:R-:W-:Y:S04]  /*267c0*/  STL.64 [R1+0x8c0], R4 ;  /* 0x0008c00401007387 */ /* 0x000fe80000100a00 */
[----:B------:R0:W-:Y:S04]  /*267d0*/  STL.64 [R1+0x8c8], R6 ;  /* 0x0008c80601007387 */ /* 0x0001e80000100a00 */
[----:B0-----:R-:W3:Y:S04]  /*267e0*/  LDL.LU.64 R6, [R1+0x34e0] ;  /* 0x0034e00001067983 */ /* 0x001ee80000300a00 */
[----:B------:R-:W4:Y:S02]  /*267f0*/  LDL.LU.64 R4, [R1+0x34d8] ;  /* 0x0034d80001047983 */ /* 0x000f240000300a00 */
[----:B----4-:R-:W-:Y:S02]  /*26800*/  HMMA.16816.F32.BF16 R24, R24, R4, R20 ;  /* 0x000000041818723c */ /* 0x010fe40000041814 */
[----:B------:R-:W2:Y:S04]  /*26810*/  LDL.LU.64 R22, [R1+0x34d0] ;  /* 0x0034d00001167983 */ /* 0x000ea80000300a00 */
[----:B------:R-:W2:-:S15]  /*26820*/  LDL.LU.64 R20, [R1+0x34c8] ;  /* 0x0034c80001147983 */ /* 0x000e9e0000300a00 */
[----:B------:R-:W-:-:S02]  /*26830*/  NOP ;  /* 0x0000000000007918 */ /* 0x000fc40000000000 */
[----:B------:R0:W-:Y:S04]  /*26840*/  STL.64 [R1+0x250], R24 ;  /* 0x0002501801007387 */ /* 0x0001e80000100a00 */
[----:B------:R-:W-:Y:S04]  /*26850*/  STL.64 [R1+0x258], R26 ;  /* 0x0002581a01007387 */ /* 0x000fe80000100a00 */
[----:B0-----:R-:W4:Y:S04]  /*26860*/  LDL.64 R24, [R1+0xb0] ;  /* 0x0000b00001187983 */ /* 0x001f280000100a00 */
[----:B------:R0:W-:Y:S04]  /*26870*/  STL.64 [R1+0x33e0], R4 ;  /* 0x0033e00401007387 */ /* 0x0001e80000100a00 */
[----:B---3--:R1:W-:Y:S04]  /*26880*/  STL.64 [R1+0x34a0], R6 ;  /* 0x0034a00601007387 */ /* 0x0083e80000100a00 */
[----:B0-----:R-:W3:Y:S04]  /*26890*/  LDL.LU.64 R4, [R1+0x730] ;  /* 0x0007300001047983 */ /* 0x001ee80000300a00 */
[----:B-1----:R-:W3:Y:S01]  /*268a0*/  LDL.LU.64 R6, [R1+0x738] ;  /* 0x0007380001067983 */ /* 0x002ee20000300a00 */
[----:B--2---:R-:W-:Y:S03]  /*268b0*/  HMMA.16816.F32.BF16 R16, R20, R16, R12 ;  /* 0x000000101410723c */ /* 0x004fe6000004180c */
[----:B------:R-:W3:-:S15]  /*268c0*/  LDL.LU.64 R12, [R1+0x34c0] ;  /* 0x0034c000010c7983 */ /* 0x000ede0000300a00 */
[----:B------:R-:W-:-:S05]  /*268d0*/  NOP ;  /* 0x0000000000007918 */ /* 0x000fca0000000000 */
[----:B------:R-:W-:Y:S04]  /*268e0*/  STL.64 [R1+0x1060], R16 ;  /* 0x0010601001007387 */ /* 0x000fe80000100a00 */
[----:B------:R0:W-:Y:S04]  /*268f0*/  STL.64 [R1+0x1068], R18 ;  /* 0x0010681201007387 */ /* 0x0001e80000100a00 */
[----:B0-----:R-:W4:Y:S04]  /*26900*/  LDL.LU.64 R18, [R1+0x34b8] ;  /* 0x0034b80001127983 */ /* 0x001f280000300a00 */
[----:B------:R-:W4:Y:S02]  /*26910*/  LDL.LU.64 R16, [R1+0x34b0] ;  /* 0x0034b00001107983 */ /* 0x000f240000300a00 */
[----:B----4-:R-:W-:-:S15]  /*26920*/  HMMA.16816.F32.BF16 R16, R20, R24, R16 ;  /* 0x000000181410723c */ /* 0x010fde0000041810 */
[----:B------:R-:W-:-:S08]  /*26930*/  NOP ;  /* 0x0000000000007918 */ /* 0x000fd00000000000 */
[----:B------:R-:W-:Y:S04]  /*26940*/  STL.64 [R1+0x740], R16 ;  /* 0x0007401001007387 */ /* 0x000fe80000100a00 */
[----:B------:R0:W-:Y:S04]  /*26950*/  STL.64 [R1+0x748], R18 ;  /* 0x0007481201007387 */ /* 0x0001e80000100a00 */
[----:B0-----:R-:W2:Y:S01]  /*26960*/  LDL.LU R19, [R1+0x34a8] ;  /* 0x0034a80001137983 */ /* 0x001ea20000300800 */
[----:B------:R-:W-:Y:S02]  /*26970*/  IMAD.MOV.U32 R28, RZ, RZ, R24 ;  /* 0x000000ffff1c7224 */ /* 0x000fe400078e0018 */
[----:B------:R-:W-:Y:S01]  /*26980*/  IMAD.MOV.U32 R11, RZ, RZ, R25 ;  /* 0x000000ffff0b7224 */ /* 0x000fe200078e0019 */
[C---:B---3--:R-:W-:Y:S01]  /*26990*/  HMMA.16816.F32.BF16 R12, R20.reuse, R12, R4 ;  /* 0x0000000c140c723c */ /* 0x048fe20000041804 */
[----:B--2---:R-:W0:Y:S04]  /*269a0*/  LDSM.16.MT88.4 R24, [R19+UR5+0x100] ;  /* 0x000100051318783b */ /* 0x004e280008004200 */
[----:B------:R-:W1:Y:S04]  /*269b0*/  LDSM.16.MT88.4 R16, [R19+UR5+0x180] ;  /* 0x000180051310783b */ /* 0x000e680008004200 */
[----:B0-----:R-:W-:Y:S04]  /*269c0*/  STL.64 [R1+0x33d8], R26 ;  /* 0x0033d81a01007387 */ /* 0x001fe80000100a00 */
[----:B------:R0:W-:Y:S04]  /*269d0*/  STL.64 [R1+0x33d0], R24 ;  /* 0x0033d01801007387 */ /* 0x0001e80000100a00 */
[----:B0-----:R-:W2:Y:S04]  /*269e0*/  LDL.LU.64 R24, [R1+0x720] ;  /* 0x0007200001187983 */ /* 0x001ea80000300a00 */
[----:B------:R-:W2:Y:S04]  /*269f0*/  LDL.LU.64 R26, [R1+0x728] ;  /* 0x00072800011a7983 */ /* 0x000ea80000300a00 */
[----:B------:R-:W3:Y:S04]  /*26a00*/  LDL.LU.64 R6, [R1+0x34a0] ;  /* 0x0034a00001067983 */ /* 0x000ee80000300a00 */
[----:B------:R0:W-:Y:S04]  /*26a10*/  STL.64 [R1+0x730], R12 ;  /* 0x0007300c01007387 */ /* 0x0001e80000100a00 */
[----:B------:R-:W-:Y:S04]  /*26a20*/  STL.64 [R1+0x738], R14 ;  /* 0x0007380e01007387 */ /* 0x000fe80000100a00 */
[----:B0-----:R-:W2:Y:S02]  /*26a30*/  LDL.LU.64 R12, [R1+0x3498] ;  /* 0x00349800010c7983 */ /* 0x001ea40000300a00 */
[----:B--2---:R-:W-:-:S15]  /*26a40*/  HMMA.16816.F32.BF16 R24, R20, R12, R24 ;  /* 0x0000000c1418723c */ /* 0x004fde0000041818 */
[----:B------:R-:W-:-:S08]  /*26a50*/  NOP ;  /* 0x0000000000007918 */ /* 0x000fd00000000000 */
[----:B------:R0:W-:Y:S04]  /*26a60*/  STL.64 [R1+0x720], R24 ;  /* 0x0007201801007387 */ /* 0x0001e80000100a00 */
[----:B------:R-:W-:Y:S01]  /*26a70*/  STL.64 [R1+0x728], R26 ;  /* 0x0007281a01007387 */ /* 0x000fe20000100a00 */
[----:B0-----:R-:W-:Y:S02]  /*26a80*/  IMAD.MOV.U32 R25, RZ, RZ, R12 ;  /* 0x000000ffff197224 */ /* 0x001fe400078e000c */
[----:B------:R-:W-:Y:S02]  /*26a90*/  IMAD.MOV.U32 R24, RZ, RZ, R13 ;  /* 0x000000ffff187224 */ /* 0x000fe400078e000d */
[----:B------:R-:W2:Y:S04]  /*26aa0*/  LDL.LU.64 R12, [R1+0x3490] ;  /* 0x00349000010c7983 */ /* 0x000ea80000300a00 */
[----:B------:R0:W-:Y:S04]  /*26ab0*/  STL.64 [R1+0x33f8], R24 ;  /* 0x0033f81801007387 */ /* 0x0001e80000100a00 */
[----:B0-----:R-:W4:Y:S04]  /*26ac0*/  LDL.64 R24, [R1+0x10] ;  /* 0x0000100001187983 */ /* 0x001f280000100a00 */
[----:B----4-:R0:W-:Y:S02]  /*26ad0*/  STL.64 [R1+0x3410], R24 ;  /* 0x0034101801007387 */ /* 0x0101e40000100a00 */
[----:B0-----:R-:W-:-:S02]  /*26ae0*/  IMAD.MOV.U32 R24, RZ, RZ, R10 ;  /* 0x000000ffff187224 */ /* 0x001fc400078e000a */
[----:B------:R-:W-:-:S05]  /*26af0*/  IMAD.MOV.U32 R25, RZ, RZ, R3 ;  /* 0x000000ffff197224 */ /* 0x000fca00078e0003 */
[----:B------:R0:W-:Y:S04]  /*26b00*/  STL.64 [R1+0x3428], R24 ;  /* 0x0034281801007387 */ /* 0x0001e80000100a00 */
[----:B0-----:R-:W4:Y:S04]  /*26b10*/  LDL.LU.64 R24, [R1+0x710] ;  /* 0x0007100001187983 */ /* 0x001f280000300a00 */
[----:B------:R-:W4:Y:S01]  /*26b20*/  LDL.LU.64 R26, [R1+0x718] ;  /* 0x00071800011a7983 */ /* 0x000f220000300a00 */
[----:B--2---:R-:W-:Y:S01]  /*26b30*/  IMAD.MOV.U32 R10, RZ, RZ, R12 ;  /* 0x000000ffff0a7224 */ /* 0x004fe200078e000c */
[----:B----4-:R-:W-:-:S15]  /*26b40*/  HMMA.16816.F32.BF16 R24, R20, R12, R24 ;  /* 0x0000000c1418723c */ /* 0x010fde0000041818 */
[----:B------:R-:W-:-:S08]  /*26b50*/  NOP ;  /* 0x0000000000007918 */ /* 0x000fd00000000000 */
[----:B------:R0:W-:Y:S04]  /*26b60*/  STL.64 [R1+0x710], R24 ;  /* 0x0007101801007387 */ /* 0x0001e80000100a00 */
[----:B------:R2:W-:Y:S04]  /*26b70*/  STL.64 [R1+0x718], R26 ;  /* 0x0007181a01007387 */ /* 0x0005e80000100a00 */
[----:B------:R-:W-:Y:S04]  /*26b80*/  STL.64 [R1+0x3408], R10 ;  /* 0x0034080a01007387 */ /* 0x000fe80000100a00 */
[----:B------:R-:W-:Y:S04]  /*26b90*/  STL.64 [R1+0x3400], R8 ;  /* 0x0034000801007387 */ /* 0x000fe80000100a00 */
[----:B0-----:R-:W4:Y:S04]  /*26ba0*/  LDL.LU.64 R24, [R1+0xe00] ;  /* 0x000e000001187983 */ /* 0x001f280000300a00 */
[----:B--2---:R-:W2:Y:S04]  /*26bb0*/  LDL.LU.64 R26, [R1+0xe08] ;  /* 0x000e0800011a7983 */ /* 0x004ea80000300a00 */
[----:B--2---:R-:W-:Y:S04]  /*26bc0*/  STL.64 [R1+0x3438], R26 ;  /* 0x0034381a01007387 */ /* 0x004fe80000100a00 */
[----:B----4-:R0:W-:Y:S04]  /*26bd0*/  STL.64 [R1+0x3430], R24 ;  /* 0x0034301801007387 */ /* 0x0101e80000100a00 */
[----:B0-----:R-:W2:Y:S04]  /*26be0*/  LDL.LU.64 R24, [R1+0xe10] ;  /* 0x000e100001187983 */ /* 0x001ea80000300a00 */
[----:B------:R-:W4:Y:S04]  /*26bf0*/  LDL.LU.64 R26, [R1+0xe18] ;  /* 0x000e1800011a7983 */ /* 0x000f280000300a00 */
[----:B----4-:R-:W-:Y:S04]  /*26c00*/  STL.64 [R1+0x3448], R26 ;  /* 0x0034481a01007387 */ /* 0x010fe80000100a00 */
[----:B--2---:R0:W-:Y:S04]  /*26c10*/  STL.64 [R1+0x3440], R24 ;  /* 0x0034401801007387 */ /* 0x0041e80000100a00 */
[----:B0-----:R-:W2:Y:S04]  /*26c20*/  LDL R24, [R1+0x50] ;  /* 0x0000500001187983 */ /* 0x001ea80000100800 */
[----:B------:R-:W2:Y:S04]  /*26c30*/  LDL R25, [R1+0x54] ;  /* 0x0000540001197983 */ /* 0x000ea80000100800 */
[----:B--2---:R0:W-:Y:S04]  /*26c40*/  STL.64 [R1+0x3460], R24 ;  /* 0x0034601801007387 */ /* 0x0041e80000100a00 */
[----:B0-----:R-:W2:Y:S04]  /*26c50*/  LDL R24, [R1+0x60] ;  /* 0x0000600001187983 */ /* 0x001ea80000100800 */
[----:B------:R-:W2:Y:S04]  /*26c60*/  LDL R25, [R1+0x64] ;  /* 0x0000640001197983 */ /* 0x000ea80000100800 */
[----:B--2---:R-:W-:Y:S04]  /*26c70*/  STL.64 [R1+0x3478], R24 ;  /* 0x0034781801007387 */ /* 0x004fe80000100a00 */
[----:B------:R-:W2:Y:S04]  /*26c80*/  LDL.LU.64 R8, [R1+0xde0] ;  /* 0x000de00001087983 */ /* 0x000ea80000300a00 */
        /* <DEDUP_REMOVED lines=13> */
[----:B---3--:R-:W-:-:S02]  /*26d60*/  IMAD.MOV.U32 R24, RZ, RZ, R7 ;  /* 0x000000ffff187224 */ /* 0x008fc400078e0007 */
[----:B------:R-:W-:Y:S01]  /*26d70*/  IMAD.MOV.U32 R25, RZ, RZ, R6 ;  /* 0x000000ffff197224 */ /* 0x000fe200078e0006 */
[----:B----4-:R-:W-:Y:S04]  /*26d80*/  STL.64 [R1+0x3488], R10 ;  /* 0x0034880a01007387 */ /* 0x010fe80000100a00 */
[----:B--2---:R0:W-:Y:S04]  /*26d90*/  STL.64 [R1+0x3480], R8 ;  /* 0x0034800801007387 */ /* 0x0041e80000100a00 */
[----:B0-----:R-:W2:Y:S04]  /*26da0*/  LDL.LU.64 R8, [R1+0xe40] ;  /* 0x000e400001087983 */ /* 0x001ea80000300a00 */
[----:B------:R-:W2:Y:S01]  /*26db0*/  LDL.LU.64 R10, [R1+0xe48] ;  /* 0x000e4800010a7983 */ /* 0x000ea20000300a00 */
[----:B------:R-:W-:-:S03]  /*26dc0*/  IMAD.MOV.U32 R3, RZ, RZ, R13 ;  /* 0x000000ffff037224 */ /* 0x000fc600078e000d */
[----:B------:R-:W3:Y:S04]  /*26dd0*/  LDL.LU.64 R12, [R1+0xdd0] ;  /* 0x000dd000010c7983 */ /* 0x000ee80000300a00 */
[----:B------:R-:W3:Y:S04]  /*26de0*/  LDL.LU.64 R14, [R1+0xdd8] ;  /* 0x000dd800010e7983 */ /* 0x000ee80000300a00 */
[----:B------:R-:W4:Y:S04]  /*26df0*/  LDL.LU.64 R4, [R1+0xdc0] ;  /* 0x000dc00001047983 */ /* 0x000f280000300a00 */
[----:B------:R-:W4:Y:S04]  /*26e00*/  LDL.LU.64 R6, [R1+0xdc8] ;  /* 0x000dc80001067983 */ /* 0x000f280000300a00 */
[----:B-1----:R-:W-:Y:S04]  /*26e10*/  STL.64 [R1+0x3300], R18 ;  /* 0x0033001201007387 */ /* 0x002fe80000100a00 */
[----:B------:R0:W-:Y:S04]  /*26e20*/  STL.64 [R1+0x32f8], R16 ;  /* 0x0032f81001007387 */ /* 0x0001e80000100a00 */
[----:B0-----:R-:W3:Y:S01]  /*26e30*/  LDL.64 R16, [R1+0x40] ;  /* 0x0000400001107983 */ /* 0x001ee20000100a00 */
        /* <DEDUP_REMOVED lines=22> */
[----:B---3--:R-:W-:-:S15]  /*26fa0*/  HMMA.16816.F32.BF16 R24, R20, R16, R24 ;  /* 0x000000101418723c */ /* 0x008fde0000041818 */
[----:B------:R-:W-:-:S08]  /*26fb0*/  NOP ;  /* 0x0000000000007918 */ /* 0x000fd00000000000 */
[----:B------:R-:W-:Y:S04]  /*26fc0*/  STL.64 [R1+0xe10], R24 ;  /* 0x000e101801007387 */ /* 0x000fe80000100a00 */
[----:B------:R0:W-:Y:S04]  /*26fd0*/  STL.64 [R1+0xe18], R26 ;  /* 0x000e181a01007387 */ /* 0x0001e80000100a00 */
[----:B0-----:R-:W3:Y:S04]  /*26fe0*/  LDL.LU.64 R26, [R1+0x3438] ;  /* 0x00343800011a7983 */ /* 0x001ee80000300a00 */
[----:B------:R-:W3:Y:S04]  /*26ff0*/  LDL.LU.64 R24, [R1+0x3430] ;  /* 0x0034300001187983 */ /* 0x000ee80000300a00 */
[----:B------:R0:W-:Y:S04]  /*27000*/  STL.64 [R1+0x3368], R16 ;  /* 0x0033681001007387 */ /* 0x0001e80000100a00 */
[----:B0-----:R-:W3:Y:S01]  /*27010*/  LDL R16, [R1+0x30] ;  /* 0x0000300001107983 */ /* 0x001ee20000100800 */
[----:B------:R-:W-:-:S07]  /*27020*/  IMAD.MOV.U32 R17, RZ, RZ, R29 ;  /* 0x000000ffff117224 */ /* 0x000fce00078e001d */
[----:B---3--:R-:W-:Y:S01]  /*27030*/  HMMA.16816.F32.BF16 R16, R20, R16, R24 ;  /* 0x000000101410723c */ /* 0x008fe20000041818 */
[----:B------:R-:W2:-:S15]  /*27040*/  LDL.LU.64 R24, [R1+0x3428] ;  /* 0x0034280001187983 */ /* 0x000e9e0000300a00 */
[----:B------:R-:W-:-:S07]  /*27050*/  NOP ;  /* 0x0000000000007918 */ /* 0x000fce0000000000 */
[----:B------:R0:W-:Y:S04]  /*27060*/  STL.64 [R1+0xe00], R16 ;  /* 0x000e001001007387 */ /* 0x0001e80000100a00 */
[----:B------:R-:W-:Y:S04]  /*27070*/  STL.64 [R1+0xe08], R18 ;  /* 0x000e081201007387 */ /* 0x000fe80000100a00 */
[----:B0-----:R-:W3:Y:S01]  /*27080*/  LDL.64 R16, [R1+0x70] ;  /* 0x0000700001107983 */ /* 0x001ee20000100a00 */
[----:B--2---:R-:W-:Y:S03]  /*27090*/  HMMA.16816.F32.BF16 R24, R20, R24, R8 ;  /* 0x000000181418723c */ /* 0x004fe60000041808 */
[----:B---3--:R-:W-:Y:S04]  /*270a0*/  STL.64 [R1+0x3370], R16 ;  /* 0x0033701001007387 */ /* 0x008fe80000100a00 */
[----:B------:R-:W2:Y:S04]  /*270b0*/  LDL.LU.64 R10, [R1+0x3420] ;  /* 0x00342000010a7983 */ /* 0x000ea80000300a00 */
[----:B------:R-:W2:-:S12]  /*270c0*/  LDL.LU.64 R8, [R1+0x3418] ;  /* 0x0034180001087983 */ /* 0x000e980000300a00 */
[----:B------:R0:W-:Y:S04]  /*270d0*/  STL.64 [R1+0xdf0], R24 ;  /* 0x000df01801007387 */ /* 0x0001e80000100a00 */
[----:B------:R-:W-:Y:S04]  /*270e0*/  STL.64 [R1+0xdf8], R26 ;  /* 0x000df81a01007387 */ /* 0x000fe80000100a00 */
[----:B0-----:R-:W2:Y:S01]  /*270f0*/  LDL.LU.64 R24, [R1+0x3410] ;  /* 0x0034100001187983 */ /* 0x001ea20000300a00 */
[----:B------:R-:W-:Y:S02]  /*27100*/  IMAD.MOV.U32 R16, RZ, RZ, R2 ;  /* 0x000000ffff107224 */ /* 0x000fe400078e0002 */
[----:B------:R-:W-:-:S07]  /*27110*/  IMAD.MOV.U32 R17, RZ, RZ, R0 ;  /* 0x000000ffff117224 */ /* 0x000fce00078e0000 */
[C---:B------:R-:W-:Y:S06]  /*27120*/  HMMA.16816.F32.BF16 R16, R20.reuse, R16, R12 ;  /* 0x000000101410723c */ /* 0x040fec000004180c */
[----:B--2---:R-:W-:Y:S06]  /*27130*/  HMMA.16816.F32.BF16 R8, R20, R24, R8 ;  /* 0x000000181408723c */ /* 0x004fec0000041808 */
[----:B------:R-:W-:-:S02]  /*27140*/  IMAD.MOV.U32 R2, RZ, RZ, R24 ;  /* 0x000000ffff027224 */ /* 0x000fc400078e0018 */
[----:B------:R-:W-:-:S15]  /*27150*/  IMAD.MOV.U32 R0, RZ, RZ, R25 ;  /* 0x000000ffff007224 */ /* 0x000fde00078e0019 */
[----:B------:R-:W-:Y:S04]  /*27160*/  STL.64 [R1+0xde0], R8 ;  /* 0x000de00801007387 */ /* 0x000fe80000100a00 */
[----:B------:R0:W-:Y:S04]  /*27170*/  STL.64 [R1+0xde8], R10 ;  /* 0x000de80a01007387 */ /* 0x0001e80000100a00 */
[----:B0-----:R-:W2:Y:S04]  /*27180*/  LDL.LU.64 R10, [R1+0x3408] ;  /* 0x00340800010a7983 */ /* 0x001ea80000300a00 */
[----:B------:R-:W3:Y:S04]  /*27190*/  LDL.LU.64 R8, [R1+0x3400] ;  /* 0x0034000001087983 */ /* 0x000ee80000300a00 */
[----:B------:R-:W2:Y:S04]  /*271a0*/  LDL.LU.64 R24, [R1+0x33f8] ;  /* 0x0033f80001187983 */ /* 0x000ea80000300a00 */
[----:B------:R-:W3:Y:S04]  /*271b0*/  LDL.LU.64 R14, [R1+0x33f0] ;  /* 0x0033f000010e7983 */ /* 0x000ee80000300a00 */
[----:B------:R-:W4:Y:S04]  /*271c0*/  LDL.LU.64 R12, [R1+0x33e8] ;  /* 0x0033e800010c7983 */ /* 0x000f280000300a00 */
[----:B------:R-:W-:Y:S04]  /*271d0*/  STL.64 [R1+0xdd0], R16 ;  /* 0x000dd01001007387 */ /* 0x000fe80000100a00 */
[----:B------:R4:W-:Y:S02]  /*271e0*/  STL.64 [R1+0xdd8], R18 ;  /* 0x000dd81201007387 */ /* 0x0009e40000100a00 */
[----:B----4-:R-:W-:Y:S02]  /*271f0*/  HMMA.16816.F32.BF16 R16, R20, R12, R4 ;  /* 0x0000000c1410723c */ /* 0x010fe40000041804 */
[----:B------:R-:W4:Y:S04]  /*27200*/  LDL.LU.64 R4, [R1+0xdb0] ;  /* 0x000db00001047983 */ /* 0x000f280000300a00 */
[----:B------:R-:W4:-:S15]  /*27210*/  LDL.LU.64 R6, [R1+0xdb8] ;  /* 0x000db80001067983 */ /* 0x000f1e0000300a00 */
[----:B------:R-:W-:-:S02]  /*27220*/  NOP ;  /* 0x0000000000007918 */ /* 0x000fc40000000000 */
[----:B------:R0:W-:Y:S04]  /*27230*/  STL.64 [R1+0xdc0], R16 ;  /* 0x000dc01001007387 */ /* 0x0001e80000100a00 */
[----:B------:R1:W-:Y:S04]  /*27240*/  STL.64 [R1+0xdc8], R18 ;  /* 0x000dc81201007387 */ /* 0x0003e80000100a00 */
[----:B0-----:R-:W2:Y:S04]  /*27250*/  LDL.LU.64 R16, [R1+0x4c0] ;  /* 0x0004c00001107983 */ /* 0x001ea80000300a00 */
[----:B-1----:R-:W3:Y:S04]  /*27260*/  LDL.LU.64 R18, [R1+0x4c8] ;  /* 0x0004c80001127983 */ /* 0x002ee80000300a00 */
[----:B---3--:R-:W-:Y:S04]  /*27270*/  STL.64 [R1+0x3380], R18 ;  /* 0x0033801201007387 */ /* 0x008fe80000100a00 */
[----:B--2---:R0:W-:Y:S02]  /*27280*/  STL.64 [R1+0x3378], R16 ;  /* 0x0033781001007387 */ /* 0x0041e40000100a00 */
[----:B0-----:R-:W-:-:S02]  /*27290*/  IMAD.MOV.U32 R16, RZ, RZ, R25 ;  /* 0x000000ffff107224 */ /* 0x001fc400078e0019 */
[----:B------:R-:W-:-:S05]  /*272a0*/  IMAD.MOV.U32 R17, RZ, RZ, R24 ;  /* 0x000000ffff117224 */ /* 0x000fca00078e0018 */
[----:B------:R0:W-:Y:S04]  /*272b0*/  STL.64 [R1+0x3390], R16 ;  /* 0x0033901001007387 */ /* 0x0001e80000100a00 */
[----:B0-----:R-:W2:Y:S04]  /*272c0*/  LDL.LU.64 R16, [R1+0x4e0] ;  /* 0x0004e00001107983 */ /* 0x001ea80000300a00 */
[----:B------:R-:W3:Y:S04]  /*272d0*/  LDL.LU.64 R18, [R1+0x4e8] ;  /* 0x0004e80001127983 */ /* 0x000ee80000300a00 */
[----:B---3--:R-:W-:Y:S04]  /*272e0*/  STL.64 [R1+0x33a0], R18 ;  /* 0x0033a01201007387 */ /* 0x008fe80000100a00 */
[----:B--2---:R0:W-:Y:S04]  /*272f0*/  STL.64 [R1+0x3398], R16 ;  /* 0x0033981001007387 */ /* 0x0041e80000100a00 */
[----:B------:R-:W2:Y:S04]  /*27300*/  LDL.LU.64 R24, [R1+0x700] ;  /* 0x0007000001187983 */ /* 0x000ea80000300a00 */
[----:B------:R-:W2:Y:S01]  /*27310*/  LDL.LU.64 R26, [R1+0x708] ;  /* 0x00070800011a7983 */ /* 0x000ea20000300a00 */
[----:B0-----:R-:W-:-:S02]  /*27320*/  IMAD.MOV.U32 R16, RZ, RZ, R28 ;  /* 0x000000ffff107224 */ /* 0x001fc400078e001c */
[----:B------:R-:W-:-:S05]  /*27330*/  IMAD.MOV.U32 R17, RZ, RZ, R11 ;  /* 0x000000ffff117224 */ /* 0x000fca00078e000b */
[----:B------:R0:W-:Y:S04]  /*27340*/  STL.64 [R1+0x33b8], R16 ;  /* 0x0033b81001007387 */ /* 0x0001e80000100a00 */
[----:B0-----:R-:W3:Y:S04]  /*27350*/  LDL.64 R16, [R1+0xc0] ;  /* 0x0000c00001107983 */ /* 0x001ee80000100a00 */
[----:B------:R-:W-:Y:S04]  /*27360*/  STL.64 [R1+0x3310], R14 ;  /* 0x0033100e01007387 */ /* 0x000fe80000100a00 */
[----:B------:R0:W-:Y:S02]  /*27370*/  STL.64 [R1+0x3308], R12 ;  /* 0x0033080c01007387 */ /* 0x0001e40000100a00 */
[----:B0-----:R-:W-:-:S02]  /*27380*/  IMAD.MOV.U32 R12, RZ, RZ, R10 ;  /* 0x000000ffff0c7224 */ /* 0x001fc400078e000a */
[----:B------:R-:W-:-:S05]  /*27390*/  IMAD.MOV.U32 R13, RZ, RZ, R3 ;  /* 0x000000ffff0d7224 */ /* 0x000fca00078e0003 */
[----:B------:R0:W-:Y:S04]  /*273a0*/  STL.64 [R1+0x3388], R12 ;  /* 0x0033880c01007387 */ /* 0x0001e80000100a00 */
[----:B0-----:R-:W2:Y:S04]  /*273b0*/  LDL.LU.64 R12, [R1+0x4d0] ;  /* 0x0004d000010c7983 */ /* 0x001ea80000300a00 */
[----:B------:R-:W3:Y:S01]  /*273c0*/  LDL.LU.64 R14, [R1+0x4d8] ;  /* 0x0004d800010e7983 */ /* 0x000ee20000300a00 */
[C---:B----4-:R-:W-:Y:S03]  /*273d0*/  HMMA.16816.F32.BF16 R4, R20.reuse, R8, R4 ;  /* 0x000000081404723c */ /* 0x050fe60000041804 */
[----:B---3--:R-:W-:Y:S04]  /*273e0*/  STL.64 [R1+0x33b0], R14 ;  /* 0x0033b00e01007387 */ /* 0x008fe80000100a00 */
[----:B--2---:R0:W-:Y:S04]  /*273f0*/  STL.64 [R1+0x33a8], R12 ;  /* 0x0033a80c01007387 */ /* 0x0041e80000100a00 */
[----:B0-----:R-:W2:Y:S04]  /*27400*/  LDL.LU.64 R12, [R1+0x4f0] ;  /* 0x0004f000010c7983 */ /* 0x001ea80000300a00 */
[----:B------:R-:W3:Y:S04]  /*27410*/  LDL.LU.64 R14, [R1+0x4f8] ;  /* 0x0004f800010e7983 */ /* 0x000ee80000300a00 */
[----:B---3--:R-:W-:Y:S04]  /*27420*/  STL.64 [R1+0x33c8], R14 ;  /* 0x0033c80e01007387 */ /* 0x008fe80000100a00 */
[----:B--2---:R0:W-:Y:S04]  /*27430*/  STL.64 [R1+0x33c0], R12 ;  /* 0x0033c00c01007387 */ /* 0x0041e80000100a00 */
[----:B0-----:R-:W2:Y:S04]  /*27440*/  LDL.LU.64 R12, [R1+0x1020] ;  /* 0x00102000010c7983 */ /* 0x001ea80000300a00 */
[----:B------:R-:W2:Y:S04]  /*27450*/  LDL.LU.64 R14, [R1+0x1028] ;  /* 0x00102800010e7983 */ /* 0x000ea80000300a00 */
[----:B------:R0:W-:Y:S04]  /*27460*/  STL.64 [R1+0xdb0], R4 ;  /* 0x000db00401007387 */ /* 0x0001e80000100a00 */
[----:B------:R1:W-:Y:S04]  /*27470*/  STL.64 [R1+0xdb8], R6 ;  /* 0x000db80601007387 */ /* 0x0003e80000100a00 */
[----:B0-----:R-:W3:Y:S02]  /*27480*/  LDL.LU.64 R4, [R1+0x33e0] ;  /* 0x0033e00001047983 */ /* 0x001ee40000300a00 */
[----:B---3--:R-:W-:Y:S02]  /*27490*/  HMMA.16816.F32.BF16 R20, R20, R4, R24 ;  /* 0x000000041414723c */ /* 0x008fe40000041818 */
[----:B------:R-:W2:Y:S04]  /*274a0*/  LDL.LU.64 R26, [R1+0x33d8] ;  /* 0x0033d800011a7983 */ /* 0x000ea80000300a00 */
[----:B------:R-:W2:Y:S01]  /*274b0*/  LDL.LU.64 R24, [R1+0x33d0] ;  /* 0x0033d00001187983 */ /* 0x000ea20000300a00 */
[----:B------:R-:W-:-:S02]  /*274c0*/  IMAD.MOV.U32 R10, RZ, RZ, R16 ;  /* 0x000000ffff0a7224 */ /* 0x000fc400078e0010 */
[----:B-1----:R-:W-:-:S14]  /*274d0*/  IMAD.MOV.U32 R7, RZ, RZ, R17 ;  /* 0x000000ffff077224 */ /* 0x002fdc00078e0011 */
[----:B------:R0:W-:Y:S04]  /*274e0*/  STL.64 [R1+0x700], R20 ;  /* 0x0007001401007387 */ /* 0x0001e80000100a00 */
[----:B------:R-:W-:Y:S04]  /*274f0*/  STL.64 [R1+0x708], R22 ;  /* 0x0007081601007387 */ /* 0x000fe80000100a00 */
[----:B0-----:R-:W3:Y:S01]  /*27500*/  LDL.64 R20, [R1+0xa0] ;  /* 0x0000a00001147983 */ /* 0x001ee20000100a00 */
[----:B--2---:R-:W-:-:S15]  /*27510*/  HMMA.16816.F32.BF16 R12, R24, R16, R12 ;  /* 0x00000010180c723c */ /* 0x004fde000004180c */
[----:B------:R-:W-:-:S08]  /*27520*/  NOP ;  /* 0x0000000000007918 */ /* 0x000fd00000000000 */
        /* <DEDUP_REMOVED lines=15> */
[----:B------:R0:W-:Y:S04]  /*27620*/  STL.64 [R1+0x4e0], R16 ;  /* 0x0004e01001007387 */ /* 0x0001e80000100a00 */
[----:B------:R-:W-:Y:S04]  /*27630*/  STL.64 [R1+0x4e8], R18 ;  /* 0x0004e81201007387 */ /* 0x000fe80000100a00 */
[----:B0-----:R-:W2:Y:S01]  /*27640*/  LDL.LU.64 R16, [R1+0x3390] ;  /* 0x0033900001107983 */ /* 0x001ea20000300a00 */
[----:B------:R-:W-:Y:S02]  /*27650*/  IMAD.MOV.U32 R6, RZ, RZ, R20 ;  /* 0x000000ffff067224 */ /* 0x000fe400078e0014 */
[----:B------:R-:W-:-:S02]  /*27660*/  IMAD.MOV.U32 R3, RZ, RZ, R21 ;  /* 0x000000ffff037224 */ /* 0x000fc400078e0015 */
[----:B------:R-:W3:Y:S04]  /*27670*/  LDL.LU.64 R20, [R1+0x4b0] ;  /* 0x0004b00001147983 */ /* 0x000ee80000300a00 */
[----:B------:R-:W3:Y:S04]  /*27680*/  LDL.LU.64 R22, [R1+0x4b8] ;  /* 0x0004b80001167983 */ /* 0x000ee80000300a00 */
[----:B------:R-:W-:Y:S04]  /*27690*/  STL.64 [R1+0x3320], R6 ;  /* 0x0033200601007387 */ /* 0x000fe80000100a00 */
[----:B------:R0:W-:Y:S04]  /*276a0*/  STL.64 [R1+0x3318], R4 ;  /* 0x0033180401007387 */ /* 0x0001e80000100a00 */
[----:B0-----:R-:W4:Y:S01]  /*276b0*/  LDL.64 R4, [R1+0x50] ;  /* 0x0000500001047983 */ /* 0x001f220000100a00 */
[----:B--2---:R-:W-:Y:S03]  /*276c0*/  HMMA.16816.F32.BF16 R16, R24, R16, R12 ;  /* 0x000000101810723c */ /* 0x004fe6000004180c */
[----:B------:R-:W2:-:S15]  /*276d0*/  LDL.LU.64 R12, [R1+0x3388] ;  /* 0x00338800010c7983 */ /* 0x000e9e0000300a00 */
[----:B------:R-:W-:-:S05]  /*276e0*/  NOP ;  /* 0x0000000000007918 */ /* 0x000fca0000000000 */
[----:B------:R-:W-:Y:S04]  /*276f0*/  STL.64 [R1+0x4d0], R16 ;  /* 0x0004d01001007387 */ /* 0x000fe80000100a00 */
[----:B------:R0:W-:Y:S04]  /*27700*/  STL.64 [R1+0x4d8], R18 ;  /* 0x0004d81201007387 */ /* 0x0001e80000100a00 */
[----:B0-----:R-:W2:Y:S04]  /*27710*/  LDL.LU.64 R18, [R1+0x3380] ;  /* 0x0033800001127983 */ /* 0x001ea80000300a00 */
[----:B------:R-:W2:Y:S02]  /*27720*/  LDL.LU.64 R16, [R1+0x3378] ;  /* 0x0033780001107983 */ /* 0x000ea40000300a00 */
[----:B--2---:R-:W-:Y:S02]  /*27730*/  HMMA.16816.F32.BF16 R12, R24, R12, R16 ;  /* 0x0000000c180c723c */ /* 0x004fe40000041810 */
[----:B------:R-:W3:-:S15]  /*27740*/  LDL.LU.64 R16, [R1+0x3370] ;  /* 0x0033700001107983 */ /* 0x000ede0000300a00 */
[----:B------:R-:W-:-:S06]  /*27750*/  NOP ;  /* 0x0000000000007918 */ /* 0x000fcc0000000000 */
[----:B------:R0:W-:Y:S04]  /*27760*/  STL.64 [R1+0x4c0], R12 ;  /* 0x0004c00c01007387 */ /* 0x0001e80000100a00 */
[----:B------:R-:W-:Y:S04]  /*27770*/  STL.64 [R1+0x4c8], R14 ;  /* 0x0004c80e01007387 */ /* 0x000fe80000100a00 */
[----:B0-----:R-:W2:Y:S04]  /*27780*/  LDL.64 R12, [R1] ;  /* 0x00000000010c7983 */ /* 0x001ea80000100a00 */
[----:B--2---:R0:W-:Y:S02]  /*27790*/  STL.64 [R1+0x3328], R12 ;  /* 0x0033280c01007387 */ /* 0x0041e40000100a00 */
[----:B0-----:R-:W-:-:S02]  /*277a0*/  IMAD.MOV.U32 R12, RZ, RZ, R2 ;  /* 0x000000ffff0c7224 */ /* 0x001fc400078e0002 */
[----:B------:R-:W-:-:S05]  /*277b0*/  IMAD.MOV.U32 R13, RZ, RZ, R0 ;  /* 0x000000ffff0d7224 */ /* 0x000fca00078e0000 */
[----:B------:R0:W-:Y:S04]  /*277c0*/  STL.64 [R1+0x3340], R12 ;  /* 0x0033400c01007387 */ /* 0x0001e80000100a00 */
[----:B0-----:R-:W2:Y:S01]  /*277d0*/  LDL.64 R12, [R1+0x20] ;  /* 0x00002000010c7983 */ /* 0x001ea20000100a00 */
[----:B---3--:R-:W-:Y:S03]  /*277e0*/  HMMA.16816.F32.BF16 R20, R24, R16, R20 ;  /* 0x000000101814723c */ /* 0x008fe60000041814 */
[----:B--2---:R0:W-:Y:S04]  /*277f0*/  STL.64 [R1+0x3358], R12 ;  /* 0x0033580c01007387 */ /* 0x0041e80000100a00 */
[----:B0-----:R-:W2:Y:S01]  /*27800*/  LDL.64 R12, [R1+0x30] ;  /* 0x00003000010c7983 */ /* 0x001ea20000100a00 */
[----:B------:R-:W-:-:S03]  /*27810*/  IMAD.MOV.U32 R11, RZ, RZ, R17 ;  /* 0x000000ffff0b7224 */ /* 0x000fc600078e0011 */
[----:B--2---:R0:W-:Y:S04]  /*27820*/  STL.64 [R1+0x3360], R12 ;  /* 0x0033600c01007387 */ /* 0x0041e80000100a00 */
[----:B0-----:R-:W2:Y:S08]  /*27830*/  LDL.64 R12, [R1+0x60] ;  /* 0x00006000010c7983 */ /* 0x001eb00000100a00 */
[----:B------:R0:W-:Y:S04]  /*27840*/  STL.64 [R1+0x4b0], R20 ;  /* 0x0004b01401007387 */ /* 0x0001e80000100a00 */
[----:B------:R-:W-:Y:S01]  /*27850*/  STL.64 [R1+0x4b8], R22 ;  /* 0x0004b81601007387 */ /* 0x000fe20000100a00 */
[----:B0-----:R-:W-:-:S03]  /*27860*/  IMAD.MOV.U32 R21, RZ, RZ, R16 ;  /* 0x000000ffff157224 */ /* 0x001fc600078e0010 */
[----:B------:R-:W3:Y:S04]  /*27870*/  LDL.LU.64 R16, [R1+0x3368] ;  /* 0x0033680001107983 */ /* 0x000ee80000300a00 */
[----:B------:R0:W-:Y:S04]  /*27880*/  STL [R1+0x328c], R21 ;  /* 0x00328c1501007387 */ /* 0x0001e80000100800 */
[----:B0-----:R-:W2:Y:S04]  /*27890*/  LDL.LU.64 R20, [R1+0x4a0] ;  /* 0x0004a00001147983 */ /* 0x001ea80000300a00 */
[----:B------:R-:W2:Y:S04]  /*278a0*/  LDL.LU.64 R22, [R1+0x4a8] ;  /* 0x0004a80001167983 */ /* 0x000ea80000300a00 */
[----:B------:R-:W-:Y:S01]  /*278b0*/  STL [R1+0x3288], R11 ;  /* 0x0032880b01007387 */ /* 0x000fe20000100800 */
[----:B--2---:R-:W-:-:S15]  /*278c0*/  HMMA.16816.F32.BF16 R20, R24, R12, R20 ;  /* 0x0000000c1814723c */ /* 0x004fde0000041814 */
[----:B------:R-:W-:-:S08]  /*278d0*/  NOP ;  /* 0x0000000000007918 */ /* 0x000fd00000000000 */
[----:B------:R-:W-:Y:S04]  /*278e0*/  STL.64 [R1+0x4a0], R20 ;  /* 0x0004a01401007387 */ /* 0x000fe80000100a00 */
[----:B------:R0:W-:Y:S02]  /*278f0*/  STL.64 [R1+0x4a8], R22 ;  /* 0x0004a81601007387 */ /* 0x0001e40000100a00 */
[----:B0-----:R-:W-:Y:S02]  /*27900*/  IMAD.MOV.U32 R22, RZ, RZ, R13 ;  /* 0x000000ffff167224 */ /* 0x001fe400078e000d */
[----:B------:R-:W-:Y:S02]  /*27910*/  IMAD.MOV.U32 R23, RZ, RZ, R12 ;  /* 0x000000ffff177224 */ /* 0x000fe400078e000c */
[----:B------:R-:W3:Y:S04]  /*27920*/  LDL.LU.64 R12, [R1+0x480] ;  /* 0x00048000010c7983 */ /* 0x000ee80000300a00 */
[----:B------:R-:W3:Y:S04]  /*27930*/  LDL.LU.64 R14, [R1+0x488] ;  /* 0x00048800010e7983 */ /* 0x000ee80000300a00 */
[----:B------:R-:W-:Y:S04]  /*27940*/  STL [R1+0x3294], R22 ;  /* 0x0032941601007387 */ /* 0x000fe80000100800 */
[----:B------:R0:W-:Y:S04]  /*27950*/  STL [R1+0x3290], R23 ;  /* 0x0032901701007387 */ /* 0x0001e80000100800 */
[----:B------:R-:W2:Y:S04]  /*27960*/  LDL.LU.64 R20, [R1+0x490] ;  /* 0x0004900001147983 */ /* 0x000ea80000300a00 */
[----:B0-----:R-:W2:Y:S01]  /*27970*/  LDL.LU.64 R22, [R1+0x498] ;  /* 0x0004980001167983 */ /* 0x001ea20000300a00 */
[----:B----4-:R-:W-:-:S02]  /*27980*/  IMAD.MOV.U32 R29, RZ, RZ, R4 ;  /* 0x000000ffff1d7224 */ /* 0x010fc400078e0004 */
[----:B------:R-:W-:Y:S01]  /*27990*/  IMAD.MOV.U32 R28, RZ, RZ, R5 ;  /* 0x000000ffff1c7224 */ /* 0x000fe200078e0005 */
[----:B--2---:R-:W-:-:S15]  /*279a0*/  HMMA.16816.F32.BF16 R20, R24, R4, R20 ;  /* 0x000000041814723c */ /* 0x004fde0000041814 */
[----:B------:R-:W-:-:S08]  /*279b0*/  NOP ;  /* 0x0000000000007918 */ /* 0x000fd00000000000 */
[----:B------:R0:W-:Y:S04]  /*279c0*/  STL.64 [R1+0x490], R20 ;  /* 0x0004901401007387 */ /* 0x0001e80000100a00 */
[----:B------:R1:W-:Y:S04]  /*279d0*/  STL.64 [R1+0x498], R22 ;  /* 0x0004981601007387 */ /* 0x0003e80000100a00 */
[----:B0-----:R-:W2:Y:S04]  /*279e0*/  LDL.LU.64 R20, [R1+0x470] ;  /* 0x0004700001147983 */ /* 0x001ea80000300a00 */
[----:B-1----:R-:W2:Y:S04]  /*279f0*/  LDL.LU.64 R22, [R1+0x478] ;  /* 0x0004780001167983 */ /* 0x002ea80000300a00 */
[----:B------:R-:W4:Y:S04]  /*27a00*/  LDL.LU.64 R4, [R1+0x440] ;  /* 0x0004400001047983 */ /* 0x000f280000300a00 */
[----:B------:R-:W2:Y:S01]  /*27a10*/  LDL.LU.64 R6, [R1+0x448] ;  /* 0x0004480001067983 */ /* 0x000ea20000300a00 */
[----:B---3--:R-:W-:Y:S03]  /*27a20*/  HMMA.16816.F32.BF16 R12, R24, R16, R12 ;  /* 0x00000010180c723c */ /* 0x008fe6000004180c */
[----:B--2---:R-:W-:Y:S04]  /*27a30*/  STL.64 [R1+0x3338], R6 ;  /* 0x0033380601007387 */ /* 0x004fe80000100a00 */
[----:B----4-:R0:W-:Y:S04]  /*27a40*/  STL.64 [R1+0x3330], R4 ;  /* 0x0033300401007387 */ /* 0x0101e80000100a00 */
[----:B0-----:R-:W2:Y:S04]  /*27a50*/  LDL.LU.64 R4, [R1+0x450] ;  /* 0x0004500001047983 */ /* 0x001ea80000300a00 */
[----:B------:R-:W3:Y:S04]  /*27a60*/  LDL.LU.64 R6, [R1+0x458] ;  /* 0x0004580001067983 */ /* 0x000ee80000300a00 */
[----:B---3--:R-:W-:Y:S04]  /*27a70*/  STL.64 [R1+0x3350], R6 ;  /* 0x0033500601007387 */ /* 0x008fe80000100a00 */
[----:B--2---:R0:W-:Y:S04]  /*27a80*/  STL.64 [R1+0x3348], R4 ;  /* 0x0033480401007387 */ /* 0x0041e80000100a00 */
[----:B0-----:R-:W2:Y:S04]  /*27a90*/  LDL.LU.64 R4, [R1+0x460] ;  /* 0x0004600001047983 */ /* 0x001ea80000300a00 */
[----:B------:R-:W2:Y:S04]  /*27aa0*/  LDL.LU.64 R6, [R1+0x468] ;  /* 0x0004680001067983 */ /* 0x000ea80000300a00 */
[----:B------:R-:W-:Y:S04]  /*27ab0*/  STL [R1+0x3298], R29 ;  /* 0x0032981d01007387 */ /* 0x000fe80000100800 */
[----:B------:R0:W-:Y:S04]  /*27ac0*/  STL.64 [R1+0x480], R12 ;  /* 0x0004800c01007387 */ /* 0x0001e80000100a00 */
[----:B------:R-:W-:Y:S04]  /*27ad0*/  STL.64 [R1+0x488], R14 ;  /* 0x0004880e01007387 */ /* 0x000fe80000100a00 */
[----:B0-----:R-:W3:Y:S01]  /*27ae0*/  LDL.LU.64 R12, [R1+0x3360] ;  /* 0x00336000010c7983 */ /* 0x001ee20000300a00 */
[----:B------:R-:W-:-:S03]  /*27af0*/  IMAD.MOV.U32 R11, RZ, RZ, R16 ;  /* 0x000000ffff0b7224 */ /* 0x000fc600078e0010 */
[----:B------:R-:W4:Y:S04]  /*27b00*/  LDL.LU.64 R16, [R1+0x430] ;  /* 0x0004300001107983 */ /* 0x000f280000300a00 */
[----:B------:R-:W4:Y:S01]  /*27b10*/  LDL.LU.64 R18, [R1+0x438] ;  /* 0x0004380001127983 */ /* 0x000f220000300a00 */
[----:B---3--:R-:W-:-:S15]  /*27b20*/  HMMA.16816.F32.BF16 R20, R24, R12, R20 ;  /* 0x0000000c1814723c */ /* 0x008fde0000041814 */
[----:B------:R-:W-:-:S08]  /*27b30*/  NOP ;  /* 0x0000000000007918 */ /* 0x000fd00000000000 */
[----:B------:R0:W-:Y:S04]  /*27b40*/  STL.64 [R1+0x470], R20 ;  /* 0x0004701401007387 */ /* 0x0001e80000100a00 */
[----:B------:R1:W-:Y:S01]  /*27b50*/  STL.64 [R1+0x478], R22 ;  /* 0x0004781601007387 */ /* 0x0003e20000100a00 */
[----:B0-----:R-:W-:Y:S02]  /*27b60*/  IMAD.MOV.U32 R21, RZ, RZ, R13 ;  /* 0x000000ffff157224 */ /* 0x001fe400078e000d */
[----:B-1----:R-:W-:Y:S02]  /*27b70*/  IMAD.MOV.U32 R23, RZ, RZ, R12 ;  /* 0x000000ffff177224 */ /* 0x002fe400078e000c */
[----:B------:R-:W2:Y:S04]  /*27b80*/  LDL.LU.64 R12, [R1+0x3358] ;  /* 0x00335800010c7983 */ /* 0x000ea80000300a00 */
[----:B------:R-:W3:Y:S01]  /*27b90*/  LDL R20, [R1+0x1a70] ;  /* 0x001a700001147983 */ /* 0x000ee20000100800 */
[----:B--2---:R-:W-:Y:S06]  /*27ba0*/  HMMA.16816.F32.BF16 R4, R24, R12, R4 ;  /* 0x0000000c1804723c */ /* 0x004fec0000041804 */
[----:B------:R-:W-:-:S02]  /*27bb0*/  IMAD.MOV.U32 R29, RZ, RZ, R12 ;  /* 0x000000ffff1d7224 */ /* 0x000fc400078e000c */
[----:B------:R-:W-:-:S15]  /*27bc0*/  IMAD.MOV.U32 R22, RZ, RZ, R13 ;  /* 0x000000ffff167224 */ /* 0x000fde00078e000d */
[----:B------:R-:W-:Y:S04]  /*27bd0*/  STL.64 [R1+0x460], R4 ;  /* 0x0004600401007387 */ /* 0x000fe80000100a00 */
[----:B------:R0:W-:Y:S04]  /*27be0*/  STL.64 [R1+0x468], R6 ;  /* 0x0004680601007387 */ /* 0x0001e80000100a00 */
[----:B0-----:R-:W2:Y:S04]  /*27bf0*/  LDL.LU.64 R6, [R1+0x3350] ;  /* 0x0033500001067983 */ /* 0x001ea80000300a00 */
[----:B------:R-:W2:Y:S04]  /*27c00*/  LDL.LU.64 R4, [R1+0x3348] ;  /* 0x0033480001047983 */ /* 0x000ea80000300a00 */
[----:B------:R-:W2:Y:S04]  /*27c10*/  LDL.LU.64 R12, [R1+0x3340] ;  /* 0x00334000010c7983 */ /* 0x000ea80000300a00 */
[----:B------:R-:W-:Y:S04]  /*27c20*/  STL.64 [R1+0x32d8], R22 ;  /* 0x0032d81601007387 */ /* 0x000fe80000100a00 */
[----:B---3--:R0:W-:Y:S04]  /*27c30*/  STL.64 [R1+0x32d0], R20 ;  /* 0x0032d01401007387 */ /* 0x0081e80000100a00 */
[----:B0-----:R-:W3:Y:S04]  /*27c40*/  LDL.LU.64 R20, [R1+0x420] ;  /* 0x0004200001147983 */ /* 0x001ee80000300a00 */
[----:B------:R-:W3:Y:S01]  /*27c50*/  LDL.LU.64 R22, [R1+0x428] ;  /* 0x0004280001167983 */ /* 0x000ee20000300a00 */
[----:B--2---:R-:W-:Y:S03]  /*27c60*/  HMMA.16816.F32.BF16 R12, R24, R12, R4 ;  /* 0x0000000c180c723c */ /* 0x004fe60000041804 */
[----:B------:R-:W2:Y:S04]  /*27c70*/  LDL.LU.64 R6, [R1+0x3338] ;  /* 0x0033380001067983 */ /* 0x000ea80000300a00 */
[----:B------:R-:W2:-:S15]  /*27c80*/  LDL.LU.64 R4, [R1+0x3330] ;  /* 0x0033300001047983 */ /* 0x000e9e0000300a00 */
[----:B------:R-:W-:-:S01]  /*27c90*/  NOP ;  /* 0x0000000000007918 */ /* 0x000fc20000000000 */
[----:B------:R0:W-:Y:S04]  /*27ca0*/  STL.64 [R1+0x450], R12 ;  /* 0x0004500c01007387 */ /* 0x0001e80000100a00 */
[----:B------:R-:W-:Y:S04]  /*27cb0*/  STL.64 [R1+0x458], R14 ;  /* 0x0004580e01007387 */ /* 0x000fe80000100a00 */
[----:B0-----:R-:W2:Y:S02]  /*27cc0*/  LDL.LU.64 R12, [R1+0x3328] ;  /* 0x00332800010c7983 */ /* 0x001ea40000300a00 */
        /* <DEDUP_REMOVED lines=8> */
[----:B------:R-:W4:Y:S01]  /*27d50*/  LDL.LU.64 R12, [R1+0x3308] ;  /* 0x00330800010c7983 */ /* 0x000f220000300a00 */
[C---:B---3--:R-:W-:Y:S06]  /*27d60*/  HMMA.16816.F32.BF16 R20, R24.reuse, R8, R20 ;  /* 0x000000081814723c */ /* 0x048fec0000041814 */
[----:B----4-:R-:W-:-:S15]  /*27d70*/  HMMA.16816.F32.BF16 R16, R24, R12, R16 ;  /* 0x0000000c1810723c */ /* 0x010fde0000041810 */
[----:B------:R-:W-:-:S08]  /*27d80*/  NOP ;  /* 0x0000000000007918 */ /* 0x000fd00000000000 */
[----:B------:R-:W-:Y:S04]  /*27d90*/  STL.64 [R1+0x430], R16 ;  /* 0x0004301001007387 */ /* 0x000fe80000100a00 */
[----:B------:R0:W-:Y:S04]  /*27da0*/  STL.64 [R1+0x438], R18 ;  /* 0x0004381201007387 */ /* 0x0001e80000100a00 */
[----:B0-----:R-:W3:Y:S04]  /*27db0*/  LDL.LU.64 R18, [R1+0x3300] ;  /* 0x0033000001127983 */ /* 0x001ee80000300a00 */
[----:B------:R-:W3:Y:S04]  /*27dc0*/  LDL.LU.64 R16, [R1+0x32f8] ;  /* 0x0032f80001107983 */ /* 0x000ee80000300a00 */
[----:B--2---:R-:W-:Y:S04]  /*27dd0*/  STL.64 [R1+0x31d0], R14 ;  /* 0x0031d00e01007387 */ /* 0x004fe80000100a00 */
[----:B------:R0:W-:Y:S04]  /*27de0*/  STL.64 [R1+0x31c8], R12 ;  /* 0x0031c80c01007387 */ /* 0x0001e80000100a00 */
[----:B0-----:R-:W2:Y:S04]  /*27df0*/  LDL.LU.64 R12, [R1+0x200] ;  /* 0x00020000010c7983 */ /* 0x001ea80000300a00 */
[----:B------:R-:W2:Y:S04]  /*27e00*/  LDL.LU.64 R14, [R1+0x208] ;  /* 0x00020800010e7983 */ /* 0x000ea80000300a00 */
[----:B------:R0:W-:Y:S04]  /*27e10*/  STL.64 [R1+0x420], R20 ;  /* 0x0004201401007387 */ /* 0x0001e80000100a00 */
[----:B------:R1:W-:Y:S04]  /*27e20*/  STL.64 [R1+0x428], R22 ;  /* 0x0004281601007387 */ /* 0x0003e80000100a00 */
[----:B0-----:R-:W4:Y:S04]  /*27e30*/  LDL.LU.64 R20, [R1+0x1c0] ;  /* 0x0001c00001147983 */ /* 0x001f280000300a00 */
[----:B-1----:R-:W3:Y:S04]  /*27e40*/  LDL.LU.64 R22, [R1+0x1c8] ;  /* 0x0001c80001167983 */ /* 0x002ee80000300a00 */
[----:B---3--:R-:W-:Y:S04]  /*27e50*/  STL.64 [R1+0x32e8], R22 ;  /* 0x0032e81601007387 */ /* 0x008fe80000100a00 */
[----:B----4-:R-:W-:Y:S04]  /*27e60*/  STL.64 [R1+0x32e0], R20 ;  /* 0x0032e01401007387 */ /* 0x010fe80000100a00 */
[----:B------:R-:W-:Y:S04]  /*27e70*/  STL [R1+0x32a8], R11 ;  /* 0x0032a80b01007387 */ /* 0x000fe80000100800 */
[----:B------:R0:W-:Y:S04]  /*27e80*/  STL.64 [R1+0x32a0], R8 ;  /* 0x0032a00801007387 */ /* 0x0001e80000100a00 */
[----:B0-----:R-:W3:Y:S01]  /*27e90*/  LDL.64 R8, [R1+0x90] ;  /* 0x0000900001087983 */ /* 0x001ee20000100a00 */
[----:B--2---:R-:W-:Y:S01]  /*27ea0*/  HMMA.16816.F32.BF16 R12, R24, R4, R12 ;  /* 0x00000004180c723c */ /* 0x004fe2000004180c */
[----:B------:R-:W-:-:S02]  /*27eb0*/  IMAD.MOV.U32 R20, RZ, RZ, R10 ;  /* 0x000000ffff147224 */ /* 0x000fc400078e000a */
[----:B------:R-:W-:Y:S01]  /*27ec0*/  IMAD.MOV.U32 R21, RZ, RZ, R7 ;  /* 0x000000ffff157224 */ /* 0x000fe200078e0007 */
[----:B---3--:R0:W-:Y:S02]  /*27ed0*/  STL.64 [R1+0x32b8], R8 ;  /* 0x0032b80801007387 */ /* 0x0081e40000100a00 */
[----:B0-----:R-:W-:Y:S02]  /*27ee0*/  IMAD.MOV.U32 R8, RZ, RZ, R6 ;  /* 0x000000ffff087224 */ /* 0x001fe400078e0006 */
[----:B------:R-:W-:-:S05]  /*27ef0*/  IMAD.MOV.U32 R9, RZ, RZ, R3 ;  /* 0x000000ffff097224 */ /* 0x000fca00078e0003 */
[----:B------:R0:W-:Y:S04]  /*27f00*/  STL.64 [R1+0x32f0], R8 ;  /* 0x0032f00801007387 */ /* 0x0001e80000100a00 */
[----:B0-----:R-:W2:Y:S04]  /*27f10*/  LDL.LU.64 R8, [R1+0xfe0] ;  /* 0x000fe00001087983 */ /* 0x001ea80000300a00 */
[----:B------:R-:W2:Y:S04]  /*27f20*/  LDL.LU.64 R10, [R1+0xfe8] ;  /* 0x000fe800010a7983 */ /* 0x000ea80000300a00 */
[----:B------:R-:W3:Y:S04]  /*27f30*/  LDL.64 R24, [R1+0xb0] ;  /* 0x0000b00001187983 */ /* 0x000ee80000100a00 */
[----:B------:R0:W-:Y:S04]  /*27f40*/  STL.64 [R1+0x32b0], R4 ;  /* 0x0032b00401007387 */ /* 0x0001e80000100a00 */
[----:B------:R1:W-:Y:S04]  /*27f50*/  STL.64 [R1+0x200], R12 ;  /* 0x0002000c01007387 */ /* 0x0003e80000100a00 */
[----:B------:R-:W-:Y:S04]  /*27f60*/  STL.64 [R1+0x208], R14 ;  /* 0x0002080e01007387 */ /* 0x000fe80000100a00 */
[----:B0-----:R-:W4:Y:S04]  /*27f70*/  LDL.LU.64 R4, [R1+0x2a0] ;  /* 0x0002a00001047983 */ /* 0x001f280000300a00 */
[----:B------:R-:W3:Y:S01]  /*27f80*/  LDL.LU.64 R6, [R1+0x2a8] ;  /* 0x0002a80001067983 */ /* 0x000ee20000300a00 */
[----:B-1----:R-:W-:-:S02]  /*27f90*/  IMAD.MOV.U32 R12, RZ, RZ, R2 ;  /* 0x000000ffff0c7224 */ /* 0x002fc400078e0002 */
[----:B------:R-:W-:Y:S01]  /*27fa0*/  IMAD.MOV.U32 R13, RZ, RZ, R0 ;  /* 0x000000ffff0d7224 */ /* 0x000fe200078e0000 */
[C---:B--2---:R-:W-:Y:S01]  /*27fb0*/  HMMA.16816.F32.BF16 R20, R16.reuse, R20, R8 ;  /* 0x000000141014723c */ /* 0x044fe20000041808 */
[----:B---3--:R-:W-:Y:S04]  /*27fc0*/  STL.64 [R1+0x32c8], R6 ;  /* 0x0032c80601007387 */ /* 0x008fe80000100a00 */
[----:B----4-:R0:W-:Y:S04]  /*27fd0*/  STL.64 [R1+0x32c0], R4 ;  /* 0x0032c00401007387 */ /* 0x0101e80000100a00 */
[----:B0-----:R-:W2:Y:S04]  /*27fe0*/  LDL.LU.64 R4, [R1+0x2b0] ;  /* 0x0002b00001047983 */ /* 0x001ea80000300a00 */
[----:B------:R-:W2:Y:S04]  /*27ff0*/  LDL.LU.64 R6, [R1+0x2b8] ;  /* 0x0002b80001067983 */ /* 0x000ea80000300a00 */
[----:B------:R0:W-:Y:S04]  /*28000*/  STL.64 [R1+0x31e8], R12 ;  /* 0x0031e80c01007387 */ /* 0x0001e80000100a00 */
[----:B0-----:R-:W3:Y:S04]  /*28010*/  LDL.64 R12, [R1+0x80] ;  /* 0x00008000010c7983 */ /* 0x001ee80000100a00 */
[----:B------:R-:W2:Y:S04]  /*28020*/  LDL.LU.64 R8, [R1+0x32f0] ;  /* 0x0032f00001087983 */ /* 0x000ea80000300a00 */
        /* <DEDUP_REMOVED lines=8> */
[----:B0-----:R-:W4:Y:S04]  /*280b0*/  LDL.LU.64 R22, [R1+0x32d8] ;  /* 0x0032d80001167983 */ /* 0x001f280000300a00 */
[----:B------:R-:W3:Y:S01]  /*280c0*/  LDL.LU.64 R20, [R1+0x32d0] ;  /* 0x0032d00001147983 */ /* 0x000ee20000300a00 */
[----:B------:R-:W-:-:S02]  /*280d0*/  IMAD.MOV.U32 R2, RZ, RZ, R24 ;  /* 0x000000ffff027224 */ /* 0x000fc400078e0018 */
[----:B------:R-:W-:Y:S01]  /*280e0*/  IMAD.MOV.U32 R0, RZ, RZ, R25 ;  /* 0x000000ffff007224 */ /* 0x000fe200078e0019 */
[C---:B--2---:R-:W-:Y:S01]  /*280f0*/  HMMA.16816.F32.BF16 R8, R16.reuse, R8, R4 ;  /* 0x000000081008723c */ /* 0x044fe20000041804 */
[----:B---3--:R-:W0:Y:S04]  /*28100*/  LDSM.16.MT88.4 R24, [R20+UR5] ;  /* 0x000000051418783b */ /* 0x008e280008004200 */
[----:B0-----:R-:W-:Y:S04]  /*28110*/  STL.64 [R1+0x31c0], R26 ;  /* 0x0031c01a01007387 */ /* 0x001fe80000100a00 */
[----:B------:R0:W-:Y:S04]  /*28120*/  STL.64 [R1+0x31b8], R24 ;  /* 0x0031b81801007387 */ /* 0x0001e80000100a00 */
[----:B0-----:R-:W2:Y:S04]  /*28130*/  LDL.LU.64 R24, [R1+0x290] ;  /* 0x0002900001187983 */ /* 0x001ea80000300a00 */
[----:B------:R-:W2:Y:S04]  /*28140*/  LDL.LU.64 R26, [R1+0x298] ;  /* 0x00029800011a7983 */ /* 0x000ea80000300a00 */
[----:B------:R-:W3:Y:S04]  /*28150*/  LDL.LU.64 R6, [R1+0x32c8] ;  /* 0x0032c80001067983 */ /* 0x000ee80000300a00 */
[----:B------:R-:W3:Y:S04]  /*28160*/  LDL.LU.64 R4, [R1+0x32c0] ;  /* 0x0032c00001047983 */ /* 0x000ee80000300a00 */
[----:B------:R0:W-:Y:S04]  /*28170*/  STL.64 [R1+0x2b0], R8 ;  /* 0x0002b00801007387 */ /* 0x0001e80000100a00 */
[----:B------:R-:W-:Y:S04]  /*28180*/  STL.64 [R1+0x2b8], R10 ;  /* 0x0002b80a01007387 */ /* 0x000fe80000100a00 */
[----:B0-----:R-:W3:Y:S02]  /*28190*/  LDL.LU.64 R8, [R1+0x32b8] ;  /* 0x0032b80001087983 */ /* 0x001ee40000300a00 */
[----:B---3--:R-:W-:-:S15]  /*281a0*/  HMMA.16816.F32.BF16 R4, R16, R8, R4 ;  /* 0x000000081004723c */ /* 0x008fde0000041804 */
[----:B------:R-:W-:-:S08]  /*281b0*/  NOP ;  /* 0x0000000000007918 */ /* 0x000fd00000000000 */
[----:B------:R0:W-:Y:S04]  /*281c0*/  STL.64 [R1+0x2a0], R4 ;  /* 0x0002a00401007387 */ /* 0x0001e80000100a00 */
[----:B------:R1:W-:Y:S04]  /*281d0*/  STL.64 [R1+0x2a8], R6 ;  /* 0x0002a80601007387 */ /* 0x0003e80000100a00 */
[----:B0-----:R-:W3:Y:S04]  /*281e0*/  LDL.LU.64 R4, [R1+0x32b0] ;  /* 0x0032b00001047983 */ /* 0x001ee80000300a00 */
[----:B------:R-:W4:Y:S01]  /*281f0*/  LDL.LU R11, [R1+0x32a8] ;  /* 0x0032a800010b7983 */ /* 0x000f220000300800 */
[----:B--2---:R-:W-:Y:S01]  /*28200*/  HMMA.16816.F32.BF16 R24, R16, R12, R24 ;  /* 0x0000000c1018723c */ /* 0x004fe20000041818 */
[----:B-1----:R-:W-:-:S05]  /*28210*/  IMAD.MOV.U32 R6, RZ, RZ, R8 ;  /* 0x000000ffff067224 */ /* 0x002fca00078e0008 */
[----:B------:R-:W-:Y:S02]  /*28220*/  IMAD.MOV.U32 R7, RZ, RZ, R13 ;  /* 0x000000ffff077224 */ /* 0x000fe400078e000d */
[----:B------:R-:W-:Y:S02]  /*28230*/  IMAD.MOV.U32 R3, RZ, RZ, R9 ;  /* 0x000000ffff037224 */ /* 0x000fe400078e0009 */
[----:B------:R-:W2:-:S13]  /*28240*/  LDL.LU.64 R8, [R1+0x32a0] ;  /* 0x0032a00001087983 */ /* 0x000e9a0000300a00 */
[----:B------:R-:W-:Y:S04]  /*28250*/  STL.64 [R1+0x290], R24 ;  /* 0x0002901801007387 */ /* 0x000fe80000100a00 */
[----:B------:R-:W-:Y:S04]  /*28260*/  STL.64 [R1+0x298], R26 ;  /* 0x0002981a01007387 */ /* 0x000fe80000100a00 */
[----:B------:R-:W-:Y:S04]  /*28270*/  STL.64 [R1+0x31f8], R6 ;  /* 0x0031f80601007387 */ /* 0x000fe80000100a00 */
[----:B---3--:R0:W-:Y:S02]  /*28280*/  STL.64 [R1+0x31f0], R4 ;  /* 0x0031f00401007387 */ /* 0x0081e40000100a00 */
[----:B0-----:R-:W-:-:S02]  /*28290*/  IMAD.MOV.U32 R4, RZ, RZ, R29 ;  /* 0x000000ffff047224 */ /* 0x001fc400078e001d */
[----:B----4-:R-:W-:Y:S01]  /*282a0*/  IMAD.MOV.U32 R5, RZ, RZ, R22 ;  /* 0x000000ffff057224 */ /* 0x010fe200078e0016 */
[----:B------:R-:W3:Y:S04]  /*282b0*/  LDL.LU R29, [R1+0x3298] ;  /* 0x00329800011d7983 */ /* 0x000ee80000300800 */
[----:B------:R-:W4:Y:S04]  /*282c0*/  LDL.LU R22, [R1+0x3294] ;  /* 0x0032940001167983 */ /* 0x000f280000300800 */
[----:B------:R0:W-:Y:S02]  /*282d0*/  STL.64 [R1+0x3210], R4 ;  /* 0x0032100401007387 */ /* 0x0001e40000100a00 */
[----:B0-----:R-:W-:-:S02]  /*282e0*/  IMAD.MOV.U32 R4, RZ, RZ, R23 ;  /* 0x000000ffff047224 */ /* 0x001fc400078e0017 */
[----:B------:R-:W-:Y:S01]  /*282f0*/  IMAD.MOV.U32 R5, RZ, RZ, R21 ;  /* 0x000000ffff057224 */ /* 0x000fe200078e0015 */
[----:B------:R-:W2:Y:S04]  /*28300*/  LDL.LU R23, [R1+0x3290] ;  /* 0x0032900001177983 */ /* 0x000ea80000300800 */
[----:B------:R-:W4:Y:S04]  /*28310*/  LDL.LU R21, [R1+0x328c] ;  /* 0x00328c0001157983 */ /* 0x000f280000300800 */
[----:B------:R0:W-:Y:S02]  /*28320*/  STL.64 [R1+0x3228], R4 ;  /* 0x0032280401007387 */ /* 0x0001e40000100a00 */
[----:B0-----:R-:W-:-:S02]  /*28330*/  IMAD.MOV.U32 R4, RZ, RZ, R11 ;  /* 0x000000ffff047224 */ /* 0x001fc400078e000b */
[----:B------:R-:W4:Y:S04]  /*28340*/  LDL.LU R11, [R1+0x3288] ;  /* 0x00328800010b7983 */ /* 0x000f280000300800 */
[----:B------:R-:W3:Y:S01]  /*28350*/  LDL R5, [R1+0x44] ;  /* 0x0000440001057983 */ /* 0x000ee20000100800 */
[----:B------:R-:W-:-:S03]  /*28360*/  IMAD.MOV.U32 R10, RZ, RZ, R12 ;  /* 0x000000ffff0a7224 */ /* 0x000fc600078e000c */
[----:B---3--:R0:W-:Y:S02]  /*28370*/  STL.64 [R1+0x3240], R4 ;  /* 0x0032400401007387 */ /* 0x0081e40000100a00 */
[----:B0-----:R-:W-:Y:S02]  /*28380*/  IMAD.MOV.U32 R4, RZ, RZ, R29 ;  /* 0x000000ffff047224 */ /* 0x001fe400078e001d */
[----:B------:R-:W-:-:S05]  /*28390*/  IMAD.MOV.U32 R5, RZ, RZ, R28 ;  /* 0x000000ffff057224 */ /* 0x000fca00078e001c */
[----:B------:R2:W-:Y:S02]  /*283a0*/  STL.64 [R1+0x3258], R4 ;  /* 0x0032580401007387 */ /* 0x0005e40000100a00 */
[----:B--2---:R-:W-:Y:S02]  /*283b0*/  IMAD.MOV.U32 R4, RZ, RZ, R23 ;  /* 0x000000ffff047224 */ /* 0x004fe400078e0017 */
[----:B----4-:R-:W-:-:S05]  /*283c0*/  IMAD.MOV.U32 R5, RZ, RZ, R22 ;  /* 0x000000ffff057224 */ /* 0x010fca00078e0016 */
[----:B------:R-:W-:Y:S04]  /*283d0*/  STL.64 [R1+0x3270], R4 ;  /* 0x0032700401007387 */ /* 0x000fe80000100a00 */
[----:B------:R-:W2:Y:S04]  /*283e0*/  LDL.LU.64 R12, [R1+0xb60] ;  /* 0x000b6000010c7983 */ /* 0x000ea80000300a00 */
[----:B------:R-:W3:Y:S04]  /*283f0*/  LDL.LU.64 R14, [R1+0xb68] ;  /* 0x000b6800010e7983 */ /* 0x000ee80000300a00 */
[----:B---3--:R-:W-:Y:S04]  /*28400*/  STL.64 [R1+0x3208], R14 ;  /* 0x0032080e01007387 */ /* 0x008fe80000100a00 */
[----:B--2---:R0:W-:Y:S04]  /*28410*/  STL.64 [R1+0x3200], R12 ;  /* 0x0032000c01007387 */ /* 0x0041e80000100a00 */
[----:B0-----:R-:W2:Y:S04]  /*28420*/  LDL.LU.64 R12, [R1+0xb70] ;  /* 0x000b7000010c7983 */ /* 0x001ea80000300a00 */
        /* <DEDUP_REMOVED lines=16> */
[----:B------:R-:W3:Y:S01]  /*28530*/  LDL.LU.64 R14, [R1+0xbb8] ;  /* 0x000bb800010e7983 */ /* 0x000ee20000300a00 */
[----:B------:R-:W-:-:S03]  /*28540*/  IMAD.MOV.U32 R4, RZ, RZ, R21 ;  /* 0x000000ffff047224 */ /* 0x000fc600078e0015 */
[----:B------:R-:W0:Y:S01]  /*28550*/  LDSM.16.MT88.4 R20, [R20+UR5+0x80] ;  /* 0x000080051414783b */ /* 0x000e220008004200 */
[----:B------:R-:W-:-:S03]  /*28560*/  IMAD.MOV.U32 R5, RZ, RZ, R11 ;  /* 0x000000ffff057224 */ /* 0x000fc600078e000b */
[----:B---3--:R-:W-:Y:S04]  /*28570*/  STL.64 [R1+0x3280], R14 ;  /* 0x0032800e01007387 */ /* 0x008fe80000100a00 */
[----:B--2---:R1:W-:Y:S04]  /*28580*/  STL.64 [R1+0x3278], R12 ;  /* 0x0032780c01007387 */ /* 0x0043e80000100a00 */
[----:B-1----:R-:W2:Y:S04]  /*28590*/  LDL.LU.64 R12, [R1+0xbc0] ;  /* 0x000bc000010c7983 */ /* 0x002ea80000300a00 */
[----:B------:R-:W2:Y:S04]  /*285a0*/  LDL.LU.64 R14, [R1+0xbc8] ;  /* 0x000bc800010e7983 */ /* 0x000ea80000300a00 */
[----:B------:R-:W-:Y:S04]  /*285b0*/  STL [R1+0x31e0], R10 ;  /* 0x0031e00a01007387 */ /* 0x000fe80000100800 */
[----:B------:R1:W-:Y:S04]  /*285c0*/  STL.64 [R1+0x31d8], R8 ;  /* 0x0031d80801007387 */ /* 0x0003e80000100a00 */
[----:B-1----:R-:W3:Y:S04]  /*285d0*/  LDL.LU.64 R8, [R1+0xb50] ;  /* 0x000b500001087983 */ /* 0x002ee80000300a00 */
[----:B------:R-:W3:Y:S04]  /*285e0*/  LDL.LU.64 R10, [R1+0xb58] ;  /* 0x000b5800010a7983 */ /* 0x000ee80000300a00 */
[----:B------:R-:W4:Y:S04]  /*285f0*/  LDL.LU.64 R24, [R1+0xb40] ;  /* 0x000b400001187983 */ /* 0x000f280000300a00 */
[----:B------:R-:W4:Y:S04]  /*28600*/  LDL.LU.64 R26, [R1+0xb48] ;  /* 0x000b4800011a7983 */ /* 0x000f280000300a00 */
[----:B0-----:R-:W-:Y:S04]  /*28610*/  STL.64 [R1+0x30e0], R22 ;  /* 0x0030e01601007387 */ /* 0x001fe80000100a00 */
        /* <DEDUP_REMOVED lines=38> */
[----:B------:R-:W3:Y:S04]  /*28880*/  LDL.LU.64 R14, [R1+0x3208] ;  /* 0x00320800010e7983 */ /* 0x000ee80000300a00 */
[----:B------:R-:W3:-:S15]  /*28890*/  LDL.LU.64 R12, [R1+0x3200] ;  /* 0x00320000010c7983 */ /* 0x000ede0000300a00 */
[----:B------:R-:W-:-:S02]  /*288a0*/  NOP ;  /* 0x0000000000007918 */ /* 0x000fc40000000000 */
[----:B------:R-:W-:Y:S04]  /*288b0*/  STL.64 [R1+0xb70], R4 ;  /* 0x000b700401007387 */ /* 0x000fe80000100a00 */
[----:B------:R0:W-:Y:S04]  /*288c0*/  STL.64 [R1+0xb78], R6 ;  /* 0x000b780601007387 */ /* 0x0001e80000100a00 */
[----:B0-----:R-:W2:Y:S04]  /*288d0*/  LDL.LU.64 R6, [R1+0x31f8] ;  /* 0x0031f80001067983 */ /* 0x001ea80000300a00 */
[----:B------:R-:W2:Y:S01]  /*288e0*/  LDL.LU.64 R4, [R1+0x31f0] ;  /* 0x0031f00001047983 */ /* 0x000ea20000300a00 */
[----:B---3--:R-:W-:-:S15]  /*288f0*/  HMMA.16816.F32.BF16 R12, R16, R20, R12 ;  /* 0x00000014100c723c */ /* 0x008fde000004180c */
[----:B------:R-:W-:-:S08]  /*28900*/  NOP ;  /* 0x0000000000007918 */ /* 0x000fd00000000000 */
[----:B------:R0:W-:Y:S04]  /*28910*/  STL.64 [R1+0xb60], R12 ;  /* 0x000b600c01007387 */ /* 0x0001e80000100a00 */
[----:B------:R-:W-:Y:S04]  /*28920*/  STL.64 [R1+0xb68], R14 ;  /* 0x000b680e01007387 */ /* 0x000fe80000100a00 */
[----:B0-----:R-:W3:Y:S04]  /*28930*/  LDL.LU.64 R12, [R1+0x31e8] ;  /* 0x0031e800010c7983 */ /* 0x001ee80000300a00 */
[----:B------:R0:W-:Y:S04]  /*28940*/  STL.64 [R1+0x3120], R20 ;  /* 0x0031201401007387 */ /* 0x0001e80000100a00 */
[----:B0-----:R-:W2:Y:S04]  /*28950*/  LDL.LU.64 R20, [R1+0xb30] ;  /* 0x000b300001147983 */ /* 0x001ea80000300a00 */
[----:B------:R-:W2:Y:S01]  /*28960*/  LDL.LU.64 R22, [R1+0xb38] ;  /* 0x000b380001167983 */ /* 0x000ea20000300a00 */
[----:B---3--:R-:W-:Y:S03]  /*28970*/  HMMA.16816.F32.BF16 R12, R16, R12, R8 ;  /* 0x0000000c100c723c */ /* 0x008fe60000041808 */
[----:B------:R-:W3:Y:S04]  /*28980*/  LDL.LU R10, [R1+0x31e0] ;  /* 0x0031e000010a7983 */ /* 0x000ee80000300800 */
[----:B------:R-:W2:-:S15]  /*28990*/  LDL.LU.64 R8, [R1+0x31d8] ;  /* 0x0031d80001087983 */ /* 0x000e9e0000300a00 */
[----:B------:R-:W-:-:S01]  /*289a0*/  NOP ;  /* 0x0000000000007918 */ /* 0x000fc20000000000 */
[----:B------:R-:W-:Y:S04]  /*289b0*/  STL.64 [R1+0xb50], R12 ;  /* 0x000b500c01007387 */ /* 0x000fe80000100a00 */
[----:B------:R0:W-:Y:S04]  /*289c0*/  STL.64 [R1+0xb58], R14 ;  /* 0x000b580e01007387 */ /* 0x0001e80000100a00 */
[----:B0-----:R-:W3:Y:S04]  /*289d0*/  LDL.LU.64 R14, [R1+0x31d0] ;  /* 0x0031d000010e7983 */ /* 0x001ee80000300a00 */
[----:B------:R-:W4:Y:S02]  /*289e0*/  LDL.LU.64 R12, [R1+0x31c8] ;  /* 0x0031c800010c7983 */ /* 0x000f240000300a00 */
[----:B----4-:R-:W-:-:S15]  /*289f0*/  HMMA.16816.F32.BF16 R24, R16, R12, R24 ;  /* 0x0000000c1018723c */ /* 0x010fde0000041818 */
[----:B------:R-:W-:-:S08]  /*28a00*/  NOP ;  /* 0x0000000000007918 */ /* 0x000fd00000000000 */
[----:B------:R-:W-:Y:S04]  /*28a10*/  STL.64 [R1+0xb40], R24 ;  /* 0x000b401801007387 */ /* 0x000fe80000100a00 */
[----:B------:R0:W-:Y:S04]  /*28a20*/  STL.64 [R1+0xb48], R26 ;  /* 0x000b481a01007387 */ /* 0x0001e80000100a00 */
[----:B0-----:R-:W4:Y:S04]  /*28a30*/  LDL.LU.64 R26, [R1+0x31c0] ;  /* 0x0031c000011a7983 */ /* 0x001f280000300a00 */
[----:B------:R-:W4:Y:S04]  /*28a40*/  LDL.LU.64 R24, [R1+0x31b8] ;  /* 0x0031b80001187983 */ /* 0x000f280000300a00 */
[----:B---3--:R-:W-:Y:S04]  /*28a50*/  STL.64 [R1+0x3100], R14 ;  /* 0x0031000e01007387 */ /* 0x008fe80000100a00 */
[----:B------:R0:W-:Y:S04]  /*28a60*/  STL.64 [R1+0x30f8], R12 ;  /* 0x0030f80c01007387 */ /* 0x0001e80000100a00 */
[----:B0-----:R-:W3:Y:S04]  /*28a70*/  LDL.64 R12, [R1+0x70] ;  /* 0x00007000010c7983 */ /* 0x001ee80000100a00 */
[----:B---3--:R0:W-:Y:S02]  /*28a80*/  STL.64 [R1+0x3170], R12 ;  /* 0x0031700c01007387 */ /* 0x0081e40000100a00 */
[----:B0-----:R-:W-:-:S02]  /*28a90*/  IMAD.MOV.U32 R12, RZ, RZ, R10 ;  /* 0x000000ffff0c7224 */ /* 0x001fc400078e000a */
[----:B--2---:R-:W-:-:S05]  /*28aa0*/  IMAD.MOV.U32 R13, RZ, RZ, R7 ;  /* 0x000000ffff0d7224 */ /* 0x004fca00078e0007 */
[----:B------:R0:W-:Y:S02]  /*28ab0*/  STL.64 [R1+0x3180], R12 ;  /* 0x0031800c01007387 */ /* 0x0001e40000100a00 */
[----:B0-----:R-:W-:Y:S02]  /*28ac0*/  IMAD.MOV.U32 R12, RZ, RZ, R6 ;  /* 0x000000ffff0c7224 */ /* 0x001fe400078e0006 */
[----:B------:R-:W-:-:S05]  /*28ad0*/  IMAD.MOV.U32 R13, RZ, RZ, R3 ;  /* 0x000000ffff0d7224 */ /* 0x000fca00078e0003 */
[----:B------:R0:W-:Y:S04]  /*28ae0*/  STL.64 [R1+0x3198], R12 ;  /* 0x0031980c01007387 */ /* 0x0001e80000100a00 */
[----:B0-----:R-:W2:Y:S04]  /*28af0*/  LDL.64 R12, [R1+0xa0] ;  /* 0x0000a000010c7983 */ /* 0x001ea80000100a00 */
[----:B--2---:R0:W-:Y:S02]  /*28b00*/  STL.64 [R1+0x31a0], R12 ;  /* 0x0031a00c01007387 */ /* 0x0041e40000100a00 */
[----:B0-----:R-:W-:Y:S02]  /*28b10*/  HMMA.16816.F32.BF16 R12, R16, R8, R20 ;  /* 0x00000008100c723c */ /* 0x001fe40000041814 */
        /* <DEDUP_REMOVED lines=8> */
[----:B--2---:R0:W-:Y:S04]  /*28ba0*/  STL.64 [R1+0x31a8], R12 ;  /* 0x0031a80c01007387 */ /* 0x0041e80000100a00 */
[----:B0-----:R-:W4:Y:S04]  /*28bb0*/  LDL.64 R12, [R1+0xc0] ;  /* 0x0000c000010c7983 */ /* 0x001f280000100a00 */
[----:B------:R0:W-:Y:S04]  /*28bc0*/  STL.64 [R1+0x3178], R8 ;  /* 0x0031780801007387 */ /* 0x0001e80000100a00 */
[----:B0-----:R-:W2:Y:S04]  /*28bd0*/  LDL.LU.64 R8, [R1+0x280] ;  /* 0x0002800001087983 */ /* 0x001ea80000300a00 */
[----:B------:R-:W2:Y:S02]  /*28be0*/  LDL.LU.64 R10, [R1+0x288] ;  /* 0x00028800010a7983 */ /* 0x000ea40000300a00 */
[----:B--2---:R-:W-:Y:S02]  /*28bf0*/  HMMA.16816.F32.BF16 R16, R16, R4, R8 ;  /* 0x000000041010723c */ /* 0x004fe40000041808 */
[----:B------:R-:W2:Y:S04]  /*28c00*/  LDL.LU.64 R8, [R1+0x880] ;  /* 0x0008800001087983 */ /* 0x000ea80000300a00 */
[----:B------:R-:W3:Y:S01]  /*28c10*/  LDL.LU.64 R10, [R1+0x888] ;  /* 0x00088800010a7983 */ /* 0x000ee20000300a00 */
[----:B----4-:R-:W-:Y:S06]  /*28c20*/  HMMA.16816.F32.BF16 R20, R24, R12, R20 ;  /* 0x0000000c1814723c */ /* 0x010fec0000041814 */
[----:B------:R-:W-:-:S10]  /*28c30*/  IMAD.MOV.U32 R3, RZ, RZ, R13 ;  /* 0x000000ffff037224 */ /* 0x000fd400078e000d */
[----:B------:R-:W-:Y:S04]  /*28c40*/  STL.64 [R1+0x280], R16 ;  /* 0x0002801001007387 */ /* 0x000fe80000100a00 */
[----:B------:R-:W-:Y:S04]  /*28c50*/  STL.64 [R1+0x288], R18 ;  /* 0x0002881201007387 */ /* 0x000fe80000100a00 */
[----:B---3--:R-:W-:Y:S04]  /*28c60*/  STL.64 [R1+0x3190], R10 ;  /* 0x0031900a01007387 */ /* 0x008fe80000100a00 */
[----:B--2---:R0:W-:Y:S04]  /*28c70*/  STL.64 [R1+0x3188], R8 ;  /* 0x0031880801007387 */ /* 0x0041e80000100a00 */
[----:B0-----:R-:W2:Y:S04]  /*28c80*/  LDL.LU.64 R8, [R1+0x890] ;  /* 0x0008900001087983 */ /* 0x001ea80000300a00 */
[----:B------:R-:W2:Y:S04]  /*28c90*/  LDL.LU.64 R10, [R1+0x898] ;  /* 0x00089800010a7983 */ /* 0x000ea80000300a00 */
[----:B------:R0:W-:Y:S04]  /*28ca0*/  STL.64 [R1+0x3168], R4 ;  /* 0x0031680401007387 */ /* 0x0001e80000100a00 */
[----:B0-----:R-:W3:Y:S04]  /*28cb0*/  LDL.LU.64 R4, [R1+0x870] ;  /* 0x0008700001047983 */ /* 0x001ee80000300a00 */
[----:B------:R-:W3:Y:S04]  /*28cc0*/  LDL.LU.64 R6, [R1+0x878] ;  /* 0x0008780001067983 */ /* 0x000ee80000300a00 */
[----:B------:R-:W-:Y:S04]  /*28cd0*/  STL.64 [R1+0x1080], R20 ;  /* 0x0010801401007387 */ /* 0x000fe80000100a00 */
[----:B------:R0:W-:Y:S04]  /*28ce0*/  STL.64 [R1+0x1088], R22 ;  /* 0x0010881601007387 */ /* 0x0001e80000100a00 */
[----:B------:R-:W4:Y:S01]  /*28cf0*/  LDL.LU.64 R14, [R1+0x31b0] ;  /* 0x0031b000010e7983 */ /* 0x000f220000300a00 */
[----:B0-----:R-:W-:-:S03]  /*28d00*/  IMAD.MOV.U32 R22, RZ, RZ, R12 ;  /* 0x000000ffff167224 */ /* 0x001fc600078e000c */
[----:B------:R-:W4:Y:S01]  /*28d10*/  LDL.LU.64 R12, [R1+0x31a8] ;  /* 0x0031a800010c7983 */ /* 0x000f220000300a00 */
[----:B------:R-:W-:Y:S02]  /*28d20*/  IMAD.MOV.U32 R16, RZ, RZ, R2 ;  /* 0x000000ffff107224 */ /* 0x000fe400078e0002 */
[----:B------:R-:W-:-:S07]  /*28d30*/  IMAD.MOV.U32 R17, RZ, RZ, R0 ;  /* 0x000000ffff117224 */ /* 0x000fce00078e0000 */
[----:B----4-:R-:W-:-:S15]  /*28d40*/  HMMA.16816.F32.BF16 R12, R24, R16, R12 ;  /* 0x00000010180c723c */ /* 0x010fde000004180c */
[----:B------:R-:W-:-:S08]  /*28d50*/  NOP ;  /* 0x0000000000007918 */ /* 0x000fd00000000000 */
[----:B------:R0:W-:Y:S04]  /*28d60*/  STL.64 [R1+0x8b0], R12 ;  /* 0x0008b00c01007387 */ /* 0x0001e80000100a00 */
[----:B------:R-:W-:Y:S04]  /*28d70*/  STL.64 [R1+0x8b8], R14 ;  /* 0x0008b80e01007387 */ /* 0x000fe80000100a00 */
[----:B0-----:R-:W4:Y:S04]  /*28d80*/  LDL.LU.64 R12, [R1+0x31a0] ;  /* 0x0031a000010c7983 */ /* 0x001f280000300a00 */
[----:B------:R0:W-:Y:S04]  /*28d90*/  STL.64 [R1+0x30c0], R16 ;  /* 0x0030c01001007387 */ /* 0x0001e80000100a00 */
[----:B0-----:R-:W4:Y:S04]  /*28da0*/  LDL.LU.64 R16, [R1+0x8a0] ;  /* 0x0008a00001107983 */ /* 0x001f280000300a00 */
[----:B------:R-:W4:Y:S02]  /*28db0*/  LDL.LU.64 R18, [R1+0x8a8] ;  /* 0x0008a80001127983 */ /* 0x000f240000300a00 */
[----:B----4-:R-:W-:-:S15]  /*28dc0*/  HMMA.16816.F32.BF16 R16, R24, R12, R16 ;  /* 0x0000000c1810723c */ /* 0x010fde0000041810 */
[----:B------:R-:W-:-:S08]  /*28dd0*/  NOP ;  /* 0x0000000000007918 */ /* 0x000fd00000000000 */
[----:B------:R-:W-:Y:S04]  /*28de0*/  STL.64 [R1+0x8a0], R16 ;  /* 0x0008a01001007387 */ /* 0x000fe80000100a00 */
[----:B------:R0:W-:Y:S02]  /*28df0*/  STL.64 [R1+0x8a8], R18 ;  /* 0x0008a81201007387 */ /* 0x0001e40000100a00 */
[----:B0-----:R-:W-:Y:S02]  /*28e00*/  IMAD.MOV.U32 R19, RZ, RZ, R12 ;  /* 0x000000ffff137224 */ /* 0x001fe400078e000c */
[----:B------:R-:W-:Y:S02]  /*28e10*/  IMAD.MOV.U32 R18, RZ, RZ, R13 ;  /* 0x000000ffff127224 */ /* 0x000fe400078e000d */
[----:B------:R-:W2:Y:S04]  /*28e20*/  LDL.LU.64 R12, [R1+0x3198] ;  /* 0x00319800010c7983 */ /* 0x000ea80000300a00 */
[----:B------:R-:W-:Y:S04]  /*28e30*/  STL.64 [R1+0x3138], R18 ;  /* 0x0031381201007387 */ /* 0x000fe80000100a00 */
[----:B------:R-:W4:Y:S01]  /*28e40*/  LDL.64 R16, [R1+0x60] ;  /* 0x0000600001107983 */ /* 0x000f220000100a00 */
        /* <DEDUP_REMOVED lines=8> */
[----:B------:R-:W2:-:S15]  /*28ed0*/  LDL.LU.64 R8, [R1+0x3178] ;  /* 0x0031780001087983 */ /* 0x000e9e0000300a00 */
[----:B------:R-:W-:-:S06]  /*28ee0*/  NOP ;  /* 0x0000000000007918 */ /* 0x000fcc0000000000 */
[----:B------:R0:W-:Y:S04]  /*28ef0*/  STL.64 [R1+0x880], R12 ;  /* 0x0008800c01007387 */ /* 0x0001e80000100a00 */
[----:B------:R-:W-:Y:S04]  /*28f00*/  STL.64 [R1+0x888], R14 ;  /* 0x0008880e01007387 */ /* 0x000fe80000100a00 */
[----:B0-----:R-:W3:Y:S02]  /*28f10*/  LDL.LU.64 R12, [R1+0x3170] ;  /* 0x00317000010c7983 */ /* 0x001ee40000300a00 */
[----:B---3--:R-:W-:-:S15]  /*28f20*/  HMMA.16816.F32.BF16 R4, R24, R12, R4 ;  /* 0x0000000c1804723c */ /* 0x008fde0000041804 */
[----:B------:R-:W-:-:S08]  /*28f30*/  NOP ;  /* 0x0000000000007918 */ /* 0x000fd00000000000 */
[----:B------:R0:W-:Y:S04]  /*28f40*/  STL.64 [R1+0x870], R4 ;  /* 0x0008700401007387 */ /* 0x0001e80000100a00 */
[----:B------:R1:W-:Y:S04]  /*28f50*/  STL.64 [R1+0x878], R6 ;  /* 0x0008780601007387 */ /* 0x0003e80000100a00 */
[----:B0-----:R-:W4:Y:S04]  /*28f60*/  LDL.LU.64 R4, [R1+0x860] ;  /* 0x0008600001047983 */ /* 0x001f280000300a00 */
[----:B-1----:R-:W4:Y:S04]  /*28f70*/  LDL.LU.64 R6, [R1+0x868] ;  /* 0x0008680001067983 */ /* 0x002f280000300a00 */
[----:B------:R-:W3:Y:S04]  /*28f80*/  LDL.64 R20, [R1+0x20] ;  /* 0x0000200001147983 */ /* 0x000ee80000100a00 */
[----:B------:R-:W-:Y:S04]  /*28f90*/  STL [R1+0x3148], R22 ;  /* 0x0031481601007387 */ /* 0x000fe80000100800 */
[----:B---3--:R0:W-:Y:S04]  /*28fa0*/  STL.64 [R1+0x3140], R20 ;  /* 0x0031401401007387 */ /* 0x0081e80000100a00 */
[----:B0-----:R-:W3:Y:S04]  /*28fb0*/  LDL.LU.64 R20, [R1+0x840] ;  /* 0x0008400001147983 */ /* 0x001ee80000300a00 */
[----:B------:R-:W2:Y:S01]  /*28fc0*/  LDL.LU.64 R22, [R1+0x848] ;  /* 0x0008480001167983 */ /* 0x000ea20000300a00 */
[----:B------:R-:W-:-:S02]  /*28fd0*/  IMAD.MOV.U32 R11, RZ, RZ, R12 ;  /* 0x000000ffff0b7224 */ /* 0x000fc400078e000c */
[----:B------:R-:W-:Y:S01]  /*28fe0*/  IMAD.MOV.U32 R10, RZ, RZ, R13 ;  /* 0x000000ffff0a7224 */ /* 0x000fe200078e000d */
[----:B--2---:R-:W-:Y:S04]  /*28ff0*/  STL.64 [R1+0x3158], R22 ;  /* 0x0031581601007387 */ /* 0x004fe80000100a00 */
[----:B---3--:R0:W-:Y:S04]  /*29000*/  STL.64 [R1+0x3150], R20 ;  /* 0x0031501401007387 */ /* 0x0081e80000100a00 */
[----:B------:R-:W2:Y:S04]  /*29010*/  LDL.64 R12, [R1] ;  /* 0x00000000010c7983 */ /* 0x000ea80000100a00 */
[----:B0-----:R-:W3:Y:S04]  /*29020*/  LDL.64 R20, [R1+0x50] ;  /* 0x0000500001147983 */ /* 0x001ee80000100a00 */
[----:B--2---:R0:W-:Y:S04]  /*29030*/  STL.64 [R1+0x3118], R12 ;  /* 0x0031180c01007387 */ /* 0x0041e80000100a00 */
[----:B0-----:R-:W2:Y:S01]  /*29040*/  LDL.64 R12, [R1+0x40] ;  /* 0x00004000010c7983 */ /* 0x001ea20000100a00 */
[----:B----4-:R-:W-:Y:S03]  /*29050*/  HMMA.16816.F32.BF16 R4, R24, R16, R4 ;  /* 0x000000101804723c */ /* 0x010fe60000041804 */
[----:B--2---:R0:W-:Y:S04]  /*29060*/  STL.64 [R1+0x3160], R12 ;  /* 0x0031600c01007387 */ /* 0x0041e80000100a00 */
[----:B0-----:R-:W2:Y:S04]  /*29070*/  LDL.LU.64 R12, [R1+0x850] ;  /* 0x00085000010c7983 */ /* 0x001ea80000300a00 */
[----:B------:R-:W2:Y:S04]  /*29080*/  LDL.LU.64 R14, [R1+0x858] ;  /* 0x00085800010e7983 */ /* 0x000ea80000300a00 */
[----:B------:R-:W-:Y:S04]  /*29090*/  STL.64 [R1+0x30f0], R10 ;  /* 0x0030f00a01007387 */ /* 0x000fe80000100a00 */
[----:B------:R0:W-:Y:S04]  /*290a0*/  STL.64 [R1+0x30e8], R8 ;  /* 0x0030e80801007387 */ /* 0x0001e80000100a00 */
[----:B0-----:R-:W4:Y:S04]  /*290b0*/  LDL.64 R8, [R1+0x30] ;  /* 0x0000300001087983 */ /* 0x001f280000100a00 */
[----:B------:R0:W-:Y:S04]  /*290c0*/  STL.64 [R1+0x860], R4 ;  /* 0x0008600401007387 */ /* 0x0001e80000100a00 */
[----:B------:R1:W-:Y:S01]  /*290d0*/  STL.64 [R1+0x868], R6 ;  /* 0x0008680601007387 */ /* 0x0003e20000100a00 */
[----:B---3--:R-:W-:-:S03]  /*290e0*/  IMAD.MOV.U32 R29, RZ, RZ, R21 ;  /* 0x000000ffff1d7224 */ /* 0x008fc600078e0015 */
[----:B0-----:R-:W3:Y:S01]  /*290f0*/  LDL.LU.64 R4, [R1+0x3168] ;  /* 0x0031680001047983 */ /* 0x001ee20000300a00 */
[----:B-1----:R-:W-:Y:S02]  /*29100*/  IMAD.MOV.U32 R6, RZ, RZ, R17 ;  /* 0x000000ffff067224 */ /* 0x002fe400078e0011 */
[----:B------:R-:W-:Y:S02]  /*29110*/  IMAD.MOV.U32 R7, RZ, RZ, R16 ;  /* 0x000000ffff077224 */ /* 0x000fe400078e0010 */
[----:B------:R-:W4:Y:S04]  /*29120*/  LDL.LU.64 R16, [R1+0x830] ;  /* 0x0008300001107983 */ /* 0x000f280000300a00 */
[----:B------:R-:W4:Y:S04]  /*29130*/  LDL.LU.64 R18, [R1+0x838] ;  /* 0x0008380001127983 */ /* 0x000f280000300a00 */
[----:B------:R-:W-:Y:S04]  /*29140*/  STL [R1+0x3084], R6 ;  /* 0x0030840601007387 */ /* 0x000fe80000100800 */
[----:B------:R-:W-:Y:S01]  /*29150*/  STL [R1+0x3080], R7 ;  /* 0x0030800701007387 */ /* 0x000fe20000100800 */
[----:B--2---:R-:W-:-:S15]  /*29160*/  HMMA.16816.F32.BF16 R12, R24, R20, R12 ;  /* 0x00000014180c723c */ /* 0x004fde000004180c */
[----:B------:R-:W-:-:S08]  /*29170*/  NOP ;  /* 0x0000000000007918 */ /* 0x000fd00000000000 */
[----:B------:R0:W-:Y:S04]  /*29180*/  STL.64 [R1+0x850], R12 ;  /* 0x0008500c01007387 */ /* 0x0001e80000100a00 */
[----:B------:R-:W-:Y:S04]  /*29190*/  STL.64 [R1+0x858], R14 ;  /* 0x0008580e01007387 */ /* 0x000fe80000100a00 */
[----:B0-----:R-:W2:Y:S04]  /*291a0*/  LDL.LU.64 R12, [R1+0x3160] ;  /* 0x00316000010c7983 */ /* 0x001ea80000300a00 */
[----:B------:R-:W2:Y:S04]  /*291b0*/  LDL.LU.64 R22, [R1+0x3158] ;  /* 0x0031580001167983 */ /* 0x000ea80000300a00 */
[----:B------:R-:W2:Y:S04]  /*291c0*/  LDL.LU.64 R20, [R1+0x3150] ;  /* 0x0031500001147983 */ /* 0x000ea80000300a00 */
[----:B------:R-:W-:Y:S01]  /*291d0*/  STL [R1+0x30a8], R29 ;  /* 0x0030a81d01007387 */ /* 0x000fe20000100800 */
[----:B--2---:R-:W-:Y:S06]  /*291e0*/  HMMA.16816.F32.BF16 R20, R24, R12, R20 ;  /* 0x0000000c1814723c */ /* 0x004fec0000041814 */
[----:B------:R-:W-:-:S02]  /*291f0*/  IMAD.MOV.U32 R6, RZ, RZ, R12 ;  /* 0x000000ffff067224 */ /* 0x000fc400078e000c */
[----:B------:R-:W-:-:S15]  /*29200*/  IMAD.MOV.U32 R7, RZ, RZ, R13 ;  /* 0x000000ffff077224 */ /* 0x000fde00078e000d */
[----:B------:R-:W-:Y:S04]  /*29210*/  STL.64 [R1+0x840], R20 ;  /* 0x0008401401007387 */ /* 0x000fe80000100a00 */
[----:B------:R0:W-:Y:S04]  /*29220*/  STL.64 [R1+0x848], R22 ;  /* 0x0008481601007387 */ /* 0x0001e80000100a00 */
[----:B0-----:R-:W2:Y:S04]  /*29230*/  LDL.LU R22, [R1+0x3148] ;  /* 0x0031480001167983 */ /* 0x001ea80000300800 */
[----:B------:R-:W3:Y:S04]  /*29240*/  LDL.LU.64 R20, [R1+0x3140] ;  /* 0x0031400001147983 */ /* 0x000ee80000300a00 */
[----:B------:R-:W2:Y:S04]  /*29250*/  LDL.LU.64 R12, [R1+0x810] ;  /* 0x00081000010c7983 */ /* 0x000ea80000300a00 */
[----:B------:R-:W3:Y:S01]  /*29260*/  LDL.LU.64 R14, [R1+0x818] ;  /* 0x00081800010e7983 */ /* 0x000ee20000300a00 */
[----:B----4-:R-:W-:Y:S06]  /*29270*/  HMMA.16816.F32.BF16 R16, R24, R8, R16 ;  /* 0x000000081810723c */ /* 0x010fec0000041810 */
[----:B------:R-:W-:-:S02]  /*29280*/  IMAD.MOV.U32 R2, RZ, RZ, R8 ;  /* 0x000000ffff027224 */ /* 0x000fc400078e0008 */
[----:B------:R-:W-:Y:S01]  /*29290*/  IMAD.MOV.U32 R0, RZ, RZ, R9 ;  /* 0x000000ffff007224 */ /* 0x000fe200078e0009 */
[----:B---3--:R-:W-:Y:S04]  /*292a0*/  STL.64 [R1+0x3130], R14 ;  /* 0x0031300e01007387 */ /* 0x008fe80000100a00 */
[----:B--2---:R0:W-:Y:S04]  /*292b0*/  STL.64 [R1+0x3128], R12 ;  /* 0x0031280c01007387 */ /* 0x0041e80000100a00 */
[----:B0-----:R-:W2:Y:S04]  /*292c0*/  LDL.LU.64 R12, [R1+0x820] ;  /* 0x00082000010c7983 */ /* 0x001ea80000300a00 */
[----:B------:R-:W2:Y:S04]  /*292d0*/  LDL.LU.64 R14, [R1+0x828] ;  /* 0x00082800010e7983 */ /* 0x000ea80000300a00 */
[----:B------:R-:W-:Y:S04]  /*292e0*/  STL [R1+0x30b0], R7 ;  /* 0x0030b00701007387 */ /* 0x000fe80000100800 */
[----:B------:R-:W-:Y:S04]  /*292f0*/  STL [R1+0x30ac], R6 ;  /* 0x0030ac0601007387 */ /* 0x000fe80000100800 */
[----:B------:R-:W-:Y:S04]  /*29300*/  STL.64 [R1+0x830], R16 ;  /* 0x0008301001007387 */ /* 0x000fe80000100a00 */
[----:B------:R0:W-:Y:S04]  /*29310*/  STL.64 [R1+0x838], R18 ;  /* 0x0008381201007387 */ /* 0x0001e80000100a00 */
[----:B0-----:R-:W3:Y:S04]  /*29320*/  LDL.LU.64 R18, [R1+0x3138] ;  /* 0x0031380001127983 */ /* 0x001ee80000300a00 */
[----:B------:R-:W4:Y:S04]  /*29330*/  LDL.LU.64 R8, [R1+0x7f0] ;  /* 0x0007f00001087983 */ /* 0x000f280000300a00 */
[----:B------:R-:W3:Y:S01]  /*29340*/  LDL.LU.64 R10, [R1+0x7f8] ;  /* 0x0007f800010a7983 */ /* 0x000ee20000300a00 */
[----:B------:R-:W-:-:S02]  /*29350*/  IMAD.MOV.U32 R6, RZ, RZ, R20 ;  /* 0x000000ffff067224 */ /* 0x000fc400078e0014 */
[----:B------:R-:W-:Y:S01]  /*29360*/  IMAD.MOV.U32 R29, RZ, RZ, R21 ;  /* 0x000000ffff1d7224 */ /* 0x000fe200078e0015 */
[C---:B--2---:R-:W-:Y:S01]  /*29370*/  HMMA.16816.F32.BF16 R12, R24.reuse, R20, R12 ;  /* 0x00000014180c723c */ /* 0x044fe2000004180c */
[----:B---3--:R-:W-:Y:S04]  /*29380*/  STL.64 [R1+0x3110], R10 ;  /* 0x0031100a01007387 */ /* 0x008fe80000100a00 */
[----:B----4-:R0:W-:Y:S04]  /*29390*/  STL.64 [R1+0x3108], R8 ;  /* 0x0031080801007387 */ /* 0x0101e80000100a00 */
[----:B0-----:R-:W2:Y:S04]  /*293a0*/  LDL.LU.64 R8, [R1+0x800] ;  /* 0x0008000001087983 */ /* 0x001ea80000300a00 */
[----:B------:R-:W2:Y:S04]  /*293b0*/  LDL.LU.64 R10, [R1+0x808] ;  /* 0x00080800010a7983 */ /* 0x000ea80000300a00 */
[----:B------:R-:W-:Y:S06]  /*293c0*/  STL [R1+0x30b4], R2 ;  /* 0x0030b40201007387 */ /* 0x000fec0000100800 */
[----:B------:R-:W-:Y:S04]  /*293d0*/  STL.64 [R1+0x820], R12 ;  /* 0x0008200c01007387 */ /* 0x000fe80000100a00 */
[----:B------:R0:W-:Y:S04]  /*293e0*/  STL.64 [R1+0x828], R14 ;  /* 0x0008280e01007387 */ /* 0x0001e80000100a00 */
[----:B0-----:R-:W3:Y:S04]  /*293f0*/  LDL.LU.64 R14, [R1+0x3130] ;  /* 0x00313000010e7983 */ /* 0x001ee80000300a00 */
[----:B------:R-:W3:Y:S04]  /*29400*/  LDL.LU.64 R12, [R1+0x3128] ;  /* 0x00312800010c7983 */ /* 0x000ee80000300a00 */
        /* <DEDUP_REMOVED lines=8> */
[----:B------:R-:W-:Y:S01]  /*29490*/  IMAD.MOV.U32 R16, RZ, RZ, R22 ;  /* 0x000000ffff107224 */ /* 0x000fe200078e0016 */
[----:B------:R-:W3:Y:S04]  /*294a0*/  LDL.LU.64 R20, [R1+0x7e0] ;  /* 0x0007e00001147983 */ /* 0x000ee80000300a00 */
[----:B------:R-:W3:Y:S01]  /*294b0*/  LDL.LU.64 R22, [R1+0x7e8] ;  /* 0x0007e80001167983 */ /* 0x000ee20000300a00 */
[----:B------:R-:W-:Y:S01]  /*294c0*/  IMAD.MOV.U32 R17, RZ, RZ, R3 ;  /* 0x000000ffff117224 */ /* 0x000fe200078e0003 */
[----:B--2---:R-:W-:Y:S06]  /*294d0*/  HMMA.16816.F32.BF16 R8, R24, R12, R8 ;  /* 0x0000000c1808723c */ /* 0x004fec0000041808 */
[----:B------:R-:W-:-:S02]  /*294e0*/  IMAD.MOV.U32 R28, RZ, RZ, R12 ;  /* 0x000000ffff1c7224 */ /* 0x000fc400078e000c */
[----:B------:R-:W-:-:S15]  /*294f0*/  IMAD.MOV.U32 R3, RZ, RZ, R13 ;  /* 0x000000ffff037224 */ /* 0x000fde00078e000d */
[----:B------:R-:W-:Y:S04]  /*29500*/  STL.64 [R1+0x800], R8 ;  /* 0x0008000801007387 */ /* 0x000fe80000100a00 */
[----:B------:R0:W-:Y:S04]  /*29510*/  STL.64 [R1+0x808], R10 ;  /* 0x0008080a01007387 */ /* 0x0001e80000100a00 */
[----:B0-----:R-:W2:Y:S04]  /*29520*/  LDL.LU.64 R10, [R1+0x3110] ;  /* 0x00311000010a7983 */ /* 0x001ea80000300a00 */
[----:B------:R-:W2:Y:S04]  /*29530*/  LDL.LU.64 R8, [R1+0x3108] ;  /* 0x0031080001087983 */ /* 0x000ea80000300a00 */
        /* <DEDUP_REMOVED lines=8> */
[----:B----4-:R0:W-:Y:S04]  /*295c0*/  STL.64 [R1+0x2fe0], R14 ;  /* 0x002fe00e01007387 */ /* 0x0101e80000100a00 */
[----:B0-----:R-:W4:Y:S04]  /*295d0*/  LDL R15, [R1+0x1a70] ;  /* 0x001a7000010f7983 */ /* 0x001f280000100800 */
[----:B------:R0:W-:Y:S04]  /*295e0*/  STL.64 [R1+0x2fd8], R12 ;  /* 0x002fd80c01007387 */ /* 0x0001e80000100a00 */
[----:B----4-:R1:W-:Y:S04]  /*295f0*/  STL [R1+0x30b8], R15 ;  /* 0x0030b80f01007387 */ /* 0x0103e80000100800 */
[----:B0-----:R-:W4:Y:S04]  /*29600*/  LDL.LU.64 R12, [R1+0x230] ;  /* 0x00023000010c7983 */ /* 0x001f280000300a00 */
[----:B-1----:R-:W2:Y:S01]  /*29610*/  LDL.LU.64 R14, [R1+0x238] ;  /* 0x00023800010e7983 */ /* 0x002ea20000300a00 */
[C---:B---3--:R-:W-:Y:S03]  /*29620*/  HMMA.16816.F32.BF16 R20, R24.reuse, R8, R20 ;  /* 0x000000081814723c */ /* 0x048fe60000041814 */
[----:B--2---:R-:W-:Y:S04]  /*29630*/  STL.64 [R1+0x30d0], R14 ;  /* 0x0030d00e01007387 */ /* 0x004fe80000100a00 */
[----:B----4-:R0:W-:Y:S04]  /*29640*/  STL.64 [R1+0x30c8], R12 ;  /* 0x0030c80c01007387 */ /* 0x0101e80000100a00 */
[----:B0-----:R-:W2:Y:S04]  /*29650*/  LDL.LU.64 R12, [R1+0x1040] ;  /* 0x00104000010c7983 */ /* 0x001ea80000300a00 */
[----:B------:R-:W2:Y:S08]  /*29660*/  LDL.LU.64 R14, [R1+0x1048] ;  /* 0x00104800010e7983 */ /* 0x000eb00000300a00 */
[----:B------:R-:W-:Y:S04]  /*29670*/  STL.64 [R1+0x7e0], R20 ;  /* 0x0007e01401007387 */ /* 0x000fe80000100a00 */
[----:B------:R0:W-:Y:S04]  /*29680*/  STL.64 [R1+0x7e8], R22 ;  /* 0x0007e81601007387 */ /* 0x0001e80000100a00 */
[----:B0-----:R-:W2:Y:S04]  /*29690*/  LDL.LU.64 R22, [R1+0x30e0] ;  /* 0x0030e00001167983 */ /* 0x001ea80000300a00 */
[----:B------:R-:W2:Y:S04]  /*296a0*/  LDL.LU.64 R20, [R1+0x30d8] ;  /* 0x0030d80001147983 */ /* 0x000ea80000300a00 */
[----:B------:R0:W-:Y:S04]  /*296b0*/  STL.64 [R1+0x2fd0], R8 ;  /* 0x002fd00801007387 */ /* 0x0001e80000100a00 */
[----:B------:R1:W-:Y:S04]  /*296c0*/  STL.64 [R1+0x3088], R10 ;  /* 0x0030880a01007387 */ /* 0x0003e80000100a00 */
[----:B0-----:R-:W3:Y:S04]  /*296d0*/  LDL.LU.64 R8, [R1+0x240] ;  /* 0x0002400001087983 */ /* 0x001ee80000300a00 */
[----:B-1----:R-:W3:Y:S02]  /*296e0*/  LDL.LU.64 R10, [R1+0x248] ;  /* 0x00024800010a7983 */ /* 0x002ee40000300a00 */
[----:B---3--:R-:W-:Y:S02]  /*296f0*/  HMMA.16816.F32.BF16 R24, R24, R4, R8 ;  /* 0x000000041818723c */ /* 0x008fe40000041808 */
[----:B------:R-:W3:Y:S04]  /*29700*/  LDL.LU.64 R8, [R1+0x6e0] ;  /* 0x0006e00001087983 */ /* 0x000ee80000300a00 */
[----:B------:R-:W4:-:S15]  /*29710*/  LDL.LU.64 R10, [R1+0x6e8] ;  /* 0x0006e800010a7983 */ /* 0x000f1e0000300a00 */
[----:B------:R-:W-:-:S02]  /*29720*/  NOP ;  /* 0x0000000000007918 */ /* 0x000fc40000000000 */
[----:B------:R0:W-:Y:S04]  /*29730*/  STL.64 [R1+0x240], R24 ;  /* 0x0002401801007387 */ /* 0x0001e80000100a00 */
[----:B------:R-:W-:Y:S04]  /*29740*/  STL.64 [R1+0x248], R26 ;  /* 0x0002481a01007387 */ /* 0x000fe80000100a00 */
[----:B----4-:R-:W-:Y:S04]  /*29750*/  STL.64 [R1+0x3098], R10 ;  /* 0x0030980a01007387 */ /* 0x010fe80000100a00 */
[----:B---3--:R1:W-:Y:S04]  /*29760*/  STL.64 [R1+0x3090], R8 ;  /* 0x0030900801007387 */ /* 0x0083e80000100a00 */
[----:B0-----:R-:W3:Y:S01]  /*29770*/  LDL.LU.64 R24, [R1+0x80] ;  /* 0x0000800001187983 */ /* 0x001ee20000300a00 */
[----:B-1----:R-:W-:-:S02]  /*29780*/  IMAD.MOV.U32 R8, RZ, RZ, R19 ;  /* 0x000000ffff087224 */ /* 0x002fc400078e0013 */
[----:B------:R-:W-:Y:S02]  /*29790*/  IMAD.MOV.U32 R9, RZ, RZ, R18 ;  /* 0x000000ffff097224 */ /* 0x000fe400078e0012 */
[C---:B--2---:R-:W-:Y:S01]  /*297a0*/  HMMA.16816.F32.BF16 R16, R20.reuse, R16, R12 ;  /* 0x000000101410723c */ /* 0x044fe2000004180c */
[----:B---3--:R0:W-:Y:S04]  /*297b0*/  STL.64 [R1+0x30a0], R24 ;  /* 0x0030a01801007387 */ /* 0x0081e80000100a00 */
[----:B0-----:R-:W2:Y:S04]  /*297c0*/  LDL.LU.64 R24, [R1+0x6f0] ;  /* 0x0006f00001187983 */ /* 0x001ea80000300a00 */
[----:B------:R-:W2:Y:S04]  /*297d0*/  LDL.LU.64 R26, [R1+0x6f8] ;  /* 0x0006f800011a7983 */ /* 0x000ea80000300a00 */
[----:B------:R-:W-:Y:S04]  /*297e0*/  STL.64 [R1+0x2fc8], R4 ;  /* 0x002fc80401007387 */ /* 0x000fe80000100a00 */
[----:B------:R-:W3:Y:S04]  /*297f0*/  LDL.LU.64 R14, [R1+0x30d0] ;  /* 0x0030d000010e7983 */ /* 0x000ee80000300a00 */
[----:B------:R-:W3:Y:S04]  /*29800*/  LDL.LU.64 R12, [R1+0x30c8] ;  /* 0x0030c800010c7983 */ /* 0x000ee80000300a00 */
[----:B------:R0:W-:Y:S04]  /*29810*/  STL.64 [R1+0x1040], R16 ;  /* 0x0010401001007387 */ /* 0x0001e80000100a00 */
[----:B------:R3:W-:Y:S04]  /*29820*/  STL.64 [R1+0x1048], R18 ;  /* 0x0010481201007387 */ /* 0x0007e80000100a00 */
[----:B0-----:R-:W3:Y:S02]  /*29830*/  LDL.LU.64 R16, [R1+0x30c0] ;  /* 0x0030c00001107983 */ /* 0x001ee40000300a00 */
[----:B---3--:R-:W-:Y:S02]  /*29840*/  HMMA.16816.F32.BF16 R16, R20, R16, R12 ;  /* 0x000000101410723c */ /* 0x008fe4000004180c */
[----:B------:R-:W3:-:S15]  /*29850*/  LDL.LU R15, [R1+0x30b8] ;  /* 0x0030b800010f7983 */ /* 0x000ede0000300800 */
[----:B------:R-:W-:-:S06]  /*29860*/  NOP ;  /* 0x0000000000007918 */ /* 0x000fcc0000000000 */
[----:B------:R-:W-:Y:S04]  /*29870*/  STL.64 [R1+0x230], R16 ;  /* 0x0002301001007387 */ /* 0x000fe80000100a00 */
[----:B------:R-:W-:Y:S01]  /*29880*/  STL.64 [R1+0x238], R18 ;  /* 0x0002381201007387 */ /* 0x000fe20000100a00 */
[----:B--2---:R-:W-:Y:S03]  /*29890*/  HMMA.16816.F32.BF16 R8, R20, R8, R24 ;  /* 0x000000081408723c */ /* 0x004fe60000041818 */
[----:B---3--:R-:W0:Y:S04]  /*298a0*/  LDSM.16.MT88.4 R16, [R15+UR5+0x100] ;  /* 0x000100050f10783b */ /* 0x008e280008004200 */
[----:B0-----:R-:W-:Y:S04]  /*298b0*/  STL.64 [R1+0x2ff0], R18 ;  /* 0x002ff01201007387 */ /* 0x001fe80000100a00 */
[----:B------:R0:W-:Y:S02]  /*298c0*/  STL.64 [R1+0x2fe8], R16 ;  /* 0x002fe81001007387 */ /* 0x0001e40000100a00 */
[----:B0-----:R-:W-:-:S02]  /*298d0*/  IMAD.MOV.U32 R16, RZ, RZ, R2 ;  /* 0x000000ffff107224 */ /* 0x001fc400078e0002 */
[----:B------:R-:W-:Y:S01]  /*298e0*/  IMAD.MOV.U32 R17, RZ, RZ, R7 ;  /* 0x000000ffff117224 */ /* 0x000fe200078e0007 */
[----:B------:R-:W2:Y:S04]  /*298f0*/  LDL.LU R2, [R1+0x30b4] ;  /* 0x0030b40001027983 */ /* 0x000ea80000300800 */
[----:B------:R-:W3:Y:S04]  /*29900*/  LDL.LU R7, [R1+0x30b0] ;  /* 0x0030b00001077983 */ /* 0x000ee80000300800 */
[----:B------:R0:W-:Y:S02]  /*29910*/  STL.64 [R1+0x3008], R16 ;  /* 0x0030081001007387 */ /* 0x0001e40000100a00 */
[----:B0-----:R-:W-:-:S02]  /*29920*/  IMAD.MOV.U32 R16, RZ, RZ, R6 ;  /* 0x000000ffff107224 */ /* 0x001fc400078e0006 */
[----:B------:R-:W-:Y:S01]  /*29930*/  IMAD.MOV.U32 R17, RZ, RZ, R29 ;  /* 0x000000ffff117224 */ /* 0x000fe200078e001d */
[----:B------:R-:W4:Y:S04]  /*29940*/  LDL.LU R6, [R1+0x30ac] ;  /* 0x0030ac0001067983 */ /* 0x000f280000300800 */
[----:B------:R-:W3:Y:S04]  /*29950*/  LDL.LU R29, [R1+0x30a8] ;  /* 0x0030a800011d7983 */ /* 0x000ee80000300800 */
[----:B------:R0:W-:Y:S04]  /*29960*/  STL.64 [R1+0x3020], R16 ;  /* 0x0030201001007387 */ /* 0x0001e80000100a00 */
[----:B0-----:R-:W2:Y:S04]  /*29970*/  LDL R16, [R1+0x90] ;  /* 0x0000900001107983 */ /* 0x001ea80000100800 */
[----:B------:R-:W2:Y:S04]  /*29980*/  LDL R17, [R1+0x94] ;  /* 0x0000940001117983 */ /* 0x000ea80000100800 */
[----:B------:R-:W4:Y:S04]  /*29990*/  LDL.LU.64 R24, [R1+0x30a0] ;  /* 0x0030a00001187983 */ /* 0x000f280000300a00 */
[----:B------:R-:W-:Y:S04]  /*299a0*/  STL.64 [R1+0x6f0], R8 ;  /* 0x0006f00801007387 */ /* 0x000fe80000100a00 */
[----:B------:R0:W-:Y:S04]  /*299b0*/  STL.64 [R1+0x6f8], R10 ;  /* 0x0006f80a01007387 */ /* 0x0001e80000100a00 */
[----:B0-----:R-:W2:Y:S04]  /*299c0*/  LDL.LU.64 R10, [R1+0x3098] ;  /* 0x00309800010a7983 */ /* 0x001ea80000300a00 */
[----:B------:R-:W2:Y:S02]  /*299d0*/  LDL.LU.64 R8, [R1+0x3090] ;  /* 0x0030900001087983 */ /* 0x000ea40000300a00 */
[----:B--2---:R-:W-:Y:S02]  /*299e0*/  HMMA.16816.F32.BF16 R16, R20, R16, R8 ;  /* 0x000000101410723c */ /* 0x004fe40000041808 */
[----:B------:R-:W2:-:S15]  /*299f0*/  LDL.LU.64 R10, [R1+0x3088] ;  /* 0x00308800010a7983 */ /* 0x000e9e0000300a00 */
[----:B------:R-:W-:-:S06]  /*29a00*/  NOP ;  /* 0x0000000000007918 */ /* 0x000fcc0000000000 */
[----:B------:R0:W-:Y:S04]  /*29a10*/  STL.64 [R1+0x6e0], R16 ;  /* 0x0006e01001007387 */ /* 0x0001e80000100a00 */
[----:B------:R-:W-:Y:S01]  /*29a20*/  STL.64 [R1+0x6e8], R18 ;  /* 0x0006e81201007387 */ /* 0x000fe20000100a00 */
[----:B0-----:R-:W-:Y:S02]  /*29a30*/  IMAD.MOV.U32 R16, RZ, RZ, R2 ;  /* 0x000000ffff107224 */ /* 0x001fe400078e0002 */
[----:B------:R-:W-:-:S05]  /*29a40*/  IMAD.MOV.U32 R17, RZ, RZ, R0 ;  /* 0x000000ffff117224 */ /* 0x000fca00078e0000 */
[----:B------:R0:W-:Y:S04]  /*29a50*/  STL.64 [R1+0x3038], R16 ;  /* 0x0030381001007387 */ /* 0x0001e80000100a00 */
[----:B0-----:R-:W4:Y:S04]  /*29a60*/  LDL.LU.64 R16, [R1+0x6d0] ;  /* 0x0006d00001107983 */ /* 0x001f280000300a00 */
[----:B------:R-:W4:Y:S02]  /*29a70*/  LDL.LU.64 R18, [R1+0x6d8] ;  /* 0x0006d80001127983 */ /* 0x000f240000300a00 */
[----:B----4-:R-:W-:-:S15]  /*29a80*/  HMMA.16816.F32.BF16 R16, R20, R24, R16 ;  /* 0x000000181410723c */ /* 0x010fde0000041810 */
[----:B------:R-:W-:-:S08]  /*29a90*/  NOP ;  /* 0x0000000000007918 */ /* 0x000fd00000000000 */
[----:B------:R0:W-:Y:S04]  /*29aa0*/  STL.64 [R1+0x6d0], R16 ;  /* 0x0006d01001007387 */ /* 0x0001e80000100a00 */
[----:B------:R-:W-:Y:S01]  /*29ab0*/  STL.64 [R1+0x6d8], R18 ;  /* 0x0006d81201007387 */ /* 0x000fe20000100a00 */
[----:B0-----:R-:W-:Y:S02]  /*29ac0*/  IMAD.MOV.U32 R16, RZ, RZ, R6 ;  /* 0x000000ffff107224 */ /* 0x001fe400078e0006 */
[----:B---3--:R-:W-:Y:S01]  /*29ad0*/  IMAD.MOV.U32 R17, RZ, RZ, R7 ;  /* 0x000000ffff117224 */ /* 0x008fe200078e0007 */
[----:B------:R-:W3:Y:S04]  /*29ae0*/  LDL.LU R6, [R1+0x3084] ;  /* 0x0030840001067983 */ /* 0x000ee80000300800 */
[----:B------:R-:W4:Y:S04]  /*29af0*/  LDL.LU R7, [R1+0x3080] ;  /* 0x0030800001077983 */ /* 0x000f280000300800 */
[----:B------:R0:W-:Y:S04]  /*29b00*/  STL.64 [R1+0x3050], R16 ;  /* 0x0030501001007387 */ /* 0x0001e80000100a00 */
[----:B0-----:R-:W2:Y:S01]  /*29b10*/  LDL R16, [R1+0x50] ;  /* 0x0000500001107983 */ /* 0x001ea20000100800 */
[----:B------:R-:W-:-:S05]  /*29b20*/  IMAD.MOV.U32 R17, RZ, RZ, R29 ;  /* 0x000000ffff117224 */ /* 0x000fca00078e001d */
[----:B--2---:R0:W-:Y:S04]  /*29b30*/  STL.64 [R1+0x3068], R16 ;  /* 0x0030681001007387 */ /* 0x0041e80000100a00 */
[----:B0-----:R-:W2:Y:S04]  /*29b40*/  LDL.LU.64 R16, [R1+0xd90] ;  /* 0x000d900001107983 */ /* 0x001ea80000300a00 */
[----:B------:R-:W3:Y:S01]  /*29b50*/  LDL.LU.64 R18, [R1+0xd98] ;  /* 0x000d980001127983 */ /* 0x000ee20000300a00 */
[----:B------:R-:W-:Y:S02]  /*29b60*/  IMAD.MOV.U32 R2, RZ, RZ, R24 ;  /* 0x000000ffff027224 */ /* 0x000fe400078e0018 */
[----:B------:R-:W-:-:S02]  /*29b70*/  IMAD.MOV.U32 R0, RZ, RZ, R25 ;  /* 0x000000ffff007224 */ /* 0x000fc400078e0019 */
[----:B------:R-:W0:Y:S04]  /*29b80*/  LDSM.16.MT88.4 R24, [R15+UR5+0x180] ;  /* 0x000180050f18783b */ /* 0x000e280008004200 */
[----:B---3--:R-:W-:Y:S04]  /*29b90*/  STL.64 [R1+0x3078], R18 ;  /* 0x0030781201007387 */ /* 0x008fe80000100a00 */
[----:B--2---:R1:W-:Y:S04]  /*29ba0*/  STL.64 [R1+0x3070], R16 ;  /* 0x0030701001007387 */ /* 0x0043e80000100a00 */
[----:B-1----:R-:W2:Y:S04]  /*29bb0*/  LDL.LU.64 R16, [R1+0xda0] ;  /* 0x000da00001107983 */ /* 0x002ea80000300a00 */
[----:B------:R-:W2:Y:S04]  /*29bc0*/  LDL.LU.64 R18, [R1+0xda8] ;  /* 0x000da80001127983 */ /* 0x000ea80000300a00 */
[----:B------:R-:W3:Y:S04]  /*29bd0*/  LDL.LU.64 R12, [R1+0xd30] ;  /* 0x000d3000010c7983 */ /* 0x000ee80000300a00 */
[----:B------:R-:W4:Y:S04]  /*29be0*/  LDL.LU.64 R14, [R1+0xd38] ;  /* 0x000d3800010e7983 */ /* 0x000f280000300a00 */
[----:B----4-:R-:W-:Y:S04]  /*29bf0*/  STL.64 [R1+0x3000], R14 ;  /* 0x0030000e01007387 */ /* 0x010fe80000100a00 */
[----:B---3--:R1:W-:Y:S04]  /*29c00*/  STL.64 [R1+0x2ff8], R12 ;  /* 0x002ff80c01007387 */ /* 0x0083e80000100a00 */
[----:B-1----:R-:W3:Y:S04]  /*29c10*/  LDL.LU.64 R12, [R1+0xd40] ;  /* 0x000d4000010c7983 */ /* 0x002ee80000300a00 */
        /* <DEDUP_REMOVED lines=12> */
[----:B------:R-:W4:Y:S01]  /*29ce0*/  LDL.LU.64 R14, [R1+0xd78] ;  /* 0x000d7800010e7983 */ /* 0x000f220000300a00 */
[----:B------:R-:W-:-:S02]  /*29cf0*/  IMAD.MOV.U32 R4, RZ, RZ, R11 ;  /* 0x000000ffff047224 */ /* 0x000fc400078e000b */
[----:B------:R-:W-:Y:S01]  /*29d00*/  IMAD.MOV.U32 R5, RZ, RZ, R10 ;  /* 0x000000ffff057224 */ /* 0x000fe200078e000a */
[----:B----4-:R-:W-:Y:S04]  /*29d10*/  STL.64 [R1+0x3060], R14 ;  /* 0x0030600e01007387 */ /* 0x010fe80000100a00 */
[----:B---3--:R1:W-:Y:S04]  /*29d20*/  STL.64 [R1+0x3058], R12 ;  /* 0x0030580c01007387 */ /* 0x0083e80000100a00 */
[----:B-1----:R-:W3:Y:S04]  /*29d30*/  LDL.LU.64 R12, [R1+0xd80] ;  /* 0x000d8000010c7983 */ /* 0x002ee80000300a00 */
[----:B------:R-:W3:Y:S04]  /*29d40*/  LDL.LU.64 R14, [R1+0xd88] ;  /* 0x000d8800010e7983 */ /* 0x000ee80000300a00 */
[----:B------:R-:W4:Y:S04]  /*29d50*/  LDL.LU.64 R8, [R1+0xd20] ;  /* 0x000d200001087983 */ /* 0x000f280000300a00 */
[----:B------:R-:W4:Y:S04]  /*29d60*/  LDL.LU.64 R10, [R1+0xd28] ;  /* 0x000d2800010a7983 */ /* 0x000f280000300a00 */
[----:B0-----:R0:W-:Y:S04]  /*29d70*/  STL [R1+0x2f04], R24 ;  /* 0x002f041801007387 */ /* 0x0011e80000100800 */
[----:B------:R1:W-:Y:S04]  /*29d80*/  STL [R1+0x2ef8], R25 ;  /* 0x002ef81901007387 */ /* 0x0003e80000100800 */
[----:B------:R-:W-:Y:S04]  /*29d90*/  STL [R1+0x2ef4], R26 ;  /* 0x002ef41a01007387 */ /* 0x000fe80000100800 */
[----:B------:R-:W-:Y:S01]  /*29da0*/  STL [R1+0x2ef0], R27 ;  /* 0x002ef01b01007387 */ /* 0x000fe20000100800 */
[----:B0-----:R-:W-:-:S02]  /*29db0*/  IMAD.MOV.U32 R24, RZ, RZ, R7 ;  /* 0x000000ffff187224 */ /* 0x001fc400078e0007 */
[----:B-1----:R-:W-:Y:S02]  /*29dc0*/  IMAD.MOV.U32 R25, RZ, RZ, R6 ;  /* 0x000000ffff197224 */ /* 0x002fe400078e0006 */
[----:B--2---:R-:W-:Y:S01]  /*29dd0*/  HMMA.16816.F32.BF16 R4, R20, R4, R16 ;  /* 0x000000041404723c */ /* 0x004fe20000041810 */
[----:B------:R-:W2:Y:S04]  /*29de0*/  LDL.LU.64 R18, [R1+0x3078] ;  /* 0x0030780001127983 */ /* 0x000ea80000300a00 */
[----:B------:R-:W2:-:S15]  /*29df0*/  LDL.LU.64 R16, [R1+0x3070] ;  /* 0x0030700001107983 */ /* 0x000e9e0000300a00 */
[----:B------:R-:W-:-:S03]  /*29e00*/  NOP ;  /* 0x0000000000007918 */ /* 0x000fc60000000000 */
[----:B------:R0:W-:Y:S04]  /*29e10*/  STL.64 [R1+0xda0], R4 ;  /* 0x000da00401007387 */ /* 0x0001e80000100a00 */
[----:B------:R1:W-:Y:S04]  /*29e20*/  STL.64 [R1+0xda8], R6 ;  /* 0x000da80601007387 */ /* 0x0003e80000100a00 */
[----:B0-----:R-:W4:Y:S04]  /*29e30*/  LDL.LU.64 R4, [R1+0xd10] ;  /* 0x000d100001047983 */ /* 0x001f280000300a00 */
[----:B-1----:R-:W4:Y:S01]  /*29e40*/  LDL.LU.64 R6, [R1+0xd18] ;  /* 0x000d180001067983 */ /* 0x002f220000300a00 */
[----:B--2---:R-:W-:Y:S03]  /*29e50*/  HMMA.16816.F32.BF16 R24, R20, R24, R16 ;  /* 0x000000181418723c */ /* 0x004fe60000041810 */
[----:B------:R-:W3:-:S15]  /*29e60*/  LDL.LU.64 R16, [R1+0x3068] ;  /* 0x0030680001107983 */ /* 0x000ede0000300a00 */
[----:B------:R-:W-:-:S05]  /*29e70*/  NOP ;  /* 0x0000000000007918 */ /* 0x000fca0000000000 */
[----:B------:R0:W-:Y:S04]  /*29e80*/  STL.64 [R1+0xd90], R24 ;  /* 0x000d901801007387 */ /* 0x0001e80000100a00 */
[----:B------:R-:W-:Y:S04]  /*29e90*/  STL.64 [R1+0xd98], R26 ;  /* 0x000d981a01007387 */ /* 0x000fe80000100a00 */
[----:B0-----:R-:W2:Y:S01]  /*29ea0*/  LDL.LU.64 R24, [R1+0xa0] ;  /* 0x0000a00001187983 */ /* 0x001ea20000300a00 */
[----:B---3--:R-:W-:Y:S03]  /*29eb0*/  HMMA.16816.F32.BF16 R16, R20, R16, R12 ;  /* 0x000000101410723c */ /* 0x008fe6000004180c */
[----:B--2---:R-:W-:Y:S04]  /*29ec0*/  STL.64 [R1+0x2fc0], R24 ;  /* 0x002fc01801007387 */ /* 0x004fe80000100a00 */
[----:B------:R-:W2:Y:S04]  /*29ed0*/  LDL.LU.64 R14, [R1+0x3060] ;  /* 0x00306000010e7983 */ /* 0x000ea80000300a00 */
[----:B------:R-:W2:-:S12]  /*29ee0*/  LDL.LU.64 R12, [R1+0x3058] ;  /* 0x00305800010c7983 */ /* 0x000e980000300a00 */
        /* <DEDUP_REMOVED lines=31> */
[----:B------:R0:W-:Y:S04]  /*2a0e0*/  STL.64 [R1+0xd48], R18 ;  /* 0x000d481201007387 */ /* 0x0001e80000100a00 */
[----:B0-----:R-:W3:Y:S04]  /*2a0f0*/  LDL.LU.64 R18, [R1+0x2ff0] ;  /* 0x002ff00001127983 */ /* 0x001ee80000300a00 */
[----:B------:R-:W3:Y:S01]  /*2a100*/  LDL.LU.64 R16, [R1+0x2fe8] ;  /* 0x002fe80001107983 */ /* 0x000ee20000300a00 */
[----:B--2---:R-:W-:Y:S03]  /*2a110*/  HMMA.16816.F32.BF16 R24, R20, R24, R12 ;  /* 0x000000181418723c */ /* 0x004fe6000004180c */
[----:B------:R-:W2:Y:S04]  /*2a120*/  LDL.LU.64 R14, [R1+0x2fe0] ;  /* 0x002fe000010e7983 */ /* 0x000ea80000300a00 */
[----:B------:R-:W4:-:S15]  /*2a130*/  LDL.LU.64 R12, [R1+0x2fd8] ;  /* 0x002fd800010c7983 */ /* 0x000f1e0000300a00 */
[----:B------:R-:W-:-:S01]  /*2a140*/  NOP ;  /* 0x0000000000007918 */ /* 0x000fc20000000000 */
[----:B------:R0:W-:Y:S04]  /*2a150*/  STL.64 [R1+0xd30], R24 ;  /* 0x000d301801007387 */ /* 0x0001e80000100a00 */
[----:B------:R1:W-:Y:S04]  /*2a160*/  STL.64 [R1+0xd38], R26 ;  /* 0x000d381a01007387 */ /* 0x0003e80000100a00 */
[----:B0-----:R-:W3:Y:S04]  /*2a170*/  LDL.LU.64 R24, [R1+0x1000] ;  /* 0x0010000001187983 */ /* 0x001ee80000300a00 */
[----:B-1----:R-:W3:Y:S01]  /*2a180*/  LDL.LU.64 R26, [R1+0x1008] ;  /* 0x00100800011a7983 */ /* 0x002ee20000300a00 */
[----:B----4-:R-:W-:-:S15]  /*2a190*/  HMMA.16816.F32.BF16 R8, R20, R12, R8 ;  /* 0x0000000c1408723c */ /* 0x010fde0000041808 */
[----:B------:R-:W-:-:S08]  /*2a1a0*/  NOP ;  /* 0x0000000000007918 */ /* 0x000fd00000000000 */
[----:B------:R0:W-:Y:S04]  /*2a1b0*/  STL.64 [R1+0xd20], R8 ;  /* 0x000d200801007387 */ /* 0x0001e80000100a00 */
[----:B------:R-:W-:Y:S04]  /*2a1c0*/  STL.64 [R1+0xd28], R10 ;  /* 0x000d280a01007387 */ /* 0x000fe80000100a00 */
[----:B0-----:R-:W4:Y:S04]  /*2a1d0*/  LDL.LU.64 R8, [R1+0x2fd0] ;  /* 0x002fd00001087983 */ /* 0x001f280000300a00 */
[----:B--2---:R-:W-:Y:S04]  /*2a1e0*/  STL.64 [R1+0x2f40], R14 ;  /* 0x002f400e01007387 */ /* 0x004fe80000100a00 */
[----:B------:R0:W-:Y:S04]  /*2a1f0*/  STL.64 [R1+0x2f38], R12 ;  /* 0x002f380c01007387 */ /* 0x0001e80000100a00 */
[----:B0-----:R-:W2:Y:S04]  /*2a200*/  LDL.LU.64 R12, [R1+0x6c0] ;  /* 0x0006c000010c7983 */ /* 0x001ea80000300a00 */
[----:B------:R-:W2:Y:S01]  /*2a210*/  LDL.LU.64 R14, [R1+0x6c8] ;  /* 0x0006c800010e7983 */ /* 0x000ea20000300a00 */
[----:B----4-:R-:W-:-:S15]  /*2a220*/  HMMA.16816.F32.BF16 R4, R20, R8, R4 ;  /* 0x000000081404723c */ /* 0x010fde0000041804 */
[----:B------:R-:W-:-:S08]  /*2a230*/  NOP ;  /* 0x0000000000007918 */ /* 0x000fd00000000000 */
[----:B------:R0:W-:Y:S04]  /*2a240*/  STL.64 [R1+0xd10], R4 ;  /* 0x000d100401007387 */ /* 0x0001e80000100a00 */
[----:B------:R-:W-:Y:S04]  /*2a250*/  STL.64 [R1+0xd18], R6 ;  /* 0x000d180601007387 */ /* 0x000fe80000100a00 */
[----:B0-----:R-:W2:Y:S04]  /*2a260*/  LDL.LU.64 R4, [R1+0x2fc8] ;  /* 0x002fc80001047983 */ /* 0x001ea80000300a00 */
[----:B------:R-:W-:Y:S04]  /*2a270*/  STL [R1+0x2f0c], R8 ;  /* 0x002f0c0801007387 */ /* 0x000fe80000100800 */
[----:B------:R0:W-:Y:S04]  /*2a280*/  STL [R1+0x2f08], R9 ;  /* 0x002f080901007387 */ /* 0x0001e80000100800 */
[----:B0-----:R-:W3:Y:S01]  /*2a290*/  LDL.LU.64 R8, [R1+0xc0] ;  /* 0x0000c00001087983 */ /* 0x001ee20000300a00 */
[----:B--2---:R-:W-:Y:S03]  /*2a2a0*/  HMMA.16816.F32.BF16 R20, R20, R4, R12 ;  /* 0x000000041414723c */ /* 0x004fe6000004180c */
[----:B------:R-:W2:Y:S04]  /*2a2b0*/  LDL.LU.64 R12, [R1+0x400] ;  /* 0x00040000010c7983 */ /* 0x000ea80000300a00 */
[----:B------:R-:W2:Y:S01]  /*2a2c0*/  LDL.LU.64 R14, [R1+0x408] ;  /* 0x00040800010e7983 */ /* 0x000ea20000300a00 */
[----:B---3--:R-:W-:-:S15]  /*2a2d0*/  HMMA.16816.F32.BF16 R24, R16, R8, R24 ;  /* 0x000000081018723c */ /* 0x008fde0000041818 */
[----:B------:R-:W-:Y:S04]  /*2a2e0*/  STL.64 [R1+0x6c0], R20 ;  /* 0x0006c01401007387 */ /* 0x000fe80000100a00 */
[----:B------:R-:W-:Y:S04]  /*2a2f0*/  STL.64 [R1+0x6c8], R22 ;  /* 0x0006c81601007387 */ /* 0x000fe80000100a00 */
[----:B------:R-:W-:Y:S04]  /*2a300*/  STL [R1+0x2f14], R4 ;  /* 0x002f140401007387 */ /* 0x000fe80000100800 */
[----:B------:R0:W-:Y:S04]  /*2a310*/  STL [R1+0x2f10], R5 ;  /* 0x002f100501007387 */ /* 0x0001e80000100800 */
[----:B0-----:R-:W3:Y:S04]  /*2a320*/  LDL.LU.64 R4, [R1+0x410] ;  /* 0x0004100001047983 */ /* 0x001ee80000300a00 */
[----:B------:R-:W3:Y:S04]  /*2a330*/  LDL.LU.64 R6, [R1+0x418] ;  /* 0x0004180001067983 */ /* 0x000ee80000300a00 */
[----:B------:R0:W-:Y:S04]  /*2a340*/  STL.64 [R1+0x1000], R24 ;  /* 0x0010001801007387 */ /* 0x0001e80000100a00 */
[----:B------:R-:W-:Y:S01]  /*2a350*/  STL.64 [R1+0x1008], R26 ;  /* 0x0010081a01007387 */ /* 0x000fe20000100a00 */
[----:B------:R-:W-:-:S02]  /*2a360*/  IMAD.MOV.U32 R23, RZ, RZ, R8 ;  /* 0x000000ffff177224 */ /* 0x000fc400078e0008 */
[----:B------:R-:W-:Y:S01]  /*2a370*/  IMAD.MOV.U32 R22, RZ, RZ, R9 ;  /* 0x000000ffff167224 */ /* 0x000fe200078e0009 */
[----:B0-----:R-:W2:Y:S04]  /*2a380*/  LDL.LU.64 R24, [R1+0x2fc0] ;  /* 0x002fc00001187983 */ /* 0x001ea80000300a00 */
[----:B------:R-:W4:Y:S04]  /*2a390*/  LDL.LU.64 R8, [R1+0x70] ;  /* 0x0000700001087983 */ /* 0x000f280000300a00 */
[----:B----4-:R0:W-:Y:S04]  /*2a3a0*/  STL.64 [R1+0x2fa0], R8 ;  /* 0x002fa00801007387 */ /* 0x0101e80000100a00 */
[----:B0-----:R-:W3:Y:S01]  /*2a3b0*/  LDL.LU.64 R8, [R1+0xb0] ;  /* 0x0000b00001087983 */ /* 0x001ee20000300a00 */
[----:B------:R-:W-:-:S02]  /*2a3c0*/  IMAD.MOV.U32 R20, RZ, RZ, R2 ;  /* 0x000000ffff147224 */ /* 0x000fc400078e0002 */
[----:B------:R-:W-:Y:S01]  /*2a3d0*/  IMAD.MOV.U32 R21, RZ, RZ, R0 ;  /* 0x000000ffff157224 */ /* 0x000fe200078e0000 */
[----:B------:R-:W-:Y:S04]  /*2a3e0*/  STL [R1+0x2f1c], R22 ;  /* 0x002f1c1601007387 */ /* 0x000fe80000100800 */
[----:B------:R-:W-:Y:S04]  /*2a3f0*/  STL [R1+0x2f18], R23 ;  /* 0x002f181701007387 */ /* 0x000fe80000100800 */
[----:B------:R0:W-:Y:S04]  /*2a400*/  STL.64 [R1+0x2fa8], R20 ;  /* 0x002fa81401007387 */ /* 0x0001e80000100a00 */
[----:B0-----:R-:W4:Y:S01]  /*2a410*/  LDL.LU.64 R20, [R1+0x90] ;  /* 0x0000900001147983 */ /* 0x001f220000300a00 */
[----:B---3--:R-:W-:Y:S06]  /*2a420*/  HMMA.16816.F32.BF16 R4, R16, R8, R4 ;  /* 0x000000081004723c */ /* 0x008fec0000041804 */
[----:B------:R-:W-:-:S15]  /*2a430*/  IMAD.MOV.U32 R29, RZ, RZ, R9 ;  /* 0x000000ffff1d7224 */ /* 0x000fde00078e0009 */
[----:B------:R-:W-:-:S02]  /*2a440*/  NOP ;  /* 0x0000000000007918 */ /* 0x000fc40000000000 */
[----:B------:R-:W-:Y:S04]  /*2a450*/  STL.64 [R1+0x410], R4 ;  /* 0x0004100401007387 */ /* 0x000fe80000100a00 */
[----:B------:R0:W-:Y:S02]  /*2a460*/  STL.64 [R1+0x418], R6 ;  /* 0x0004180601007387 */ /* 0x0001e40000100a00 */
[----:B0-----:R-:W-:Y:S02]  /*2a470*/  IMAD.MOV.U32 R7, RZ, RZ, R8 ;  /* 0x000000ffff077224 */ /* 0x001fe400078e0008 */
[----:B--2---:R-:W-:Y:S03]  /*2a480*/  HMMA.16816.F32.BF16 R8, R16, R24, R12 ;  /* 0x000000181008723c */ /* 0x004fe6000004180c */
[----:B------:R-:W-:-:S15]  /*2a490*/  STL [R1+0x2f20], R7 ;  /* 0x002f200701007387 */ /* 0x000fde0000100800 */
[----:B------:R-:W-:-:S05]  /*2a4a0*/  NOP ;  /* 0x0000000000007918 */ /* 0x000fca0000000000 */
[----:B------:R0:W-:Y:S04]  /*2a4b0*/  STL.64 [R1+0x400], R8 ;  /* 0x0004000801007387 */ /* 0x0001e80000100a00 */
[----:B------:R1:W-:Y:S04]  /*2a4c0*/  STL.64 [R1+0x408], R10 ;  /* 0x0004080a01007387 */ /* 0x0003e80000100a00 */
[----:B0-----:R-:W2:Y:S04]  /*2a4d0*/  LDL.LU.64 R8, [R1+0x3e0] ;  /* 0x0003e00001087983 */ /* 0x001ea80000300a00 */
[----:B-1----:R-:W3:Y:S01]  /*2a4e0*/  LDL.LU.64 R10, [R1+0x3e8] ;  /* 0x0003e800010a7983 */ /* 0x002ee20000300a00 */
[----:B------:R-:W-:-:S02]  /*2a4f0*/  IMAD.MOV.U32 R6, RZ, RZ, R25 ;  /* 0x000000ffff067224 */ /* 0x000fc400078e0019 */
[----:B------:R-:W-:Y:S01]  /*2a500*/  IMAD.MOV.U32 R28, RZ, RZ, R24 ;  /* 0x000000ffff1c7224 */ /* 0x000fe200078e0018 */
[----:B---3--:R-:W-:Y:S04]  /*2a510*/  STL.64 [R1+0x2fb8], R10 ;  /* 0x002fb80a01007387 */ /* 0x008fe80000100a00 */
[----:B--2---:R0:W-:Y:S04]  /*2a520*/  STL.64 [R1+0x2fb0], R8 ;  /* 0x002fb00801007387 */ /* 0x0041e80000100a00 */
[----:B0-----:R-:W4:Y:S04]  /*2a530*/  LDL.LU.64 R8, [R1+0x3f0] ;  /* 0x0003f00001087983 */ /* 0x001f280000300a00 */
[----:B------:R-:W4:Y:S04]  /*2a540*/  LDL.LU.64 R10, [R1+0x3f8] ;  /* 0x0003f800010a7983 */ /* 0x000f280000300a00 */
[----:B------:R-:W2:Y:S04]  /*2a550*/  LDL.LU.64 R24, [R1+0x3c0] ;  /* 0x0003c00001187983 */ /* 0x000ea80000300a00 */
[----:B------:R-:W2:Y:S04]  /*2a560*/  LDL.LU.64 R26, [R1+0x3c8] ;  /* 0x0003c800011a7983 */ /* 0x000ea80000300a00 */
[----:B------:R-:W-:Y:S04]  /*2a570*/  STL [R1+0x2f70], R6 ;  /* 0x002f700601007387 */ /* 0x000fe80000100800 */
[----:B------:R-:W3:Y:S04]  /*2a580*/  LDL.LU.64 R4, [R1+0x50] ;  /* 0x0000500001047983 */ /* 0x000ee80000300a00 */
[----:B---3--:R0:W-:Y:S04]  /*2a590*/  STL.64 [R1+0x2f98], R4 ;  /* 0x002f980401007387 */ /* 0x0081e80000100a00 */
[----:B0-----:R-:W2:Y:S04]  /*2a5a0*/  LDL.LU.64 R4, [R1+0x60] ;  /* 0x0000600001047983 */ /* 0x001ea80000300a00 */
[----:B------:R-:W3:Y:S04]  /*2a5b0*/  LDL.LU.64 R12, [R1] ;  /* 0x00000000010c7983 */ /* 0x000ee80000300a00 */
[----:B---3--:R0:W-:Y:S04]  /*2a5c0*/  STL.64 [R1+0x2f58], R12 ;  /* 0x002f580c01007387 */ /* 0x0081e80000100a00 */
[----:B0-----:R-:W3:Y:S04]  /*2a5d0*/  LDL.LU.64 R12, [R1+0x10] ;  /* 0x00001000010c7983 */ /* 0x001ee80000300a00 */
[----:B---3--:R0:W-:Y:S04]  /*2a5e0*/  STL.64 [R1+0x2f68], R12 ;  /* 0x002f680c01007387 */ /* 0x0081e80000100a00 */
[----:B0-----:R-:W3:Y:S01]  /*2a5f0*/  LDL.LU.64 R12, [R1+0x20] ;  /* 0x00002000010c7983 */ /* 0x001ee20000300a00 */
[----:B----4-:R-:W-:Y:S03]  /*2a600*/  HMMA.16816.F32.BF16 R8, R16, R20, R8 ;  /* 0x000000141008723c */ /* 0x010fe60000041808 */
[----:B---3--:R0:W-:Y:S04]  /*2a610*/  STL.64 [R1+0x2f78], R12 ;  /* 0x002f780c01007387 */ /* 0x0081e80000100a00 */
[----:B0-----:R-:W3:Y:S01]  /*2a620*/  LDL.LU.64 R12, [R1+0x30] ;  /* 0x00003000010c7983 */ /* 0x001ee20000300a00 */
[----:B------:R-:W-:-:S02]  /*2a630*/  IMAD.MOV.U32 R2, RZ, RZ, R20 ;  /* 0x000000ffff027224 */ /* 0x000fc400078e0014 */
[----:B------:R-:W-:Y:S01]  /*2a640*/  IMAD.MOV.U32 R3, RZ, RZ, R21 ;  /* 0x000000ffff037224 */ /* 0x000fe200078e0015 */
[----:B---3--:R0:W-:Y:S04]  /*2a650*/  STL.64 [R1+0x2f90], R12 ;  /* 0x002f900c01007387 */ /* 0x0081e80000100a00 */
[----:B0-----:R-:W3:Y:S04]  /*2a660*/  LDL.LU.64 R12, [R1+0x3b0] ;  /* 0x0003b000010c7983 */ /* 0x001ee80000300a00 */
[----:B------:R-:W3:Y:S04]  /*2a670*/  LDL.LU.64 R14, [R1+0x3b8] ;  /* 0x0003b800010e7983 */ /* 0x000ee80000300a00 */
[----:B------:R-:W-:Y:S04]  /*2a680*/  STL.64 [R1+0x3f0], R8 ;  /* 0x0003f00801007387 */ /* 0x000fe80000100a00 */
[----:B------:R0:W-:Y:S04]  /*2a690*/  STL.64 [R1+0x3f8], R10 ;  /* 0x0003f80a01007387 */ /* 0x0001e80000100a00 */
[----:B0-----:R-:W4:Y:S04]  /*2a6a0*/  LDL.LU.64 R10, [R1+0x2fb8] ;  /* 0x002fb800010a7983 */ /* 0x001f280000300a00 */
[----:B------:R-:W4:Y:S04]  /*2a6b0*/  LDL.LU.64 R8, [R1+0x2fb0] ;  /* 0x002fb00001087983 */ /* 0x000f280000300a00 */
[----:B------:R-:W4:Y:S02]  /*2a6c0*/  LDL.LU.64 R20, [R1+0x2fa8] ;  /* 0x002fa80001147983 */ /* 0x000f240000300a00 */
[----:B----4-:R-:W-:-:S15]  /*2a6d0*/  HMMA.16816.F32.BF16 R8, R16, R20, R8 ;  /* 0x000000141008723c */ /* 0x010fde0000041808 */
[----:B------:R-:W-:-:S08]  /*2a6e0*/  NOP ;  /* 0x0000000000007918 */ /* 0x000fd00000000000 */
[----:B------:R0:W-:Y:S04]  /*2a6f0*/  STL.64 [R1+0x3e0], R8 ;  /* 0x0003e00801007387 */ /* 0x0001e80000100a00 */
[----:B------:R-:W-:Y:S04]  /*2a700*/  STL.64 [R1+0x3e8], R10 ;  /* 0x0003e80a01007387 */ /* 0x000fe80000100a00 */
[----:B0-----:R-:W4:Y:S04]  /*2a710*/  LDL.LU.64 R8, [R1+0x2fa0] ;  /* 0x002fa00001087983 */ /* 0x001f280000300a00 */
[----:B------:R0:W-:Y:S04]  /*2a720*/  STL.64 [R1+0x2e78], R20 ;  /* 0x002e781401007387 */ /* 0x0001e80000100a00 */
[----:B0-----:R-:W4:Y:S04]  /*2a730*/  LDL.LU.64 R20, [R1+0x3d0] ;  /* 0x0003d00001147983 */ /* 0x001f280000300a00 */
[----:B------:R-:W4:Y:S01]  /*2a740*/  LDL.LU.64 R22, [R1+0x3d8] ;  /* 0x0003d80001167983 */ /* 0x000f220000300a00 */
[C---:B--2---:R-:W-:Y:S06]  /*2a750*/  HMMA.16816.F32.BF16 R24, R16.reuse, R4, R24 ;  /* 0x000000041018723c */ /* 0x044fec0000041818 */
[----:B------:R-:W-:Y:S01]  /*2a760*/  IMAD.MOV.U32 R0, RZ, RZ, R5 ;  /* 0x000000ffff007224 */ /* 0x000fe200078e0005 */
[----:B----4-:R-:W-:-:S15]  /*2a770*/  HMMA.16816.F32.BF16 R20, R16, R8, R20 ;  /* 0x000000081014723c */ /* 0x010fde0000041814 */
[----:B------:R-:W-:-:S08]  /*2a780*/  NOP ;  /* 0x0000000000007918 */ /* 0x000fd00000000000 */
[----:B------:R0:W-:Y:S04]  /*2a790*/  STL.64 [R1+0x3d0], R20 ;  /* 0x0003d01401007387 */ /* 0x0001e80000100a00 */
[----:B------:R-:W-:Y:S01]  /*2a7a0*/  STL.64 [R1+0x3d8], R22 ;  /* 0x0003d81601007387 */ /* 0x000fe20000100a00 */
[----:B0-----:R-:W-:Y:S02]  /*2a7b0*/  IMAD.MOV.U32 R21, RZ, RZ, R8 ;  /* 0x000000ffff157224 */ /* 0x001fe400078e0008 */
[----:B------:R-:W-:Y:S02]  /*2a7c0*/  IMAD.MOV.U32 R20, RZ, RZ, R9 ;  /* 0x000000ffff147224 */ /* 0x000fe400078e0009 */
[----:B------:R-:W2:Y:S04]  /*2a7d0*/  LDL.LU.64 R8, [R1+0x3a0] ;  /* 0x0003a00001087983 */ /* 0x000ea80000300a00 */
[----:B------:R-:W2:Y:S04]  /*2a7e0*/  LDL.LU.64 R10, [R1+0x3a8] ;  /* 0x0003a800010a7983 */ /* 0x000ea80000300a00 */
[----:B------:R0:W-:Y:S04]  /*2a7f0*/  STL.64 [R1+0x2f60], R20 ;  /* 0x002f601401007387 */ /* 0x0001e80000100a00 */
[----:B0-----:R-:W2:Y:S04]  /*2a800*/  LDL.LU.64 R20, [R1+0x40] ;  /* 0x0000400001147983 */ /* 0x001ea80000300a00 */
[----:B------:R-:W-:Y:S04]  /*2a810*/  STL.64 [R1+0x3c0], R24 ;  /* 0x0003c01801007387 */ /* 0x000fe80000100a00 */
[----:B------:R0:W-:Y:S02]  /*2a820*/  STL.64 [R1+0x3c8], R26 ;  /* 0x0003c81a01007387 */ /* 0x0001e40000100a00 */
[----:B0-----:R-:W-:-:S02]  /*2a830*/  IMAD.MOV.U32 R27, RZ, RZ, R4 ;  /* 0x000000ffff1b7224 */ /* 0x001fc400078e0004 */
[----:B------:R-:W3:Y:S02]  /*2a840*/  LDL.LU.64 R4, [R1+0x2f98] ;  /* 0x002f980001047983 */ /* 0x000ee40000300a00 */
[----:B---3--:R-:W-:Y:S06]  /*2a850*/  HMMA.16816.F32.BF16 R12, R16, R4, R12 ;  /* 0x00000004100c723c */ /* 0x008fec000004180c */
[----:B------:R-:W-:Y:S02]  /*2a860*/  IMAD.MOV.U32 R26, RZ, RZ, R5 ;  /* 0x000000ffff1a7224 */ /* 0x000fe400078e0005 */
[----:B------:R-:W-:-:S15]  /*2a870*/  IMAD.MOV.U32 R25, RZ, RZ, R4 ;  /* 0x000000ffff197224 */ /* 0x000fde00078e0004 */
[----:B------:R0:W-:Y:S04]  /*2a880*/  STL.64 [R1+0x3b0], R12 ;  /* 0x0003b00c01007387 */ /* 0x0001e80000100a00 */
[----:B------:R-:W-:Y:S04]  /*2a890*/  STL.64 [R1+0x3b8], R14 ;  /* 0x0003b80e01007387 */ /* 0x000fe80000100a00 */
[----:B0-----:R-:W3:Y:S04]  /*2a8a0*/  LDL.LU.64 R12, [R1+0x2f90] ;  /* 0x002f9000010c7983 */ /* 0x001ee80000300a00 */
[----:B------:R-:W-:Y:S04]  /*2a8b0*/  STL.64 [R1+0x2f88], R26 ;  /* 0x002f881a01007387 */ /* 0x000fe80000100a00 */
[----:B------:R0:W-:Y:S04]  /*2a8c0*/  STL [R1+0x2f80], R25 ;  /* 0x002f801901007387 */ /* 0x0001e80000100800 */
[----:B0-----:R-:W3:Y:S04]  /*2a8d0*/  LDL.LU.64 R24, [R1+0x390] ;  /* 0x0003900001187983 */ /* 0x001ee80000300a00 */
[----:B------:R-:W3:Y:S01]  /*2a8e0*/  LDL.LU.64 R26, [R1+0x398] ;  /* 0x00039800011a7983 */ /* 0x000ee20000300a00 */
[----:B--2---:R-:W-:Y:S03]  /*2a8f0*/  HMMA.16816.F32.BF16 R8, R16, R20, R8 ;  /* 0x000000141008723c */ /* 0x004fe60000041808 */
[----:B------:R-:W2:Y:S04]  /*2a900*/  LDL.LU.64 R4, [R1+0x380] ;  /* 0x0003800001047983 */ /* 0x000ea80000300a00 */
[----:B------:R-:W2:-:S15]  /*2a910*/  LDL.LU.64 R6, [R1+0x388] ;  /* 0x0003880001067983 */ /* 0x000e9e0000300a00 */
[----:B------:R-:W-:-:S01]  /*2a920*/  NOP ;  /* 0x0000000000007918 */ /* 0x000fc20000000000 */
[----:B------:R-:W-:Y:S04]  /*2a930*/  STL.64 [R1+0x3a0], R8 ;  /* 0x0003a00801007387 */ /* 0x000fe80000100a00 */
[----:B------:R0:W-:Y:S02]  /*2a940*/  STL.64 [R1+0x3a8], R10 ;  /* 0x0003a80a01007387 */ /* 0x0001e40000100a00 */
[----:B0-----:R-:W-:Y:S02]  /*2a950*/  IMAD.MOV.U32 R10, RZ, RZ, R20 ;  /* 0x000000ffff0a7224 */ /* 0x001fe400078e0014 */
[----:B------:R-:W-:Y:S02]  /*2a960*/  IMAD.MOV.U32 R11, RZ, RZ, R21 ;  /* 0x000000ffff0b7224 */ /* 0x000fe400078e0015 */
[----:B------:R-:W4:Y:S04]  /*2a970*/  LDL.LU.64 R20, [R1+0x370] ;  /* 0x0003700001147983 */ /* 0x000f280000300a00 */
[----:B------:R-:W4:Y:S01]  /*2a980*/  LDL.LU.64 R22, [R1+0x378] ;  /* 0x0003780001167983 */ /* 0x000f220000300a00 */
[----:B---3--:R-:W-:-:S15]  /*2a990*/  HMMA.16816.F32.BF16 R24, R16, R12, R24 ;  /* 0x0000000c1018723c */ /* 0x008fde0000041818 */
[----:B------:R-:W-:-:S08]  /*2a9a0*/  NOP ;  /* 0x0000000000007918 */ /* 0x000fd00000000000 */
[----:B------:R-:W-:Y:S04]  /*2a9b0*/  STL.64 [R1+0x390], R24 ;  /* 0x0003901801007387 */ /* 0x000fe80000100a00 */
[----:B------:R0:W-:Y:S04]  /*2a9c0*/  STL.64 [R1+0x398], R26 ;  /* 0x0003981a01007387 */ /* 0x0001e80000100a00 */
[----:B0-----:R-:W3:Y:S04]  /*2a9d0*/  LDL.LU.64 R26, [R1+0x2f88] ;  /* 0x002f8800011a7983 */ /* 0x001ee80000300a00 */
[----:B------:R-:W2:Y:S01]  /*2a9e0*/  LDL.LU R25, [R1+0x2f80] ;  /* 0x002f800001197983 */ /* 0x000ea20000300800 */
[----:B------:R-:W-:-:S02]  /*2a9f0*/  IMAD.MOV.U32 R9, RZ, RZ, R12 ;  /* 0x000000ffff097224 */ /* 0x000fc400078e000c */
[----:B------:R-:W-:Y:S02]  /*2aa00*/  IMAD.MOV.U32 R24, RZ, RZ, R13 ;  /* 0x000000ffff187224 */ /* 0x000fe400078e000d */
[----:B------:R-:W4:Y:S04]  /*2aa10*/  LDL.LU.64 R12, [R1+0x2f78] ;  /* 0x002f7800010c7983 */ /* 0x000f280000300a00 */
[----:B---3--:R-:W-:Y:S04]  /*2aa20*/  STL.64 [R1+0x2f30], R26 ;  /* 0x002f301a01007387 */ /* 0x008fe80000100a00 */
[----:B--2---:R0:W-:Y:S04]  /*2aa30*/  STL.64 [R1+0x2f28], R24 ;  /* 0x002f281801007387 */ /* 0x0041e80000100a00 */
[----:B0-----:R-:W2:Y:S04]  /*2aa40*/  LDL.LU.64 R24, [R1+0x350] ;  /* 0x0003500001187983 */ /* 0x001ea80000300a00 */
[----:B------:R-:W3:Y:S01]  /*2aa50*/  LDL.LU.64 R26, [R1+0x358] ;  /* 0x00035800011a7983 */ /* 0x000ee20000300a00 */
[----:B----4-:R-:W-:Y:S06]  /*2aa60*/  HMMA.16816.F32.BF16 R4, R16, R12, R4 ;  /* 0x0000000c1004723c */ /* 0x010fec0000041804 */
[----:B------:R-:W-:Y:S01]  /*2aa70*/  IMAD.MOV.U32 R8, RZ, RZ, R13 ;  /* 0x000000ffff087224 */ /* 0x000fe200078e000d */
[----:B---3--:R-:W-:Y:S04]  /*2aa80*/  STL.64 [R1+0x2f50], R26 ;  /* 0x002f501a01007387 */ /* 0x008fe80000100a00 */
[----:B--2---:R0:W-:Y:S04]  /*2aa90*/  STL.64 [R1+0x2f48], R24 ;  /* 0x002f481801007387 */ /* 0x0041e80000100a00 */
[----:B0-----:R-:W2:Y:S04]  /*2aaa0*/  LDL.LU.64 R24, [R1+0x360] ;  /* 0x0003600001187983 */ /* 0x001ea80000300a00 */
[----:B------:R-:W2:Y:S04]  /*2aab0*/  LDL.LU.64 R26, [R1+0x368] ;  /* 0x00036800011a7983 */ /* 0x000ea80000300a00 */
[----:B------:R0:W-:Y:S04]  /*2aac0*/  STL.64 [R1+0x380], R4 ;  /* 0x0003800401007387 */ /* 0x0001e80000100a00 */
[----:B------:R1:W-:Y:S01]  /*2aad0*/  STL.64 [R1+0x388], R6 ;  /* 0x0003880601007387 */ /* 0x0003e20000100a00 */
[----:B0-----:R-:W-:-:S03]  /*2aae0*/  IMAD.MOV.U32 R5, RZ, RZ, R12 ;  /* 0x000000ffff057224 */ /* 0x001fc600078e000c */
[----:B-1----:R-:W3:Y:S04]  /*2aaf0*/  LDL.LU R6, [R1+0x2f70] ;  /* 0x002f700001067983 */ /* 0x002ee80000300800 */
[----:B------:R-:W4:Y:S02]  /*2ab00*/  LDL.LU.64 R12, [R1+0x2f68] ;  /* 0x002f6800010c7983 */ /* 0x000f240000300a00 */
[----:B----4-:R-:W-:Y:S06]  /*2ab10*/  HMMA.16816.F32.BF16 R20, R16, R12, R20 ;  /* 0x0000000c1014723c */ /* 0x010fec0000041814 */
[----:B------:R-:W-:-:S15]  /*2ab20*/  IMAD.MOV.U32 R4, RZ, RZ, R13 ;  /* 0x000000ffff047224 */ /* 0x000fde00078e000d */
[----:B------:R-:W-:-:S02]  /*2ab30*/  NOP ;  /* 0x0000000000007918 */ /* 0x000fc40000000000 */
[----:B------:R0:W-:Y:S04]  /*2ab40*/  STL.64 [R1+0x370], R20 ;  /* 0x0003701401007387 */ /* 0x0001e80000100a00 */
[----:B------:R1:W-:Y:S04]  /*2ab50*/  STL.64 [R1+0x378], R22 ;  /* 0x0003781601007387 */ /* 0x0003e80000100a00 */
[----:B0-----:R-:W4:Y:S01]  /*2ab60*/  LDL.LU.64 R20, [R1+0x2f60] ;  /* 0x002f600001147983 */ /* 0x001f220000300a00 */
[----:B-1----:R-:W-:-:S03]  /*2ab70*/  IMAD.MOV.U32 R23, RZ, RZ, R12 ;  /* 0x000000ffff177224 */ /* 0x002fc600078e000c */
[----:B------:R-:W2:Y:S02]  /*2ab80*/  LDL.LU.64 R12, [R1+0x2f58] ;  /* 0x002f5800010c7983 */ /* 0x000ea40000300a00 */
[----:B--2---:R-:W-:Y:S06]  /*2ab90*/  HMMA.16816.F32.BF16 R24, R16, R12, R24 ;  /* 0x0000000c1018723c */ /* 0x004fec0000041818 */
[----:B------:R-:W-:Y:S02]  /*2aba0*/  IMAD.MOV.U32 R7, RZ, RZ, R12 ;  /* 0x000000ffff077224 */ /* 0x000fe400078e000c */
[----:B------:R-:W-:-:S15]  /*2abb0*/  IMAD.MOV.U32 R22, RZ, RZ, R13 ;  /* 0x000000ffff167224 */ /* 0x000fde00078e000d */
[----:B------:R-:W-:Y:S04]  /*2abc0*/  STL.64 [R1+0x360], R24 ;  /* 0x0003601801007387 */ /* 0x000fe80000100a00 */
[----:B------:R0:W-:Y:S04]  /*2abd0*/  STL.64 [R1+0x368], R26 ;  /* 0x0003681a01007387 */ /* 0x0001e80000100a00 */
[----:B0-----:R-:W2:Y:S04]  /*2abe0*/  LDL.LU.64 R26, [R1+0x2f50] ;  /* 0x002f5000011a7983 */ /* 0x001ea80000300a00 */
[----:B------:R-:W2:Y:S04]  /*2abf0*/  LDL.LU.64 R24, [R1+0x2f48] ;  /* 0x002f480001187983 */ /* 0x000ea80000300a00 */
[----:B------:R-:W3:Y:S04]  /*2ac00*/  LDL.LU.64 R14, [R1+0x2f40] ;  /* 0x002f4000010e7983 */ /* 0x000ee80000300a00 */
[----:B------:R-:W2:Y:S02]  /*2ac10*/  LDL.LU.64 R12, [R1+0x2f38] ;  /* 0x002f3800010c7983 */ /* 0x000ea40000300a00 */
[----:B--2---:R-:W-:-:S15]  /*2ac20*/  HMMA.16816.F32.BF16 R24, R16, R12, R24 ;  /* 0x0000000c1018723c */ /* 0x004fde0000041818 */
[----:B------:R-:W-:-:S08]  /*2ac30*/  NOP ;  /* 0x0000000000007918 */ /* 0x000fd00000000000 */
[----:B------:R-:W-:Y:S04]  /*2ac40*/  STL.64 [R1+0x350], R24 ;  /* 0x0003501801007387 */ /* 0x000fe80000100a00 */
[----:B------:R0:W-:Y:S04]  /*2ac50*/  STL.64 [R1+0x358], R26 ;  /* 0x0003581a01007387 */ /* 0x0001e80000100a00 */
[----:B0-----:R-:W2:Y:S04]  /*2ac60*/  LDL.LU.64 R26, [R1+0x2f30] ;  /* 0x002f3000011a7983 */ /* 0x001ea80000300a00 */
[----:B------:R-:W4:Y:S04]  /*2ac70*/  LDL.LU.64 R24, [R1+0x2f28] ;  /* 0x002f280001187983 */ /* 0x000f280000300a00 */
[----:B---3--:R-:W-:Y:S04]  /*2ac80*/  STL.64 [R1+0x2db0], R14 ;  /* 0x002db00e01007387 */ /* 0x008fe80000100a00 */
[----:B------:R0:W-:Y:S02]  /*2ac90*/  STL.64 [R1+0x2da8], R12 ;  /* 0x002da80c01007387 */ /* 0x0001e40000100a00 */
[----:B0-----:R-:W-:-:S02]  /*2aca0*/  IMAD.MOV.U32 R12, RZ, RZ, R7 ;  /* 0x000000ffff0c7224 */ /* 0x001fc400078e0007 */
[----:B------:R-:W-:Y:S01]  /*2acb0*/  IMAD.MOV.U32 R13, RZ, RZ, R22 ;  /* 0x000000ffff0d7224 */ /* 0x000fe200078e0016 */
[----:B------:R-:W3:Y:S04]  /*2acc0*/  LDL.LU R7, [R1+0x2f20] ;  /* 0x002f200001077983 */ /* 0x000ee80000300800 */
[----:B------:R-:W3:Y:S04]  /*2acd0*/  LDL.LU R22, [R1+0x2f1c] ;  /* 0x002f1c0001167983 */ /* 0x000ee80000300800 */
        /* <DEDUP_REMOVED lines=9> */
[----:B------:R-:W2:Y:S04]  /*2ad70*/  LDL.LU R8, [R1+0x2f0c] ;  /* 0x002f0c0001087983 */ /* 0x000ea80000300800 */
[----:B------:R0:W-:Y:S02]  /*2ad80*/  STL.64 [R1+0x2df8], R12 ;  /* 0x002df80c01007387 */ /* 0x0001e40000100a00 */
[----:B0-----:R-:W-:-:S02]  /*2ad90*/  IMAD.MOV.U32 R12, RZ, RZ, R9 ;  /* 0x000000ffff0c7224 */ /* 0x001fc400078e0009 */
[----:B------:R-:W2:Y:S01]  /*2ada0*/  LDL.LU R9, [R1+0x2f08] ;  /* 0x002f080001097983 */ /* 0x000ea20000300800 */
[----:B----4-:R-:W-:-:S03]  /*2adb0*/  IMAD.MOV.U32 R13, RZ, RZ, R24 ;  /* 0x000000ffff0d7224 */ /* 0x010fc600078e0018 */
[----:B------:R-:W4:Y:S04]  /*2adc0*/  LDL.LU R24, [R1+0x2f04] ;  /* 0x002f040001187983 */ /* 0x000f280000300800 */
[----:B------:R0:W-:Y:S02]  /*2add0*/  STL.64 [R1+0x2e10], R12 ;  /* 0x002e100c01007387 */ /* 0x0001e40000100a00 */
[----:B0-----:R-:W-:Y:S02]  /*2ade0*/  IMAD.MOV.U32 R12, RZ, RZ, R10 ;  /* 0x000000ffff0c7224 */ /* 0x001fe400078e000a */
[----:B------:R-:W-:Y:S01]  /*2adf0*/  IMAD.MOV.U32 R13, RZ, RZ, R11 ;  /* 0x000000ffff0d7224 */ /* 0x000fe200078e000b */
[----:B------:R-:W3:Y:S04]  /*2ae00*/  LDL.LU R10, [R1+0x2f00] ;  /* 0x002f0000010a7983 */ /* 0x000ee80000300800 */
[----:B------:R-:W3:Y:S04]  /*2ae10*/  LDL.LU R11, [R1+0x2efc] ;  /* 0x002efc00010b7983 */ /* 0x000ee80000300800 */
[----:B------:R0:W-:Y:S04]  /*2ae20*/  STL.64 [R1+0x2e28], R12 ;  /* 0x002e280c01007387 */ /* 0x0001e80000100a00 */
[----:B0-----:R-:W2:Y:S04]  /*2ae30*/  LDL.LU.64 R12, [R1+0x340] ;  /* 0x00034000010c7983 */ /* 0x001ea80000300a00 */
[----:B------:R-:W2:Y:S02]  /*2ae40*/  LDL.LU.64 R14, [R1+0x348] ;  /* 0x00034800010e7983 */ /* 0x000ea40000300a00 */
[----:B--2---:R-:W-:-:S15]  /*2ae50*/  HMMA.16816.F32.BF16 R12, R16, R8, R12 ;  /* 0x00000008100c723c */ /* 0x004fde000004180c */
[----:B------:R-:W-:-:S08]  /*2ae60*/  NOP ;  /* 0x0000000000007918 */ /* 0x000fd00000000000 */
[----:B------:R0:W-:Y:S04]  /*2ae70*/  STL.64 [R1+0x340], R12 ;  /* 0x0003400c01007387 */ /* 0x0001e80000100a00 */
[----:B------:R-:W-:Y:S01]  /*2ae80*/  STL.64 [R1+0x348], R14 ;  /* 0x0003480e01007387 */ /* 0x000fe20000100a00 */
[----:B0-----:R-:W-:Y:S02]  /*2ae90*/  IMAD.MOV.U32 R12, RZ, RZ, R25 ;  /* 0x000000ffff0c7224 */ /* 0x001fe400078e0019 */
[----:B------:R-:W-:Y:S01]  /*2aea0*/  IMAD.MOV.U32 R13, RZ, RZ, R26 ;  /* 0x000000ffff0d7224 */ /* 0x000fe200078e001a */
[----:B------:R-:W4:Y:S04]  /*2aeb0*/  LDL.LU R25, [R1+0x2ef8] ;  /* 0x002ef80001197983 */ /* 0x000f280000300800 */
[----:B------:R-:W4:Y:S04]  /*2aec0*/  LDL.LU R26, [R1+0x2ef4] ;  /* 0x002ef400011a7983 */ /* 0x000f280000300800 */
[----:B------:R0:W-:Y:S04]  /*2aed0*/  STL.64 [R1+0x2e40], R12 ;  /* 0x002e400c01007387 */ /* 0x0001e80000100a00 */
[----:B0-----:R-:W2:Y:S04]  /*2aee0*/  LDL.LU.64 R12, [R1+0x1f0] ;  /* 0x0001f000010c7983 */ /* 0x001ea80000300a00 */
[----:B------:R-:W2:Y:S04]  /*2aef0*/  LDL.LU.64 R14, [R1+0x1f8] ;  /* 0x0001f800010e7983 */ /* 0x000ea80000300a00 */
[----:B---3--:R-:W-:Y:S04]  /*2af00*/  STL.64 [R1+0x2dc0], R10 ;  /* 0x002dc00a01007387 */ /* 0x008fe80000100a00 */
[----:B------:R2:W-:Y:S02]  /*2af10*/  STL.64 [R1+0x2db8], R8 ;  /* 0x002db80801007387 */ /* 0x0005e40000100a00 */
[----:B--2---:R-:W-:Y:S07]  /*2af20*/  HMMA.16816.F32.BF16 R8, R16, R4, R12 ;  /* 0x000000041008723c */ /* 0x004fee000004180c */
[----:B------:R-:W-:-:S02]  /*2af30*/  IMAD.MOV.U32 R12, RZ, RZ, R27 ;  /* 0x000000ffff0c7224 */ /* 0x000fc400078e001b */
[----:B------:R-:W-:Y:S01]  /*2af40*/  IMAD.MOV.U32 R13, RZ, RZ, R0 ;  /* 0x000000ffff0d7224 */ /* 0x000fe200078e0000 */
[----:B------:R-:W4:-:S13]  /*2af50*/  LDL.LU R27, [R1+0x2ef0] ;  /* 0x002ef000011b7983 */ /* 0x000f1a0000300800 */
[----:B------:R-:W-:Y:S04]  /*2af60*/  STL.64 [R1+0x1f0], R8 ;  /* 0x0001f00801007387 */ /* 0x000fe80000100a00 */
[----:B------:R-:W-:Y:S04]  /*2af70*/  STL.64 [R1+0x1f8], R10 ;  /* 0x0001f80a01007387 */ /* 0x000fe80000100a00 */
[----:B------:R-:W2:Y:S04]  /*2af80*/  LDL.LU R0, [R1+0x2eec] ;  /* 0x002eec0001007983 */ /* 0x000ea80000300800 */
[----:B------:R0:W-:Y:S02]  /*2af90*/  STL.64 [R1+0x2e58], R12 ;  /* 0x002e580c01007387 */ /* 0x0001e40000100a00 */
[----:B0-----:R-:W-:-:S02]  /*2afa0*/  IMAD.MOV.U32 R12, RZ, RZ, R21 ;  /* 0x000000ffff0c7224 */ /* 0x001fc400078e0015 */
[----:B------:R-:W-:Y:S02]  /*2afb0*/  IMAD.MOV.U32 R13, RZ, RZ, R20 ;  /* 0x000000ffff0d7224 */ /* 0x000fe400078e0014 */
[----:B------:R-:W-:Y:S02]  /*2afc0*/  IMAD.MOV.U32 R20, RZ, RZ, R2 ;  /* 0x000000ffff147224 */ /* 0x000fe400078e0002 */
[----:B------:R-:W-:Y:S01]  /*2afd0*/  IMAD.MOV.U32 R21, RZ, RZ, R3 ;  /* 0x000000ffff157224 */ /* 0x000fe200078e0003 */
[----:B------:R-:W3:Y:S04]  /*2afe0*/  LDL.LU R2, [R1+0x2ee8] ;  /* 0x002ee80001027983 */ /* 0x000ee80000300800 */
[----:B------:R-:W2:Y:S04]  /*2aff0*/  LDL.LU R3, [R1+0x2ee4] ;  /* 0x002ee40001037983 */ /* 0x000ea80000300800 */
[----:B------:R0:W-:Y:S02]  /*2b000*/  STL.64 [R1+0x2e90], R20 ;  /* 0x002e901401007387 */ /* 0x0001e40000100a00 */
[----:B0-----:R-:W-:-:S02]  /*2b010*/  IMAD.MOV.U32 R20, RZ, RZ, R28 ;  /* 0x000000ffff147224 */ /* 0x001fc400078e001c */
[----:B------:R-:W-:Y:S01]  /*2b020*/  IMAD.MOV.U32 R21, RZ, RZ, R6 ;  /* 0x000000ffff157224 */ /* 0x000fe200078e0006 */
[----:B------:R-:W2:Y:S04]  /*2b030*/  LDL.LU R28, [R1+0x2ee0] ;  /* 0x002ee000011c7983 */ /* 0x000ea80000300800 */
[----:B------:R-:W4:Y:S04]  /*2b040*/  LDL.LU R6, [R1+0x2edc] ;  /* 0x002edc0001067983 */ /* 0x000f280000300800 */
[----:B------:R0:W-:Y:S02]  /*2b050*/  STL.64 [R1+0x2ea8], R20 ;  /* 0x002ea81401007387 */ /* 0x0001e40000100a00 */
[----:B0-----:R-:W-:-:S02]  /*2b060*/  IMAD.MOV.U32 R20, RZ, RZ, R7 ;  /* 0x000000ffff147224 */ /* 0x001fc400078e0007 */
[----:B------:R-:W-:Y:S01]  /*2b070*/  IMAD.MOV.U32 R21, RZ, RZ, R29 ;  /* 0x000000ffff157224 */ /* 0x000fe200078e001d */
[----:B------:R-:W4:Y:S04]  /*2b080*/  LDL.LU R7, [R1+0x2ed8] ;  /* 0x002ed80001077983 */ /* 0x000f280000300800 */
[----:B------:R-:W-:Y:S04]  /*2b090*/  STL.64 [R1+0x2ec0], R20 ;  /* 0x002ec01401007387 */ /* 0x000fe80000100a00 */
[----:B------:R0:W-:Y:S04]  /*2b0a0*/  STL.64 [R1+0x2e70], R12 ;  /* 0x002e700c01007387 */ /* 0x0001e80000100a00 */
[----:B0-----:R-:W3:Y:S04]  /*2b0b0*/  LDL.LU.64 R12, [R1+0x180] ;  /* 0x00018000010c7983 */ /* 0x001ee80000300a00 */
[----:B------:R-:W2:Y:S04]  /*2b0c0*/  LDL.LU.64 R14, [R1+0x188] ;  /* 0x00018800010e7983 */ /* 0x000ea80000300a00 */
[----:B--2---:R-:W-:Y:S04]  /*2b0d0*/  STL.64 [R1+0x2e88], R14 ;  /* 0x002e880e01007387 */ /* 0x004fe80000100a00 */
[----:B---3--:R0:W-:Y:S04]  /*2b0e0*/  STL.64 [R1+0x2e80], R12 ;  /* 0x002e800c01007387 */ /* 0x0081e80000100a00 */
        /* <DEDUP_REMOVED lines=14> */
[----:B----4-:R-:W-:Y:S04]  /*2b1d0*/  STL.64 [R1+0x2dd8], R6 ;  /* 0x002dd80601007387 */ /* 0x010fe80000100a00 */
[----:B------:R0:W-:Y:S04]  /*2b1e0*/  STL.64 [R1+0x2dd0], R4 ;  /* 0x002dd00401007387 */ /* 0x0001e80000100a00 */
        /* <DEDUP_REMOVED lines=18> */
[----:B------:R-:W-:-:S02]  /*2b310*/  IMAD.MOV.U32 R20, RZ, RZ, R23 ;  /* 0x000000ffff147224 */ /* 0x000fc400078e0017 */
[----:B------:R-:W-:-:S07]  /*2b320*/  IMAD.MOV.U32 R21, RZ, RZ, R22 ;  /* 0x000000ffff157224 */ /* 0x000fce00078e0016 */
[C---:B--2---:R-:W-:Y:S01]  /*2b330*/  HMMA.16816.F32.BF16 R20, R24.reuse, R20, R12 ;  /* 0x000000141814723c */ /* 0x044fe2000004180c */
[----:B----4-:R-:W-:Y:S04]  /*2b340*/  STL.64 [R1+0x2e50], R6 ;  /* 0x002e500601007387 */ /* 0x010fe80000100a00 */
[----:B---3--:R0:W-:Y:S04]  /*2b350*/  STL.64 [R1+0x2e48], R4 ;  /* 0x002e480401007387 */ /* 0x0081e80000100a00 */
        /* <DEDUP_REMOVED lines=37> */
[----:B------:R-:W2:-:S15]  /*2b5b0*/  LDL.LU.64 R12, [R1+0x2e70] ;  /* 0x002e7000010c7983 */ /* 0x000e9e0000300a00 */
[----:B------:R-:W-:-:S06]  /*2b5c0*/  NOP ;  /* 0x0000000000007918 */ /* 0x000fcc0000000000 */
[----:B------:R0:W-:Y:S04]  /*2b5d0*/  STL.64 [R1+0x180], R20 ;  /* 0x0001801401007387 */ /* 0x0001e80000100a00 */
[----:B------:R1:W-:Y:S04]  /*2b5e0*/  STL.64 [R1+0x188], R22 ;  /* 0x0001881601007387 */ /* 0x0003e80000100a00 */
[----:B0-----:R-:W4:Y:S04]  /*2b5f0*/  LDL.LU.64 R20, [R1+0xe0] ;  /* 0x0000e00001147983 */ /* 0x001f280000300a00 */
[----:B-1----:R-:W4:Y:S01]  /*2b600*/  LDL.LU.64 R22, [R1+0xe8] ;  /* 0x0000e80001167983 */ /* 0x002f220000300a00 */
        /* <DEDUP_REMOVED lines=53> */
[----:B------:R-:W-:Y:S04]  /*2b960*/  STL.64 [R1+0x100], R12 ;  /* 0x0001000c01007387 */ /* 0x000fe80000100a00 */
[----:B------:R0:W-:Y:S04]  /*2b970*/  STL.64 [R1+0x108], R14 ;  /* 0x0001080e01007387 */ /* 0x0001e80000100a00 */
[----:B0-----:R-:W2:Y:S04]  /*2b980*/  LDL.LU.64 R14, [R1+0x2db0] ;  /* 0x002db000010e7983 */ /* 0x001ea80000300a00 */
[----:B------:R-:W3:Y:S01]  /*2b990*/  LDL.LU.64 R12, [R1+0x2da8] ;  /* 0x002da800010c7983 */ /* 0x000ee20000300a00 */
[C---:B----4-:R-:W-:Y:S06]  /*2b9a0*/  HMMA.16816.F32.BF16 R20, R24.reuse, R8, R20 ;  /* 0x000000081814723c */ /* 0x050fec0000041814 */
[----:B---3--:R-:W-:-:S15]  /*2b9b0*/  HMMA.16816.F32.BF16 R16, R24, R12, R16 ;  /* 0x0000000c1810723c */ /* 0x008fde0000041810 */
[----:B------:R-:W-:-:S08]  /*2b9c0*/  NOP ;  /* 0x0000000000007918 */ /* 0x000fd00000000000 */
[----:B------:R0:W-:Y:S04]  /*2b9d0*/  STL.64 [R1+0xf0], R16 ;  /* 0x0000f01001007387 */ /* 0x0001e80000100a00 */
[----:B------:R1:W-:Y:S04]  /*2b9e0*/  STL.64 [R1+0xf8], R18 ;  /* 0x0000f81201007387 */ /* 0x0003e80000100a00 */
[----:B0-----:R-:W3:Y:S04]  /*2b9f0*/  LDL.LU.64 R16, [R1+0xd0] ;  /* 0x0000d00001107983 */ /* 0x001ee80000300a00 */
[----:B-1----:R-:W3:Y:S04]  /*2ba00*/  LDL.LU.64 R18, [R1+0xd8] ;  /* 0x0000d80001127983 */ /* 0x002ee80000300a00 */
[----:B--2---:R0:W-:Y:S04]  /*2ba10*/  STL.64 [R1+0x2ca0], R14 ;  /* 0x002ca00e01007387 */ /* 0x0041e80000100a00 */
[----:B------:R1:W-:Y:S01]  /*2ba20*/  STL.64 [R1+0x2c98], R10 ;  /* 0x002c980a01007387 */ /* 0x0003e20000100a00 */
[----:B0-----:R-:W-:-:S02]  /*2ba30*/  IMAD.MOV.U32 R14, RZ, RZ, R2 ;  /* 0x000000ffff0e7224 */ /* 0x001fc400078e0002 */
[----:B------:R-:W-:Y:S01]  /*2ba40*/  IMAD.MOV.U32 R2, RZ, RZ, R23 ;  /* 0x000000ffff027224 */ /* 0x000fe200078e0017 */
[----:B-1----:R-:W2:Y:S04]  /*2ba50*/  LDL.64 R10, [R1+0xc8] ;  /* 0x0000c800010a7983 */ /* 0x002ea80000100a00 */
[----:B------:R0:W-:Y:S04]  /*2ba60*/  STL [R1+0x1c84], R2 ;  /* 0x001c840201007387 */ /* 0x0001e80000100800 */
[----:B0-----:R-:W4:Y:S01]  /*2ba70*/  LDL R2, [R1+0x10d0] ;  /* 0x0010d00001027983 */ /* 0x001f220000100800 */
[----:B------:R-:W-:-:S02]  /*2ba80*/  IMAD.MOV.U32 R12, RZ, RZ, R28 ;  /* 0x000000ffff0c7224 */ /* 0x000fc400078e001c */
[----:B------:R-:W-:Y:S02]  /*2ba90*/  IMAD.MOV.U32 R13, RZ, RZ, R3 ;  /* 0x000000ffff0d7224 */ /* 0x000fe400078e0003 */
[----:B------:R-:W-:Y:S02]  /*2baa0*/  IMAD.MOV.U32 R29, RZ, RZ, R20 ;  /* 0x000000ffff1d7224 */ /* 0x000fe400078e0014 */
[----:B------:R-:W-:Y:S02]  /*2bab0*/  IMAD.MOV.U32 R28, RZ, RZ, R21 ;  /* 0x000000ffff1c7224 */ /* 0x000fe400078e0015 */
[----:B------:R-:W-:Y:S02]  /*2bac0*/  IMAD.MOV.U32 R3, RZ, RZ, R22 ;  /* 0x000000ffff037224 */ /* 0x000fe400078e0016 */
[----:B------:R-:W-:-:S03]  /*2bad0*/  IMAD.MOV.U32 R15, RZ, RZ, R0 ;  /* 0x000000ffff0f7224 */ /* 0x000fc600078e0000 */
[----:B------:R-:W-:Y:S04]  /*2bae0*/  STL [R1+0x1c80], R3 ;  /* 0x001c800301007387 */ /* 0x000fe80000100800 */
[----:B------:R-:W-:Y:S04]  /*2baf0*/  STL [R1+0x1c7c], R28 ;  /* 0x001c7c1c01007387 */ /* 0x000fe80000100800 */
[----:B------:R-:W-:Y:S01]  /*2bb00*/  STL [R1+0x1c78], R29 ;  /* 0x001c781d01007387 */ /* 0x000fe20000100800 */
[----:B---3--:R-:W-:Y:S03]  /*2bb10*/  HMMA.16816.F32.BF16 R16, R24, R4, R16 ;  /* 0x000000041810723c */ /* 0x008fe60000041810 */
[----:B----4-:R-:W0:-:S15]  /*2bb20*/  LDSM.16.MT88.4 R20, [R2+UR5+0x2080] ;  /* 0x002080050214783b */ /* 0x010e1e0008004200 */
[----:B------:R-:W-:-:S06]  /*2bb30*/  NOP ;  /* 0x0000000000007918 */ /* 0x000fcc0000000000 */
[----:B------:R-:W-:Y:S01]  /*2bb40*/  IMAD.MOV.U32 R0, RZ, RZ, R19 ;  /* 0x000000ffff007224 */ /* 0x000fe200078e0013 */
[----:B------:R-:W-:Y:S04]  /*2bb50*/  STL.64 [R1+0xd0], R16 ;  /* 0x0000d01001007387 */ /* 0x000fe80000100a00 */
[----:B------:R-:W-:Y:S04]  /*2bb60*/  STL [R1+0xd8], R18 ;  /* 0x0000d81201007387 */ /* 0x000fe80000100800 */
[----:B------:R-:W3:Y:S04]  /*2bb70*/  LDL.64 R26, [R1+0xb8] ;  /* 0x0000b800011a7983 */ /* 0x000ee80000100a00 */
[----:B------:R-:W1:Y:S04]  /*2bb80*/  LDSM.16.MT88.4 R16, [R2+UR5+0x2000] ;  /* 0x002000050210783b */ /* 0x000e680008004200 */
[----:B------:R-:W-:Y:S04]  /*2bb90*/  STL [R1+0x1c88], R0 ;  /* 0x001c880001007387 */ /* 0x000fe80000100800 */
[----:B0-----:R-:W-:Y:S04]  /*2bba0*/  STL.64 [R1+0x2c80], R22 ;  /* 0x002c801601007387 */ /* 0x001fe80000100a00 */
[----:B------:R0:W-:Y:S04]  /*2bbb0*/  STL.64 [R1+0x2c78], R20 ;  /* 0x002c781401007387 */ /* 0x0001e80000100a00 */
[----:B0-----:R-:W1:Y:S04]  /*2bbc0*/  LDL.LU R20, [R1+0x10c0] ;  /* 0x0010c00001147983 */ /* 0x001e680000300800 */
[----:B------:R-:W1:Y:S04]  /*2bbd0*/  LDL.LU R21, [R1+0x10c4] ;  /* 0x0010c40001157983 */ /* 0x000e680000300800 */
[----:B------:R-:W1:Y:S04]  /*2bbe0*/  LDL.LU R22, [R1+0x10c8] ;  /* 0x0010c80001167983 */ /* 0x000e680000300800 */
[----:B------:R-:W1:Y:S01]  /*2bbf0*/  LDL.LU R23, [R1+0x10cc] ;  /* 0x0010cc0001177983 */ /* 0x000e620000300800 */
[----:B--2---:R-:W-:Y:S01]  /*2bc00*/  IMAD.MOV.U32 R5, RZ, RZ, R10 ;  /* 0x000000ffff057224 */ /* 0x004fe200078e000a */
[----:B-1----:R-:W-:-:S15]  /*2bc10*/  HMMA.16816.F32.BF16 R20, R16, R10, R20 ;  /* 0x0000000a1014723c */ /* 0x002fde0000041814 */
[----:B------:R-:W-:-:S08]  /*2bc20*/  NOP ;  /* 0x0000000000007918 */ /* 0x000fd00000000000 */
[----:B------:R-:W-:Y:S04]  /*2bc30*/  STL.64 [R1+0x10c0], R20 ;  /* 0x0010c01401007387 */ /* 0x000fe80000100a00 */
[----:B------:R-:W-:Y:S04]  /*2bc40*/  STL.64 [R1+0x10c8], R22 ;  /* 0x0010c81601007387 */ /* 0x000fe80000100a00 */
[----:B------:R-:W-:Y:S04]  /*2bc50*/  STL.64 [R1+0x2d70], R6 ;  /* 0x002d700601007387 */ /* 0x000fe80000100a00 */
[----:B------:R3:W-:Y:S02]  /*2bc60*/  STL [R1+0x2d68], R5 ;  /* 0x002d680501007387 */ /* 0x0007e40000100800 */
[----:B---3--:R-:W-:Y:S02]  /*2bc70*/  HMMA.16816.F32.BF16 R4, R16, R26, R12 ;  /* 0x0000001a1004723c */ /* 0x008fe4000004180c */
[----:B------:R-:W2:Y:S01]  /*2bc80*/  LDL.64 R14, [R1+0x8] ;  /* 0x00000800010e7983 */ /* 0x000ea20000100a00 */
[----:B------:R-:W-:-:S03]  /*2bc90*/  IMAD.MOV.U32 R3, RZ, RZ, R11 ;  /* 0x000000ffff037224 */ /* 0x000fc600078e000b */
[----:B--2---:R0:W-:-:S15]  /*2bca0*/  STL.64 [R1+0x2cb8], R14 ;  /* 0x002cb80e01007387 */ /* 0x0041de0000100a00 */
[----:B------:R-:W-:-:S02]  /*2bcb0*/  NOP ;  /* 0x0000000000007918 */ /* 0x000fc40000000000 */
[----:B------:R-:W-:Y:S04]  /*2bcc0*/  STL.64 [R1+0xfc0], R4 ;  /* 0x000fc00401007387 */ /* 0x000fe80000100a00 */
[----:B------:R-:W-:Y:S04]  /*2bcd0*/  STL.64 [R1+0xfc8], R6 ;  /* 0x000fc80601007387 */ /* 0x000fe80000100a00 */
[----:B------:R-:W2:Y:S04]  /*2bce0*/  LDL.LU R8, [R1+0xa70] ;  /* 0x000a700001087983 */ /* 0x000ea80000300800 */
[----:B------:R-:W2:Y:S04]  /*2bcf0*/  LDL.LU R9, [R1+0xa74] ;  /* 0x000a740001097983 */ /* 0x000ea80000300800 */
[----:B------:R-:W3:Y:S04]  /*2bd00*/  LDL.LU R10, [R1+0xa78] ;  /* 0x000a7800010a7983 */ /* 0x000ee80000300800 */
[----:B------:R-:W3:Y:S04]  /*2bd10*/  LDL.LU R11, [R1+0xa7c] ;  /* 0x000a7c00010b7983 */ /* 0x000ee80000300800 */
[----:B0-----:R-:W4:Y:S04]  /*2bd20*/  LDL R14, [R1+0x18] ;  /* 0x00001800010e7983 */ /* 0x001f280000100800 */
[----:B------:R-:W4:Y:S04]  /*2bd30*/  LDL R15, [R1+0x1c] ;  /* 0x00001c00010f7983 */ /* 0x000f280000100800 */
[----:B----4-:R-:W-:Y:S04]  /*2bd40*/  STL.64 [R1+0x2cd0], R14 ;  /* 0x002cd00e01007387 */ /* 0x010fe80000100a00 */
[----:B---3--:R-:W-:Y:S04]  /*2bd50*/  STL.64 [R1+0x2cb0], R10 ;  /* 0x002cb00a01007387 */ /* 0x008fe80000100a00 */
[----:B--2---:R0:W-:Y:S04]  /*2bd60*/  STL.64 [R1+0x2ca8], R8 ;  /* 0x002ca80801007387 */ /* 0x0041e80000100a00 */
[----:B0-----:R-:W2:Y:S04]  /*2bd70*/  LDL.LU R8, [R1+0xa80] ;  /* 0x000a800001087983 */ /* 0x001ea80000300800 */
[----:B------:R-:W2:Y:S04]  /*2bd80*/  LDL.LU R9, [R1+0xa84] ;  /* 0x000a840001097983 */ /* 0x000ea80000300800 */
[----:B------:R-:W3:Y:S04]  /*2bd90*/  LDL.LU R10, [R1+0xa88] ;  /* 0x000a8800010a7983 */ /* 0x000ee80000300800 */
[----:B------:R-:W3:Y:S04]  /*2bda0*/  LDL.LU R11, [R1+0xa8c] ;  /* 0x000a8c00010b7983 */ /* 0x000ee80000300800 */
[----:B------:R-:W4:Y:S04]  /*2bdb0*/  LDL R14, [R1+0x28] ;  /* 0x00002800010e7983 */ /* 0x000f280000100800 */
        /* <DEDUP_REMOVED lines=10> */
[----:B----4-:R0:W-:Y:S04]  /*2be60*/  STL.64 [R1+0x2d00], R14 ;  /* 0x002d000e01007387 */ /* 0x0101e80000100a00 */
        /* <DEDUP_REMOVED lines=29> */
[----:B------:R-:W2:Y:S04]  /*2c040*/  LDL.LU R4, [R1+0xb00] ;  /* 0x000b000001047983 */ /* 0x000ea80000300800 */
[----:B------:R-:W2:Y:S04]  /*2c050*/  LDL.LU R5, [R1+0xb04] ;  /* 0x000b040001057983 */ /* 0x000ea80000300800 */
[----:B------:R-:W3:Y:S04]  /*2c060*/  LDL.LU R6, [R1+0xb08] ;  /* 0x000b080001067983 */ /* 0x000ee80000300800 */
[----:B------:R-:W3:Y:S04]  /*2c070*/  LDL.LU R7, [R1+0xb0c] ;  /* 0x000b0c0001077983 */ /* 0x000ee80000300800 */
[----:B---3--:R0:W-:Y:S04]  /*2c080*/  STL.64 [R1+0x2d80], R6 ;  /* 0x002d800601007387 */ /* 0x0081e80000100a00 */
[----:B--2---:R-:W-:Y:S04]  /*2c090*/  STL.64 [R1+0x2d78], R4 ;  /* 0x002d780401007387 */ /* 0x004fe80000100a00 */
[----:B0-----:R-:W2:Y:S04]  /*2c0a0*/  LDL R6, [R1+0x98] ;  /* 0x0000980001067983 */ /* 0x001ea80000100800 */
[----:B------:R-:W2:Y:S04]  /*2c0b0*/  LDL R7, [R1+0x9c] ;  /* 0x00009c0001077983 */ /* 0x000ea80000100800 */
[----:B--2---:R-:W-:Y:S04]  /*2c0c0*/  STL.64 [R1+0x2d90], R6 ;  /* 0x002d900601007387 */ /* 0x004fe80000100a00 */
[----:B----4-:R0:W-:Y:S04]  /*2c0d0*/  STL.64 [R1+0x2d60], R14 ;  /* 0x002d600e01007387 */ /* 0x0101e80000100a00 */
[----:B0-----:R-:W2:Y:S04]  /*2c0e0*/  LDL.64 R14, [R1+0x88] ;  /* 0x00008800010e7983 */ /* 0x001ea80000100a00 */
[----:B--2---:R0:W-:Y:S04]  /*2c0f0*/  STL.64 [R1+0x2d88], R14 ;  /* 0x002d880e01007387 */ /* 0x0041e80000100a00 */
[----:B------:R-:W2:Y:S04]  /*2c100*/  LDL.LU R12, [R1+0xb10] ;  /* 0x000b1000010c7983 */ /* 0x000ea80000300800 */
[----:B------:R-:W2:Y:S04]  /*2c110*/  LDL.LU R13, [R1+0xb14] ;  /* 0x000b1400010d7983 */ /* 0x000ea80000300800 */
[----:B0-----:R-:W3:Y:S04]  /*2c120*/  LDL.LU R14, [R1+0xb18] ;  /* 0x000b1800010e7983 */ /* 0x001ee80000300800 */
[----:B------:R-:W3:Y:S04]  /*2c130*/  LDL.LU R15, [R1+0xb1c] ;  /* 0x000b1c00010f7983 */ /* 0x000ee80000300800 */
[----:B---3--:R-:W-:Y:S04]  /*2c140*/  STL.64 [R1+0x2da0], R14 ;  /* 0x002da00e01007387 */ /* 0x008fe80000100a00 */
[----:B--2---:R0:W-:Y:S04]  /*2c150*/  STL.64 [R1+0x2d98], R12 ;  /* 0x002d980c01007387 */ /* 0x0041e80000100a00 */
[----:B------:R-:W2:Y:S04]  /*2c160*/  LDL R6, [R1+0xa8] ;  /* 0x0000a80001067983 */ /* 0x000ea80000100800 */
[----:B------:R-:W2:Y:S04]  /*2c170*/  LDL R7, [R1+0xac] ;  /* 0x0000ac0001077983 */ /* 0x000ea80000100800 */
[----:B0-----:R-:W2:Y:S04]  /*2c180*/  LDL.LU R12, [R1+0xb20] ;  /* 0x000b2000010c7983 */ /* 0x001ea80000300800 */
[----:B------:R-:W2:Y:S04]  /*2c190*/  LDL.LU R13, [R1+0xb24] ;  /* 0x000b2400010d7983 */ /* 0x000ea80000300800 */
[----:B------:R-:W2:Y:S04]  /*2c1a0*/  LDL.LU R14, [R1+0xb28] ;  /* 0x000b2800010e7983 */ /* 0x000ea80000300800 */
[----:B------:R-:W2:Y:S04]  /*2c1b0*/  LDL.LU R15, [R1+0xb2c] ;  /* 0x000b2c00010f7983 */ /* 0x000ea80000300800 */
[----:B------:R-:W-:Y:S04]  /*2c1c0*/  STL.64 [R1+0x2d28], R10 ;  /* 0x002d280a01007387 */ /* 0x000fe80000100a00 */
[----:B------:R0:W-:Y:S04]  /*2c1d0*/  STL.64 [R1+0x2d20], R8 ;  /* 0x002d200801007387 */ /* 0x0001e80000100a00 */
[----:B0-----:R-:W3:Y:S04]  /*2c1e0*/  LDL.LU R8, [R1+0xad0] ;  /* 0x000ad00001087983 */ /* 0x001ee80000300800 */
[----:B------:R-:W3:Y:S04]  /*2c1f0*/  LDL.LU R9, [R1+0xad4] ;  /* 0x000ad40001097983 */ /* 0x000ee80000300800 */
[----:B------:R-:W4:Y:S04]  /*2c200*/  LDL.LU R10, [R1+0xad8] ;  /* 0x000ad800010a7983 */ /* 0x000f280000300800 */
[----:B------:R-:W4:Y:S04]  /*2c210*/  LDL.LU R11, [R1+0xadc] ;  /* 0x000adc00010b7983 */ /* 0x000f280000300800 */
[----:B----4-:R-:W-:Y:S04]  /*2c220*/  STL.64 [R1+0x2d40], R10 ;  /* 0x002d400a01007387 */ /* 0x010fe80000100a00 */
[----:B---3--:R0:W-:Y:S04]  /*2c230*/  STL.64 [R1+0x2d38], R8 ;  /* 0x002d380801007387 */ /* 0x0081e80000100a00 */
[----:B0-----:R-:W3:Y:S04]  /*2c240*/  LDL.LU R8, [R1+0xae0] ;  /* 0x000ae00001087983 */ /* 0x001ee80000300800 */
[----:B------:R-:W3:Y:S04]  /*2c250*/  LDL.LU R9, [R1+0xae4] ;  /* 0x000ae40001097983 */ /* 0x000ee80000300800 */
[----:B------:R-:W4:Y:S04]  /*2c260*/  LDL.LU R10, [R1+0xae8] ;  /* 0x000ae800010a7983 */ /* 0x000f280000300800 */
[----:B------:R-:W4:Y:S01]  /*2c270*/  LDL.LU R11, [R1+0xaec] ;  /* 0x000aec00010b7983 */ /* 0x000f220000300800 */
[C---:B--2---:R-:W-:Y:S03]  /*2c280*/  HMMA.16816.F32.BF16 R4, R16.reuse, R6, R12 ;  /* 0x000000061004723c */ /* 0x044fe6000004180c */
[----:B----4-:R-:W-:Y:S04]  /*2c290*/  STL.64 [R1+0x2d58], R10 ;  /* 0x002d580a01007387 */ /* 0x010fe80000100a00 */
[----:B---3--:R0:W-:Y:S04]  /*2c2a0*/  STL.64 [R1+0x2d50], R8 ;  /* 0x002d500801007387 */ /* 0x0081e80000100a00 */
[----:B0-----:R-:W2:Y:S04]  /*2c2b0*/  LDL.LU R8, [R1+0xaf0] ;  /* 0x000af00001087983 */ /* 0x001ea80000300800 */
[----:B------:R-:W2:Y:S04]  /*2c2c0*/  LDL.LU R9, [R1+0xaf4] ;  /* 0x000af40001097983 */ /* 0x000ea80000300800 */
[----:B------:R-:W2:Y:S04]  /*2c2d0*/  LDL.LU R10, [R1+0xaf8] ;  /* 0x000af800010a7983 */ /* 0x000ea80000300800 */
[----:B------:R-:W2:Y:S04]  /*2c2e0*/  LDL.LU R11, [R1+0xafc] ;  /* 0x000afc00010b7983 */ /* 0x000ea80000300800 */
[----:B------:R-:W3:Y:S04]  /*2c2f0*/  LDL.LU R20, [R1+0x270] ;  /* 0x0002700001147983 */ /* 0x000ee80000300800 */
[----:B------:R-:W3:Y:S04]  /*2c300*/  LDL.LU R21, [R1+0x274] ;  /* 0x0002740001157983 */ /* 0x000ee80000300800 */
[----:B------:R-:W4:Y:S04]  /*2c310*/  LDL.LU R22, [R1+0x278] ;  /* 0x0002780001167983 */ /* 0x000f280000300800 */
[----:B------:R-:W4:Y:S04]  /*2c320*/  LDL.LU R23, [R1+0x27c] ;  /* 0x00027c0001177983 */ /* 0x000f280000300800 */
[----:B----4-:R-:W-:Y:S04]  /*2c330*/  STL.64 [R1+0x2c90], R22 ;  /* 0x002c901601007387 */ /* 0x010fe80000100a00 */
[----:B---3--:R0:W-:Y:S04]  /*2c340*/  STL.64 [R1+0x2c88], R20 ;  /* 0x002c881401007387 */ /* 0x0081e80000100a00 */
[----:B0-----:R-:W3:Y:S04]  /*2c350*/  LDL.LU R20, [R1+0xa60] ;  /* 0x000a600001147983 */ /* 0x001ee80000300800 */
[----:B------:R-:W3:Y:S04]  /*2c360*/  LDL.LU R21, [R1+0xa64] ;  /* 0x000a640001157983 */ /* 0x000ee80000300800 */
[----:B------:R-:W3:Y:S04]  /*2c370*/  LDL.LU R22, [R1+0xa68] ;  /* 0x000a680001167983 */ /* 0x000ee80000300800 */
[----:B------:R-:W3:Y:S04]  /*2c380*/  LDL.LU R23, [R1+0xa6c] ;  /* 0x000a6c0001177983 */ /* 0x000ee80000300800 */
[----:B------:R0:W-:Y:S04]  /*2c390*/  STL.64 [R1+0x2c70], R26 ;  /* 0x002c701a01007387 */ /* 0x0001e80000100a00 */
[----:B------:R-:W4:Y:S04]  /*2c3a0*/  LDL.LU R24, [R1+0x1090] ;  /* 0x0010900001187983 */ /* 0x000f280000300800 */
[----:B------:R-:W4:Y:S04]  /*2c3b0*/  LDL.LU R25, [R1+0x1094] ;  /* 0x0010940001197983 */ /* 0x000f280000300800 */
[----:B0-----:R-:W4:Y:S04]  /*2c3c0*/  LDL.LU R26, [R1+0x1098] ;  /* 0x00109800011a7983 */ /* 0x001f280000300800 */
[----:B------:R-:W4:Y:S04]  /*2c3d0*/  LDL.LU R27, [R1+0x109c] ;  /* 0x00109c00011b7983 */ /* 0x000f280000300800 */
[----:B------:R-:W2:Y:S04]  /*2c3e0*/  LDL.LU.64 R14, [R1+0x2da0] ;  /* 0x002da000010e7983 */ /* 0x000ea80000300a00 */
[----:B------:R-:W2:Y:S04]  /*2c3f0*/  LDL.LU.64 R12, [R1+0x2d98] ;  /* 0x002d9800010c7983 */ /* 0x000ea80000300a00 */
[----:B------:R-:W-:Y:S04]  /*2c400*/  STL.64 [R1+0xb20], R4 ;  /* 0x000b200401007387 */ /* 0x000fe80000100a00 */
[----:B------:R0:W-:Y:S04]  /*2c410*/  STL.64 [R1+0xb28], R6 ;  /* 0x000b280601007387 */ /* 0x0001e80000100a00 */
[----:B0-----:R-:W2:Y:S02]  /*2c420*/  LDL.LU.64 R6, [R1+0x2d90] ;  /* 0x002d900001067983 */ /* 0x001ea40000300a00 */
[----:B--2---:R-:W-:Y:S02]  /*2c430*/  HMMA.16816.F32.BF16 R4, R16, R6, R12 ;  /* 0x000000061004723c */ /* 0x004fe4000004180c */
[----:B------:R-:W2:-:S15]  /*2c440*/  LDL.LU.64 R14, [R1+0x2d88] ;  /* 0x002d8800010e7983 */ /* 0x000e9e0000300a00 */
[----:B------:R-:W-:-:S06]  /*2c450*/  NOP ;  /* 0x0000000000007918 */ /* 0x000fcc0000000000 */
[----:B------:R-:W-:Y:S04]  /*2c460*/  STL.64 [R1+0xb10], R4 ;  /* 0x000b100401007387 */ /* 0x000fe80000100a00 */
[----:B------:R0:W-:Y:S04]  /*2c470*/  STL.64 [R1+0xb18], R6 ;  /* 0x000b180601007387 */ /* 0x0001e80000100a00 */
[----:B0-----:R-:W3:Y:S04]  /*2c480*/  LDL.LU.64 R6, [R1+0x2d80] ;  /* 0x002d800001067983 */ /* 0x001ee80000300a00 */
[----:B------:R-:W3:Y:S01]  /*2c490*/  LDL.LU.64 R4, [R1+0x2d78] ;  /* 0x002d780001047983 */ /* 0x000ee20000300a00 */
[----:B--2---:R-:W-:Y:S01]  /*2c4a0*/  IMAD.MOV.U32 R0, RZ, RZ, R15 ;  /* 0x000000ffff007224 */ /* 0x004fe200078e000f */
[----:B---3--:R-:W-:-:S15]  /*2c4b0*/  HMMA.16816.F32.BF16 R4, R16, R14, R4 ;  /* 0x0000000e1004723c */ /* 0x008fde0000041804 */
[----:B------:R-:W-:-:S08]  /*2c4c0*/  NOP ;  /* 0x0000000000007918 */ /* 0x000fd00000000000 */
[----:B------:R0:W-:Y:S04]  /*2c4d0*/  STL.64 [R1+0xb00], R4 ;  /* 0x000b000401007387 */ /* 0x0001e80000100a00 */
[----:B------:R1:W-:Y:S01]  /*2c4e0*/  STL.64 [R1+0xb08], R6 ;  /* 0x000b080601007387 */ /* 0x0003e20000100a00 */
[----:B0-----:R-:W-:-:S03]  /*2c4f0*/  IMAD.MOV.U32 R4, RZ, RZ, R14 ;  /* 0x000000ffff047224 */ /* 0x001fc600078e000e */
[----:B-1----:R-:W2:Y:S04]  /*2c500*/  LDL.LU.64 R6, [R1+0x2d70] ;  /* 0x002d700001067983 */ /* 0x002ea80000300a00 */
[----:B------:R-:W3:Y:S04]  /*2c510*/  LDL.LU R5, [R1+0x2d68] ;  /* 0x002d680001057983 */ /* 0x000ee80000300800 */
[----:B------:R-:W4:Y:S02]  /*2c520*/  LDL.LU.64 R14, [R1+0x2d60] ;  /* 0x002d6000010e7983 */ /* 0x000f240000300a00 */
[----:B----4-:R-:W-:Y:S02]  /*2c530*/  HMMA.16816.F32.BF16 R12, R16, R14, R8 ;  /* 0x0000000e100c723c */ /* 0x010fe40000041808 */
[----:B------:R-:W4:Y:S04]  /*2c540*/  LDL.LU.64 R10, [R1+0x2d58] ;  /* 0x002d5800010a7983 */ /* 0x000f280000300a00 */
[----:B------:R-:W4:-:S15]  /*2c550*/  LDL.LU.64 R8, [R1+0x2d50] ;  /* 0x002d500001087983 */ /* 0x000f1e0000300a00 */
[----:B------:R-:W-:-:S02]  /*2c560*/  NOP ;  /* 0x0000000000007918 */ /* 0x000fc40000000000 */
[----:B------:R-:W-:Y:S04]  /*2c570*/  STL.64 [R1+0xaf0], R12 ;  /* 0x000af00c01007387 */ /* 0x000fe80000100a00 */
[----:B------:R0:W-:Y:S04]  /*2c580*/  STL.64 [R1+0xaf8], R14 ;  /* 0x000af80e01007387 */ /* 0x0001e80000100a00 */
[----:B0-----:R-:W4:Y:S02]  /*2c590*/  LDL.LU.64 R14, [R1+0x2d48] ;  /* 0x002d4800010e7983 */ /* 0x001f240000300a00 */
        /* <DEDUP_REMOVED lines=42> */
[----:B----4-:R-:W-:Y:S06]  /*2c840*/  HMMA.16816.F32.BF16 R8, R16, R14, R8 ;  /* 0x0000000e1008723c */ /* 0x010fec0000041808 */
[----:B------:R-:W-:-:S15]  /*2c850*/  IMAD.MOV.U32 R29, RZ, RZ, R15 ;  /* 0x000000ffff1d7224 */ /* 0x000fde00078e000f */
[----:B------:R-:W-:-:S02]  /*2c860*/  NOP ;  /* 0x0000000000007918 */ /* 0x000fc40000000000 */
[----:B------:R-:W-:Y:S04]  /*2c870*/  STL.64 [R1+0xa80], R8 ;  /* 0x000a800801007387 */ /* 0x000fe80000100a00 */
[----:B------:R0:W-:Y:S04]  /*2c880*/  STL.64 [R1+0xa88], R10 ;  /* 0x000a880a01007387 */ /* 0x0001e80000100a00 */
[----:B0-----:R-:W4:Y:S04]  /*2c890*/  LDL.LU.64 R10, [R1+0x2cb0] ;  /* 0x002cb000010a7983 */ /* 0x001f280000300a00 */
[----:B------:R-:W4:Y:S04]  /*2c8a0*/  LDL.LU.64 R8, [R1+0x2ca8] ;  /* 0x002ca80001087983 */ /* 0x000f280000300a00 */
[----:B------:R-:W4:Y:S04]  /*2c8b0*/  LDL.LU.64 R14, [R1+0x2ca0] ;  /* 0x002ca000010e7983 */ /* 0x000f280000300a00 */
[----:B------:R-:W-:Y:S01]  /*2c8c0*/  STL [R1+0x2bbc], R29 ;  /* 0x002bbc1d01007387 */ /* 0x000fe20000100800 */
[----:B----4-:R-:W-:-:S15]  /*2c8d0*/  HMMA.16816.F32.BF16 R8, R16, R14, R8 ;  /* 0x0000000e1008723c */ /* 0x010fde0000041808 */
[----:B------:R-:W-:-:S08]  /*2c8e0*/  NOP ;  /* 0x0000000000007918 */ /* 0x000fd00000000000 */
[----:B------:R-:W-:Y:S04]  /*2c8f0*/  STL.64 [R1+0xa70], R8 ;  /* 0x000a700801007387 */ /* 0x000fe80000100a00 */
[----:B------:R0:W-:Y:S04]  /*2c900*/  STL.64 [R1+0xa78], R10 ;  /* 0x000a780a01007387 */ /* 0x0001e80000100a00 */
[----:B0-----:R-:W4:Y:S04]  /*2c910*/  LDL.LU.64 R10, [R1+0x2c98] ;  /* 0x002c9800010a7983 */ /* 0x001f280000300a00 */
[----:B------:R-:W-:Y:S04]  /*2c920*/  STL [R1+0x2bc4], R14 ;  /* 0x002bc40e01007387 */ /* 0x000fe80000100800 */
[----:B------:R0:W-:Y:S04]  /*2c930*/  STL [R1+0x2bc0], R15 ;  /* 0x002bc00f01007387 */ /* 0x0001e80000100800 */
[----:B0-----:R-:W3:Y:S01]  /*2c940*/  LDL.64 R14, [R1+0xa8] ;  /* 0x0000a800010e7983 */ /* 0x001ee20000100a00 */
[----:B----4-:R-:W-:-:S15]  /*2c950*/  HMMA.16816.F32.BF16 R20, R16, R10, R20 ;  /* 0x0000000a1014723c */ /* 0x010fde0000041814 */
[----:B------:R-:W-:-:S08]  /*2c960*/  NOP ;  /* 0x0000000000007918 */ /* 0x000fd00000000000 */
[----:B------:R-:W-:Y:S04]  /*2c970*/  STL.64 [R1+0xa60], R20 ;  /* 0x000a601401007387 */ /* 0x000fe80000100a00 */
[----:B------:R0:W-:Y:S04]  /*2c980*/  STL.64 [R1+0xa68], R22 ;  /* 0x000a681601007387 */ /* 0x0001e80000100a00 */
[----:B0-----:R-:W2:Y:S04]  /*2c990*/  LDL.LU.64 R22, [R1+0x2c90] ;  /* 0x002c900001167983 */ /* 0x001ea80000300a00 */
[----:B------:R-:W2:Y:S04]  /*2c9a0*/  LDL.LU.64 R20, [R1+0x2c88] ;  /* 0x002c880001147983 */ /* 0x000ea80000300a00 */
[----:B------:R0:W-:Y:S04]  /*2c9b0*/  STL [R1+0x2bb8], R10 ;  /* 0x002bb80a01007387 */ /* 0x0001e80000100800 */
[----:B------:R1:W-:Y:S04]  /*2c9c0*/  STL [R1+0x2bb4], R11 ;  /* 0x002bb40b01007387 */ /* 0x0003e80000100800 */
[----:B------:R-:W4:Y:S04]  /*2c9d0*/  LDL.LU R8, [R1+0xf90] ;  /* 0x000f900001087983 */ /* 0x000f280000300800 */
[----:B------:R-:W4:Y:S04]  /*2c9e0*/  LDL.LU R9, [R1+0xf94] ;  /* 0x000f940001097983 */ /* 0x000f280000300800 */
[----:B0-----:R-:W4:Y:S04]  /*2c9f0*/  LDL.LU R10, [R1+0xf98] ;  /* 0x000f9800010a7983 */ /* 0x001f280000300800 */
[----:B-1----:R-:W4:Y:S01]  /*2ca00*/  LDL.LU R11, [R1+0xf9c] ;  /* 0x000f9c00010b7983 */ /* 0x002f220000300800 */
[----:B--2---:R-:W-:Y:S03]  /*2ca10*/  HMMA.16816.F32.BF16 R16, R16, R6, R20 ;  /* 0x000000061010723c */ /* 0x004fe60000041814 */
[----:B------:R-:W2:Y:S04]  /*2ca20*/  LDL.LU.64 R22, [R1+0x2c80] ;  /* 0x002c800001167983 */ /* 0x000ea80000300a00 */
[----:B------:R-:W2:-:S15]  /*2ca30*/  LDL.LU.64 R20, [R1+0x2c78] ;  /* 0x002c780001147983 */ /* 0x000e9e0000300a00 */
[----:B------:R-:W-:-:S01]  /*2ca40*/  NOP ;  /* 0x0000000000007918 */ /* 0x000fc20000000000 */
[----:B------:R-:W-:Y:S04]  /*2ca50*/  STL.64 [R1+0x270], R16 ;  /* 0x0002701001007387 */ /* 0x000fe80000100a00 */
[----:B------:R3:W-:Y:S04]  /*2ca60*/  STL.64 [R1+0x278], R18 ;  /* 0x0002781201007387 */ /* 0x0007e80000100a00 */
[----:B------:R-:W-:Y:S01]  /*2ca70*/  STL.64 [R1+0x2c50], R6 ;  /* 0x002c500601007387 */ /* 0x000fe20000100a00 */
[----:B---3--:R-:W-:Y:S02]  /*2ca80*/  IMAD.MOV.U32 R18, RZ, RZ, R5 ;  /* 0x000000ffff127224 */ /* 0x008fe400078e0005 */
[----:B------:R-:W-:-:S07]  /*2ca90*/  IMAD.MOV.U32 R19, RZ, RZ, R3 ;  /* 0x000000ffff137224 */ /* 0x000fce00078e0003 */
[----:B--2---:R-:W-:Y:S01]  /*2caa0*/  HMMA.16816.F32.BF16 R16, R20, R18, R24 ;  /* 0x000000121410723c */ /* 0x004fe20000041818 */
[----:B------:R-:W4:-:S15]  /*2cab0*/  LDL.LU.64 R26, [R1+0x2c70] ;  /* 0x002c7000011a7983 */ /* 0x000f1e0000300a00 */
[----:B------:R-:W-:-:S07]  /*2cac0*/  NOP ;  /* 0x0000000000007918 */ /* 0x000fce0000000000 */
[----:B------:R-:W-:Y:S04]  /*2cad0*/  STL.64 [R1+0x1090], R16 ;  /* 0x0010901001007387 */ /* 0x000fe80000100a00 */
[----:B------:R4:W-:Y:S02]  /*2cae0*/  STL.64 [R1+0x1098], R18 ;  /* 0x0010981201007387 */ /* 0x0009e40000100a00 */
[----:B----4-:R-:W-:-:S15]  /*2caf0*/  HMMA.16816.F32.BF16 R16, R20, R26, R8 ;  /* 0x0000001a1410723c */ /* 0x010fde0000041808 */
[----:B------:R-:W-:-:S08]  /*2cb00*/  NOP ;  /* 0x0000000000007918 */ /* 0x000fd00000000000 */
[----:B------:R-:W-:Y:S04]  /*2cb10*/  STL.64 [R1+0xf90], R16 ;  /* 0x000f901001007387 */ /* 0x000fe80000100a00 */
[----:B------:R0:W-:Y:S02]  /*2cb20*/  STL.64 [R1+0xf98], R18 ;  /* 0x000f981201007387 */ /* 0x0001e40000100a00 */
[----:B0-----:R-:W-:Y:S02]  /*2cb30*/  IMAD.MOV.U32 R18, RZ, RZ, R4 ;  /* 0x000000ffff127224 */ /* 0x001fe400078e0004 */
[----:B------:R-:W-:-:S05]  /*2cb40*/  IMAD.MOV.U32 R19, RZ, RZ, R0 ;  /* 0x000000ffff137224 */ /* 0x000fca00078e0000 */
[----:B------:R0:W-:Y:S04]  /*2cb50*/  STL.64 [R1+0x2c58], R18 ;  /* 0x002c581201007387 */ /* 0x0001e80000100a00 */
[----:B0-----:R-:W2:Y:S04]  /*2cb60*/  LDL.64 R18, [R1+0x98] ;  /* 0x0000980001127983 */ /* 0x001ea80000100a00 */
[----:B------:R-:W3:Y:S04]  /*2cb70*/  LDL.LU R4, [R1+0x7b0] ;  /* 0x0007b00001047983 */ /* 0x000ee80000300800 */
[----:B------:R-:W3:Y:S04]  /*2cb80*/  LDL.LU R5, [R1+0x7b4] ;  /* 0x0007b40001057983 */ /* 0x000ee80000300800 */
[----:B------:R-:W4:Y:S04]  /*2cb90*/  LDL.LU R6, [R1+0x7b8] ;  /* 0x0007b80001067983 */ /* 0x000f280000300800 */
[----:B------:R-:W4:Y:S01]  /*2cba0*/  LDL.LU R7, [R1+0x7bc] ;  /* 0x0007bc0001077983 */ /* 0x000f220000300800 */
[----:B------:R-:W-:-:S02]  /*2cbb0*/  IMAD.MOV.U32 R8, RZ, RZ, R26 ;  /* 0x000000ffff087224 */ /* 0x000fc400078e001a */
[----:B------:R-:W-:Y:S02]  /*2cbc0*/  IMAD.MOV.U32 R3, RZ, RZ, R27 ;  /* 0x000000ffff037224 */ /* 0x000fe400078e001b */
[----:B------:R-:W0:Y:S04]  /*2cbd0*/  LDSM.16.MT88.4 R24, [R2+UR5+0x2100] ;  /* 0x002100050218783b */ /* 0x000e280008004200 */
[----:B----4-:R-:W-:Y:S04]  /*2cbe0*/  STL.64 [R1+0x2c68], R6 ;  /* 0x002c680601007387 */ /* 0x010fe80000100a00 */
[----:B---3--:R1:W-:Y:S04]  /*2cbf0*/  STL.64 [R1+0x2c60], R4 ;  /* 0x002c600401007387 */ /* 0x0083e80000100a00 */
[----:B-1----:R-:W2:Y:S04]  /*2cc00*/  LDL.LU R4, [R1+0x7c0] ;  /* 0x0007c00001047983 */ /* 0x002ea80000300800 */
[----:B------:R-:W2:Y:S04]  /*2cc10*/  LDL.LU R5, [R1+0x7c4] ;  /* 0x0007c40001057983 */ /* 0x000ea80000300800 */
[----:B------:R-:W2:Y:S04]  /*2cc20*/  LDL.LU R6, [R1+0x7c8] ;  /* 0x0007c80001067983 */ /* 0x000ea80000300800 */
[----:B------:R-:W2:Y:S04]  /*2cc30*/  LDL.LU R7, [R1+0x7cc] ;  /* 0x0007cc0001077983 */ /* 0x000ea80000300800 */
[----:B------:R1:W-:Y:S04]  /*2cc40*/  STL [R1+0x2bc8], R8 ;  /* 0x002bc80801007387 */ /* 0x0003e80000100800 */
[----:B-1----:R-:W3:Y:S04]  /*2cc50*/  LDL.LU R8, [R1+0x7d0] ;  /* 0x0007d00001087983 */ /* 0x002ee80000300800 */
[----:B------:R-:W3:Y:S04]  /*2cc60*/  LDL.LU R9, [R1+0x7d4] ;  /* 0x0007d40001097983 */ /* 0x000ee80000300800 */
[----:B------:R-:W3:Y:S04]  /*2cc70*/  LDL.LU R10, [R1+0x7d8] ;  /* 0x0007d800010a7983 */ /* 0x000ee80000300800 */
[----:B------:R-:W3:Y:S04]  /*2cc80*/  LDL.LU R11, [R1+0x7dc] ;  /* 0x0007dc00010b7983 */ /* 0x000ee80000300800 */
[----:B0-----:R-:W-:Y:S04]  /*2cc90*/  STL.64 [R1+0x2b98], R26 ;  /* 0x002b981a01007387 */ /* 0x001fe80000100a00 */
[----:B------:R0:W-:Y:S02]  /*2cca0*/  STL.64 [R1+0x2b90], R24 ;  /* 0x002b901801007387 */ /* 0x0001e40000100a00 */
[----:B0-----:R-:W-:Y:S01]  /*2ccb0*/  IMAD.MOV.U32 R24, RZ, RZ, R14 ;  /* 0x000000ffff187224 */ /* 0x001fe200078e000e */
[----:B---3--:R-:W-:-:S15]  /*2ccc0*/  HMMA.16816.F32.BF16 R8, R20, R14, R8 ;  /* 0x0000000e1408723c */ /* 0x008fde0000041808 */
[----:B------:R-:W-:-:S08]  /*2ccd0*/  NOP ;  /* 0x0000000000007918 */ /* 0x000fd00000000000 */
[----:B------:R-:W-:Y:S04]  /*2cce0*/  STL.64 [R1+0x7d0], R8 ;  /* 0x0007d00801007387 */ /* 0x000fe80000100a00 */
[----:B------:R-:W-:Y:S04]  /*2ccf0*/  STL.64 [R1+0x7d8], R10 ;  /* 0x0007d80a01007387 */ /* 0x000fe80000100a00 */
[----:B------:R0:W-:Y:S04]  /*2cd00*/  STL [R1+0x2bb0], R24 ;  /* 0x002bb01801007387 */ /* 0x0001e80000100800 */
[----:B0-----:R-:W3:Y:S04]  /*2cd10*/  LDL.LU R24, [R1+0xf50] ;  /* 0x000f500001187983 */ /* 0x001ee80000300800 */
[----:B------:R-:W3:Y:S04]  /*2cd20*/  LDL.LU R25, [R1+0xf54] ;  /* 0x000f540001197983 */ /* 0x000ee80000300800 */
[----:B------:R-:W4:Y:S04]  /*2cd30*/  LDL.LU R26, [R1+0xf58] ;  /* 0x000f5800011a7983 */ /* 0x000f280000300800 */
[----:B------:R-:W4:Y:S04]  /*2cd40*/  LDL.LU R27, [R1+0xf5c] ;  /* 0x000f5c00011b7983 */ /* 0x000f280000300800 */
[----:B------:R-:W2:Y:S04]  /*2cd50*/  LDL.LU R12, [R1+0xf80] ;  /* 0x000f8000010c7983 */ /* 0x000ea80000300800 */
[----:B------:R-:W2:Y:S01]  /*2cd60*/  LDL.LU R13, [R1+0xf84] ;  /* 0x000f8400010d7983 */ /* 0x000ea20000300800 */
[----:B------:R-:W-:-:S03]  /*2cd70*/  IMAD.MOV.U32 R9, RZ, RZ, R15 ;  /* 0x000000ffff097224 */ /* 0x000fc600078e000f */
[----:B------:R-:W2:Y:S04]  /*2cd80*/  LDL.LU R14, [R1+0xf88] ;  /* 0x000f8800010e7983 */ /* 0x000ea80000300800 */
[----:B------:R-:W2:Y:S04]  /*2cd90*/  LDL.LU R15, [R1+0xf8c] ;  /* 0x000f8c00010f7983 */ /* 0x000ea80000300800 */
[----:B----4-:R0:W-:Y:S04]  /*2cda0*/  STL.64 [R1+0x2c20], R26 ;  /* 0x002c201a01007387 */ /* 0x0101e80000100a00 */
[----:B---3--:R-:W-:Y:S04]  /*2cdb0*/  STL.64 [R1+0x2c18], R24 ;  /* 0x002c181801007387 */ /* 0x008fe80000100a00 */
[----:B0-----:R-:W3:Y:S01]  /*2cdc0*/  LDL.64 R26, [R1+0x58] ;  /* 0x00005800011a7983 */ /* 0x001ee20000100a00 */
[----:B--2---:R-:W-:Y:S03]  /*2cdd0*/  HMMA.16816.F32.BF16 R4, R20, R18, R4 ;  /* 0x000000121404723c */ /* 0x004fe60000041804 */
[----:B---3--:R0:W-:Y:S04]  /*2cde0*/  STL.64 [R1+0x2c30], R26 ;  /* 0x002c301a01007387 */ /* 0x0081e80000100a00 */
[----:B0-----:R-:W2:Y:S01]  /*2cdf0*/  LDL.64 R26, [R1+0x68] ;  /* 0x00006800011a7983 */ /* 0x001ea20000100a00 */
[----:B------:R-:W-:-:S02]  /*2ce00*/  IMAD.MOV.U32 R10, RZ, RZ, R18 ;  /* 0x000000ffff0a7224 */ /* 0x000fc400078e0012 */
[----:B------:R-:W-:Y:S01]  /*2ce10*/  IMAD.MOV.U32 R11, RZ, RZ, R19 ;  /* 0x000000ffff0b7224 */ /* 0x000fe200078e0013 */
[----:B--2---:R0:W-:Y:S04]  /*2ce20*/  STL.64 [R1+0x2c48], R26 ;  /* 0x002c481a01007387 */ /* 0x0041e80000100a00 */
[----:B0-----:R-:W2:Y:S08]  /*2ce30*/  LDL.64 R26, [R1+0x78] ;  /* 0x00007800011a7983 */ /* 0x001eb00000100a00 */
[----:B------:R-:W-:Y:S04]  /*2ce40*/  STL.64 [R1+0x7c0], R4 ;  /* 0x0007c00401007387 */ /* 0x000fe80000100a00 */
[----:B------:R0:W-:Y:S04]  /*2ce50*/  STL.64 [R1+0x7c8], R6 ;  /* 0x0007c80601007387 */ /* 0x0001e80000100a00 */
[----:B0-----:R-:W3:Y:S04]  /*2ce60*/  LDL.LU.64 R6, [R1+0x2c68] ;  /* 0x002c680001067983 */ /* 0x001ee80000300a00 */
[----:B------:R-:W3:Y:S04]  /*2ce70*/  LDL.LU.64 R4, [R1+0x2c60] ;  /* 0x002c600001047983 */ /* 0x000ee80000300a00 */
[----:B------:R-:W3:Y:S04]  /*2ce80*/  LDL.LU.64 R18, [R1+0x2c58] ;  /* 0x002c580001127983 */ /* 0x000ee80000300a00 */
[----:B------:R-:W-:Y:S04]  /*2ce90*/  STL.64 [R1+0x2c40], R10 ;  /* 0x002c400a01007387 */ /* 0x000fe80000100a00 */
[----:B------:R0:W-:Y:S04]  /*2cea0*/  STL [R1+0x2c38], R9 ;  /* 0x002c380901007387 */ /* 0x0001e80000100800 */
[----:B------:R-:W4:Y:S04]  /*2ceb0*/  LDL.LU R8, [R1+0xf70] ;  /* 0x000f700001087983 */ /* 0x000f280000300800 */
[----:B0-----:R-:W4:Y:S04]  /*2cec0*/  LDL.LU R9, [R1+0xf74] ;  /* 0x000f740001097983 */ /* 0x001f280000300800 */
[----:B------:R-:W4:Y:S04]  /*2ced0*/  LDL.LU R10, [R1+0xf78] ;  /* 0x000f7800010a7983 */ /* 0x000f280000300800 */
[----:B------:R-:W4:Y:S01]  /*2cee0*/  LDL.LU R11, [R1+0xf7c] ;  /* 0x000f7c00010b7983 */ /* 0x000f220000300800 */
[C---:B---3--:R-:W-:Y:S03]  /*2cef0*/  HMMA.16816.F32.BF16 R16, R20.reuse, R18, R4 ;  /* 0x000000121410723c */ /* 0x048fe60000041804 */
[----:B------:R-:W3:Y:S04]  /*2cf00*/  LDL.LU.64 R6, [R1+0x2c50] ;  /* 0x002c500001067983 */ /* 0x000ee80000300a00 */
[----:B------:R-:W4:Y:S01]  /*2cf10*/  LDL R5, [R1+0x1a78] ;  /* 0x001a780001057983 */ /* 0x000f220000100800 */
[----:B--2---:R-:W-:Y:S03]  /*2cf20*/  HMMA.16816.F32.BF16 R12, R20, R26, R12 ;  /* 0x0000001a140c723c */ /* 0x004fe6000004180c */
[----:B---3--:R0:W-:-:S12]  /*2cf30*/  STL.64 [R1+0x2c08], R6 ;  /* 0x002c080601007387 */ /* 0x0081d80000100a00 */
[----:B------:R-:W-:Y:S04]  /*2cf40*/  STL.64 [R1+0x7b0], R16 ;  /* 0x0007b01001007387 */ /* 0x000fe80000100a00 */
[----:B------:R-:W-:Y:S04]  /*2cf50*/  STL.64 [R1+0x7b8], R18 ;  /* 0x0007b81201007387 */ /* 0x000fe80000100a00 */
[----:B----4-:R1:W-:Y:S04]  /*2cf60*/  STL [R1+0x2c00], R5 ;  /* 0x002c000501007387 */ /* 0x0103e80000100800 */
[----:B------:R-:W2:Y:S04]  /*2cf70*/  LDSM.16.MT88.4 R16, [R2+UR5+0x2180] ;  /* 0x002180050210783b */ /* 0x000ea80008004200 */
[----:B0-----:R-:W3:Y:S01]  /*2cf80*/  LDL.64 R6, [R1+0x38] ;  /* 0x0000380001067983 */ /* 0x001ee20000100a00 */
[----:B------:R-:W-:-:S03]  /*2cf90*/  IMAD.MOV.U32 R29, RZ, RZ, R27 ;  /* 0x000000ffff1d7224 */ /* 0x000fc600078e001b */
[----:B---3--:R0:W-:Y:S04]  /*2cfa0*/  STL.64 [R1+0x2c28], R6 ;  /* 0x002c280601007387 */ /* 0x0081e80000100a00 */
[----:B------:R-:W3:Y:S04]  /*2cfb0*/  LDL.LU R4, [R1+0xf60] ;  /* 0x000f600001047983 */ /* 0x000ee80000300800 */
[----:B-1----:R-:W3:Y:S04]  /*2cfc0*/  LDL.LU R5, [R1+0xf64] ;  /* 0x000f640001057983 */ /* 0x002ee80000300800 */
[----:B0-----:R-:W3:Y:S04]  /*2cfd0*/  LDL.LU R6, [R1+0xf68] ;  /* 0x000f680001067983 */ /* 0x001ee80000300800 */
[----:B------:R-:W3:Y:S04]  /*2cfe0*/  LDL.LU R7, [R1+0xf6c] ;  /* 0x000f6c0001077983 */ /* 0x000ee80000300800 */
[----:B--2---:R0:W-:Y:S04]  /*2cff0*/  STL.64 [R1+0x2a60], R18 ;  /* 0x002a601201007387 */ /* 0x0041e80000100a00 */
[----:B------:R-:W-:Y:S04]  /*2d000*/  STL.64 [R1+0x2a58], R16 ;  /* 0x002a581001007387 */ /* 0x000fe80000100a00 */
[----:B0-----:R-:W2:Y:S04]  /*2d010*/  LDL.64 R18, [R1+0x48] ;  /* 0x0000480001127983 */ /* 0x001ea80000100a00 */
[----:B------:R-:W-:Y:S04]  /*2d020*/  STL.64 [R1+0xf80], R12 ;  /* 0x000f800c01007387 */ /* 0x000fe80000100a00 */
[----:B------:R0:W-:Y:S02]  /*2d030*/  STL.64 [R1+0xf88], R14 ;  /* 0x000f880e01007387 */ /* 0x0001e40000100a00 */
[----:B0-----:R-:W-:-:S02]  /*2d040*/  IMAD.MOV.U32 R15, RZ, RZ, R26 ;  /* 0x000000ffff0f7224 */ /* 0x001fc400078e001a */
[----:B------:R-:W4:Y:S02]  /*2d050*/  LDL.LU.64 R26, [R1+0x2c48] ;  /* 0x002c4800011a7983 */ /* 0x000f240000300a00 */
[----:B----4-:R-:W-:-:S15]  /*2d060*/  HMMA.16816.F32.BF16 R8, R20, R26, R8 ;  /* 0x0000001a1408723c */ /* 0x010fde0000041808 */
[----:B------:R-:W-:-:S08]  /*2d070*/  NOP ;  /* 0x0000000000007918 */ /* 0x000fd00000000000 */
[----:B------:R-:W-:Y:S04]  /*2d080*/  STL.64 [R1+0xf70], R8 ;  /* 0x000f700801007387 */ /* 0x000fe80000100a00 */
[----:B------:R0:W-:Y:S04]  /*2d090*/  STL.64 [R1+0xf78], R10 ;  /* 0x000f780a01007387 */ /* 0x0001e80000100a00 */
[----:B0-----:R-:W4:Y:S04]  /*2d0a0*/  LDL.LU.64 R10, [R1+0x2c40] ;  /* 0x002c4000010a7983 */ /* 0x001f280000300a00 */
[----:B------:R-:W3:Y:S01]  /*2d0b0*/  LDL.LU R9, [R1+0x2c38] ;  /* 0x002c380001097983 */ /* 0x000ee20000300800 */
[----:B------:R-:W-:-:S02]  /*2d0c0*/  IMAD.MOV.U32 R8, RZ, RZ, R26 ;  /* 0x000000ffff087224 */ /* 0x000fc400078e001a */
[----:B------:R-:W-:Y:S02]  /*2d0d0*/  IMAD.MOV.U32 R14, RZ, RZ, R27 ;  /* 0x000000ffff0e7224 */ /* 0x000fe400078e001b */
[----:B------:R-:W2:Y:S04]  /*2d0e0*/  LDL.LU.64 R26, [R1+0x2c30] ;  /* 0x002c3000011a7983 */ /* 0x000ea80000300a00 */
[----:B------:R0:W-:Y:S04]  /*2d0f0*/  STL.64 [R1+0x2c10], R14 ;  /* 0x002c100e01007387 */ /* 0x0001e80000100a00 */
[----:B------:R-:W2:Y:S04]  /*2d100*/  LDL.LU R12, [R1+0xf40] ;  /* 0x000f4000010c7983 */ /* 0x000ea80000300800 */
[----:B------:R-:W2:Y:S04]  /*2d110*/  LDL.LU R13, [R1+0xf44] ;  /* 0x000f4400010d7983 */ /* 0x000ea80000300800 */
[----:B0-----:R-:W2:Y:S04]  /*2d120*/  LDL.LU R14, [R1+0xf48] ;  /* 0x000f4800010e7983 */ /* 0x001ea80000300800 */
[----:B------:R-:W2:Y:S04]  /*2d130*/  LDL.LU R15, [R1+0xf4c] ;  /* 0x000f4c00010f7983 */ /* 0x000ea80000300800 */
[----:B----4-:R0:W-:Y:S04]  /*2d140*/  STL.64 [R1+0x2bd8], R10 ;  /* 0x002bd80a01007387 */ /* 0x0101e80000100a00 */
[----:B---3--:R-:W-:Y:S04]  /*2d150*/  STL.64 [R1+0x2bd0], R8 ;  /* 0x002bd00801007387 */ /* 0x008fe80000100a00 */
[----:B0-----:R-:W3:Y:S01]  /*2d160*/  LDL.64 R10, [R1+0x18] ;  /* 0x00001800010a7983 */ /* 0x001ee20000100a00 */
[----:B--2---:R-:W-:Y:S06]  /*2d170*/  HMMA.16816.F32.BF16 R4, R20, R26, R4 ;  /* 0x0000001a1404723c */ /* 0x004fec0000041804 */
[----:B------:R-:W-:-:S02]  /*2d180*/  IMAD.MOV.U32 R2, RZ, RZ, R26 ;  /* 0x000000ffff027224 */ /* 0x000fc400078e001a */
[----:B------:R-:W-:Y:S01]  /*2d190*/  IMAD.MOV.U32 R0, RZ, RZ, R27 ;  /* 0x000000ffff007224 */ /* 0x000fe200078e001b */
[----:B---3--:R0:W-:Y:S04]  /*2d1a0*/  STL.64 [R1+0x2bf0], R10 ;  /* 0x002bf00a01007387 */ /* 0x0081e80000100a00 */
[----:B0-----:R-:W2:Y:S10]  /*2d1b0*/  LDL.64 R10, [R1+0x28] ;  /* 0x00002800010a7983 */ /* 0x001eb40000100a00 */
[----:B------:R-:W-:Y:S04]  /*2d1c0*/  STL.64 [R1+0xf60], R4 ;  /* 0x000f600401007387 */ /* 0x000fe80000100a00 */
[----:B------:R0:W-:Y:S04]  /*2d1d0*/  STL.64 [R1+0xf68], R6 ;  /* 0x000f680601007387 */ /* 0x0001e80000100a00 */
[----:B0-----:R-:W3:Y:S04]  /*2d1e0*/  LDL.LU.64 R6, [R1+0x2c28] ;  /* 0x002c280001067983 */ /* 0x001ee80000300a00 */
[----:B------:R-:W4:Y:S04]  /*2d1f0*/  LDL.LU.64 R26, [R1+0x2c20] ;  /* 0x002c2000011a7983 */ /* 0x000f280000300a00 */
[----:B------:R-:W4:Y:S04]  /*2d200*/  LDL.LU.64 R24, [R1+0x2c18] ;  /* 0x002c180001187983 */ /* 0x000f280000300a00 */
[----:B------:R0:W-:Y:S04]  /*2d210*/  STL.64 [R1+0x2bf8], R18 ;  /* 0x002bf81201007387 */ /* 0x0001e80000100a00 */
[----:B------:R-:W2:Y:S01]  /*2d220*/  LDL.LU R16, [R1+0xf30] ;  /* 0x000f300001107983 */ /* 0x000ea20000300800 */
[----:B----4-:R-:W-:-:S15]  /*2d230*/  HMMA.16816.F32.BF16 R24, R20, R18, R24 ;  /* 0x000000121418723c */ /* 0x010fde0000041818 */
[----:B------:R-:W-:-:S08]  /*2d240*/  NOP ;  /* 0x0000000000007918 */ /* 0x000fd00000000000 */
[----:B------:R1:W-:Y:S04]  /*2d250*/  STL.64 [R1+0xf50], R24 ;  /* 0x000f501801007387 */ /* 0x0003e80000100a00 */
[----:B------:R4:W-:Y:S04]  /*2d260*/  STL.64 [R1+0xf58], R26 ;  /* 0x000f581a01007387 */ /* 0x0009e80000100a00 */
[----:B------:R-:W2:Y:S04]  /*2d270*/  LDL.LU R17, [R1+0xf34] ;  /* 0x000f340001117983 */ /* 0x000ea80000300800 */
[----:B0-----:R-:W2:Y:S04]  /*2d280*/  LDL.LU R18, [R1+0xf38] ;  /* 0x000f380001127983 */ /* 0x001ea80000300800 */
[----:B------:R-:W2:Y:S04]  /*2d290*/  LDL.LU R19, [R1+0xf3c] ;  /* 0x000f3c0001137983 */ /* 0x000ea80000300800 */
[----:B-1----:R-:W2:Y:S04]  /*2d2a0*/  LDL.LU R24, [R1+0xf10] ;  /* 0x000f100001187983 */ /* 0x002ea80000300800 */
[----:B------:R-:W2:Y:S04]  /*2d2b0*/  LDL.LU R25, [R1+0xf14] ;  /* 0x000f140001197983 */ /* 0x000ea80000300800 */
[----:B----4-:R-:W4:Y:S04]  /*2d2c0*/  LDL.LU R26, [R1+0xf18] ;  /* 0x000f1800011a7983 */ /* 0x010f280000300800 */
[----:B------:R-:W4:Y:S01]  /*2d2d0*/  LDL.LU R27, [R1+0xf1c] ;  /* 0x000f1c00011b7983 */ /* 0x000f220000300800 */
[----:B---3--:R-:W-:Y:S06]  /*2d2e0*/  HMMA.16816.F32.BF16 R12, R20, R6, R12 ;  /* 0x00000006140c723c */ /* 0x008fec000004180c */
[----:B------:R-:W-:Y:S01]  /*2d2f0*/  IMAD.MOV.U32 R4, RZ, RZ, R7 ;  /* 0x000000ffff047224 */ /* 0x000fe200078e0007 */
[----:B----4-:R-:W-:Y:S04]  /*2d300*/  STL.64 [R1+0x2be8], R26 ;  /* 0x002be81a01007387 */ /* 0x010fe80000100a00 */
[----:B--2---:R0:W-:Y:S04]  /*2d310*/  STL.64 [R1+0x2be0], R24 ;  /* 0x002be01801007387 */ /* 0x0041e80000100a00 */
[----:B0-----:R-:W2:Y:S04]  /*2d320*/  LDL.LU R24, [R1+0xf20] ;  /* 0x000f200001187983 */ /* 0x001ea80000300800 */
[----:B------:R-:W2:Y:S04]  /*2d330*/  LDL.LU R25, [R1+0xf24] ;  /* 0x000f240001197983 */ /* 0x000ea80000300800 */
[----:B------:R-:W2:Y:S04]  /*2d340*/  LDL.LU R26, [R1+0xf28] ;  /* 0x000f2800011a7983 */ /* 0x000ea80000300800 */
[----:B------:R-:W2:Y:S04]  /*2d350*/  LDL.LU R27, [R1+0xf2c] ;  /* 0x000f2c00011b7983 */ /* 0x000ea80000300800 */
[----:B------:R0:W-:Y:S04]  /*2d360*/  STL.64 [R1+0xf40], R12 ;  /* 0x000f400c01007387 */ /* 0x0001e80000100a00 */
[----:B------:R1:W-:Y:S01]  /*2d370*/  STL.64 [R1+0xf48], R14 ;  /* 0x000f480e01007387 */ /* 0x0003e20000100a00 */
[----:B0-----:R-:W-:-:S03]  /*2d380*/  IMAD.MOV.U32 R12, RZ, RZ, R6 ;  /* 0x000000ffff0c7224 */ /* 0x001fc600078e0006 */
[----:B-1----:R-:W3:Y:S04]  /*2d390*/  LDL.LU.64 R14, [R1+0x2c10] ;  /* 0x002c1000010e7983 */ /* 0x002ee80000300a00 */
[----:B------:R-:W4:Y:S04]  /*2d3a0*/  LDL.LU.64 R6, [R1+0x2c08] ;  /* 0x002c080001067983 */ /* 0x000f280000300a00 */
[----:B------:R-:W2:Y:S01]  /*2d3b0*/  LDL.LU R5, [R1+0x2c00] ;  /* 0x002c000001057983 */ /* 0x000ea20000300800 */
[----:B------:R-:W-:Y:S06]  /*2d3c0*/  HMMA.16816.F32.BF16 R16, R20, R10, R16 ;  /* 0x0000000a1410723c */ /* 0x000fec0000041810 */
        /* <DEDUP_REMOVED lines=10> */
[----:B-1----:R-:W4:Y:S04]  /*2d470*/  LDL.LU.64 R18, [R1+0x2bf8] ;  /* 0x002bf80001127983 */ /* 0x002f280000300a00 */
        /* <DEDUP_REMOVED lines=8> */
[----:B------:R-:W2:Y:S04]  /*2d500*/  LDL.LU.64 R10, [R1+0x2bd8] ;  /* 0x002bd800010a7983 */ /* 0x000ea80000300a00 */
[----:B------:R-:W3:Y:S04]  /*2d510*/  LDL.LU.64 R8, [R1+0x2bd0] ;  /* 0x002bd00001087983 */ /* 0x000ee80000300a00 */
[----:B----4-:R0:W-:Y:S04]  /*2d520*/  STL.64 [R1+0x2af0], R18 ;  /* 0x002af01201007387 */ /* 0x0101e80000100a00 */
[----:B------:R-:W-:Y:S01]  /*2d530*/  STL.64 [R1+0x2ae8], R16 ;  /* 0x002ae81001007387 */ /* 0x000fe20000100a00 */
[----:B0-----:R-:W-:-:S02]  /*2d540*/  IMAD.MOV.U32 R19, RZ, RZ, R14 ;  /* 0x000000ffff137224 */ /* 0x001fc400078e000e */
[----:B---3--:R-:W-:Y:S02]  /*2d550*/  IMAD.MOV.U32 R18, RZ, RZ, R8 ;  /* 0x000000ffff127224 */ /* 0x008fe400078e0008 */
[----:B------:R-:W3:Y:S04]  /*2d560*/  LDL.LU R8, [R1+0x2bc8] ;  /* 0x002bc80001087983 */ /* 0x000ee80000300800 */
[----:B------:R-:W4:Y:S04]  /*2d570*/  LDL.LU R14, [R1+0x2bc4] ;  /* 0x002bc400010e7983 */ /* 0x000f280000300800 */
[----:B------:R0:W-:Y:S02]  /*2d580*/  STL.64 [R1+0x2b00], R18 ;  /* 0x002b001201007387 */ /* 0x0001e40000100a00 */
[----:B0-----:R-:W-:-:S02]  /*2d590*/  IMAD.MOV.U32 R18, RZ, RZ, R15 ;  /* 0x000000ffff127224 */ /* 0x001fc400078e000f */
[----:B------:R-:W-:Y:S01]  /*2d5a0*/  IMAD.MOV.U32 R19, RZ, RZ, R29 ;  /* 0x000000ffff137224 */ /* 0x000fe200078e001d */
[----:B------:R-:W4:Y:S04]  /*2d5b0*/  LDL.LU R15, [R1+0x2bc0] ;  /* 0x002bc000010f7983 */ /* 0x000f280000300800 */
[----:B------:R-:W3:Y:S04]  /*2d5c0*/  LDL.LU R29, [R1+0x2bbc] ;  /* 0x002bbc00011d7983 */ /* 0x000ee80000300800 */
[----:B------:R0:W-:Y:S04]  /*2d5d0*/  STL.64 [R1+0x2b18], R18 ;  /* 0x002b181201007387 */ /* 0x0001e80000100a00 */
[----:B0-----:R-:W2:Y:S04]  /*2d5e0*/  LDL.64 R18, [R1+0x88] ;  /* 0x0000880001127983 */ /* 0x001ea80000100a00 */
[----:B--2---:R0:W-:Y:S02]  /*2d5f0*/  STL.64 [R1+0x2b30], R18 ;  /* 0x002b301201007387 */ /* 0x0041e40000100a00 */
[----:B0-----:R-:W-:-:S02]  /*2d600*/  IMAD.MOV.U32 R18, RZ, RZ, R10 ;  /* 0x000000ffff127224 */ /* 0x001fc400078e000a */
[----:B------:R-:W-:Y:S01]  /*2d610*/  IMAD.MOV.U32 R19, RZ, RZ, R11 ;  /* 0x000000ffff137224 */ /* 0x000fe200078e000b */
[----:B------:R-:W2:Y:S04]  /*2d620*/  LDL.LU R10, [R1+0x2bb8] ;  /* 0x002bb800010a7983 */ /* 0x000ea80000300800 */
[----:B------:R-:W2:Y:S04]  /*2d630*/  LDL.LU R11, [R1+0x2bb4] ;  /* 0x002bb400010b7983 */ /* 0x000ea80000300800 */
[----:B------:R0:W-:Y:S04]  /*2d640*/  STL.64 [R1+0x2b48], R18 ;  /* 0x002b481201007387 */ /* 0x0001e80000100a00 */
[----:B0-----:R-:W2:Y:S01]  /*2d650*/  LDL R18, [R1+0x8] ;  /* 0x0000080001127983 */ /* 0x001ea20000100800 */
[----:B---3--:R-:W-:Y:S01]  /*2d660*/  IMAD.MOV.U32 R19, RZ, RZ, R29 ;  /* 0x000000ffff137224 */ /* 0x008fe200078e001d */
[C---:B----4-:R-:W-:Y:S06]  /*2d670*/  HMMA.16816.F32.BF16 R4, R20.reuse, R14, R4 ;  /* 0x0000000e1404723c */ /* 0x050fec0000041804 */
[----:B--2---:R-:W-:Y:S01]  /*2d680*/  HMMA.16816.F32.BF16 R16, R20, R18, R24 ;  /* 0x000000121410723c */ /* 0x004fe20000041818 */
[----:B------:R-:W2:-:S15]  /*2d690*/  LDL.LU R24, [R1+0x2bb0] ;  /* 0x002bb00001187983 */ /* 0x000e9e0000300800 */
[----:B------:R-:W-:-:S07]  /*2d6a0*/  NOP ;  /* 0x0000000000007918 */ /* 0x000fce0000000000 */
[----:B------:R-:W-:Y:S04]  /*2d6b0*/  STL.64 [R1+0xf10], R16 ;  /* 0x000f101001007387 */ /* 0x000fe80000100a00 */
[----:B------:R0:W-:Y:S04]  /*2d6c0*/  STL.64 [R1+0xf18], R18 ;  /* 0x000f181201007387 */ /* 0x0001e80000100a00 */
[----:B------:R-:W-:Y:S04]  /*2d6d0*/  STL.64 [R1+0xf00], R4 ;  /* 0x000f000401007387 */ /* 0x000fe80000100a00 */
[----:B------:R-:W-:Y:S01]  /*2d6e0*/  STL.64 [R1+0xf08], R6 ;  /* 0x000f080601007387 */ /* 0x000fe20000100a00 */
[----:B0-----:R-:W-:-:S02]  /*2d6f0*/  IMAD.MOV.U32 R19, RZ, RZ, R9 ;  /* 0x000000ffff137224 */ /* 0x001fc400078e0009 */
[----:B--2---:R-:W-:-:S05]  /*2d700*/  IMAD.MOV.U32 R18, RZ, RZ, R24 ;  /* 0x000000ffff127224 */ /* 0x004fca00078e0018 */
[----:B------:R-:W-:Y:S04]  /*2d710*/  STL.64 [R1+0x2b60], R18 ;  /* 0x002b601201007387 */ /* 0x000fe80000100a00 */
[----:B------:R-:W-:Y:S04]  /*2d720*/  STL.64 [R1+0x2a88], R14 ;  /* 0x002a880e01007387 */ /* 0x000fe80000100a00 */
[----:B------:R0:W-:Y:S04]  /*2d730*/  STL.64 [R1+0x2af8], R12 ;  /* 0x002af80c01007387 */ /* 0x0001e80000100a00 */
[----:B0-----:R-:W2:Y:S04]  /*2d740*/  LDL.LU R12, [R1+0x660] ;  /* 0x00066000010c7983 */ /* 0x001ea80000300800 */
[----:B------:R-:W2:Y:S04]  /*2d750*/  LDL.LU R13, [R1+0x664] ;  /* 0x00066400010d7983 */ /* 0x000ea80000300800 */
[----:B------:R-:W3:Y:S04]  /*2d760*/  LDL.LU R14, [R1+0x668] ;  /* 0x00066800010e7983 */ /* 0x000ee80000300800 */
[----:B------:R-:W3:Y:S01]  /*2d770*/  LDL.LU R15, [R1+0x66c] ;  /* 0x00066c00010f7983 */ /* 0x000ee20000300800 */
[----:B------:R-:W-:-:S02]  /*2d780*/  IMAD.MOV.U32 R18, RZ, RZ, R8 ;  /* 0x000000ffff127224 */ /* 0x000fc400078e0008 */
[----:B------:R-:W-:-:S05]  /*2d790*/  IMAD.MOV.U32 R19, RZ, RZ, R3 ;  /* 0x000000ffff137224 */ /* 0x000fca00078e0003 */
[----:B------:R0:W-:Y:S04]  /*2d7a0*/  STL.64 [R1+0x2b78], R18 ;  /* 0x002b781201007387 */ /* 0x0001e80000100a00 */
[----:B0-----:R-:W4:Y:S04]  /*2d7b0*/  LDL.64 R18, [R1+0xc8] ;  /* 0x0000c80001127983 */ /* 0x001f280000100a00 */
[----:B---3--:R-:W-:Y:S04]  /*2d7c0*/  STL.64 [R1+0x2b10], R14 ;  /* 0x002b100e01007387 */ /* 0x008fe80000100a00 */
[----:B--2---:R0:W-:Y:S04]  /*2d7d0*/  STL.64 [R1+0x2b08], R12 ;  /* 0x002b080c01007387 */ /* 0x0041e80000100a00 */
[----:B0-----:R-:W2:Y:S04]  /*2d7e0*/  LDL.LU R12, [R1+0x670] ;  /* 0x00067000010c7983 */ /* 0x001ea80000300800 */
[----:B------:R-:W2:Y:S04]  /*2d7f0*/  LDL.LU R13, [R1+0x674] ;  /* 0x00067400010d7983 */ /* 0x000ea80000300800 */
[----:B------:R-:W3:Y:S04]  /*2d800*/  LDL.LU R14, [R1+0x678] ;  /* 0x00067800010e7983 */ /* 0x000ee80000300800 */
        /* <DEDUP_REMOVED lines=9> */
[----:B---3--:R-:W-:Y:S04]  /*2d8a0*/  STL.64 [R1+0x2b28], R14 ;  /* 0x002b280e01007387 */ /* 0x008fe80000100a00 */
[----:B--2---:R0:W-:Y:S04]  /*2d8b0*/  STL.64 [R1+0x2b20], R12 ;  /* 0x002b200c01007387 */ /* 0x0041e80000100a00 */
[----:B0-----:R-:W2:Y:S04]  /*2d8c0*/  LDL.LU R12, [R1+0x680] ;  /* 0x00068000010c7983 */ /* 0x001ea80000300800 */
[----:B------:R-:W2:Y:S04]  /*2d8d0*/  LDL.LU R13, [R1+0x684] ;  /* 0x00068400010d7983 */ /* 0x000ea80000300800 */
[----:B------:R-:W3:Y:S04]  /*2d8e0*/  LDL.LU R14, [R1+0x688] ;  /* 0x00068800010e7983 */ /* 0x000ee80000300800 */
[----:B------:R-:W3:Y:S04]  /*2d8f0*/  LDL.LU R15, [R1+0x68c] ;  /* 0x00068c00010f7983 */ /* 0x000ee80000300800 */
        /* <DEDUP_REMOVED lines=11> */
[----:B------:R-:W3:Y:S01]  /*2d9b0*/  LDL.LU R15, [R1+0x6ac] ;  /* 0x0006ac00010f7983 */ /* 0x000ee20000300800 */
[C---:B----4-:R-:W-:Y:S03]  /*2d9c0*/  HMMA.16816.F32.BF16 R4, R20.reuse, R10, R4 ;  /* 0x0000000a1404723c */ /* 0x050fe60000041804 */
        /* <DEDUP_REMOVED lines=10> */
[----:B------:R-:W2:Y:S04]  /*2da70*/  LDL.LU R14, [R1+0x1058] ;  /* 0x00105800010e7983 */ /* 0x000ea80000300800 */
[----:B------:R-:W2:Y:S04]  /*2da80*/  LDL.LU R15, [R1+0x105c] ;  /* 0x00105c00010f7983 */ /* 0x000ea80000300800 */
[----:B------:R-:W-:Y:S04]  /*2da90*/  STL.64 [R1+0xef0], R4 ;  /* 0x000ef00401007387 */ /* 0x000fe80000100a00 */
[----:B------:R0:W-:Y:S04]  /*2daa0*/  STL.64 [R1+0xef8], R6 ;  /* 0x000ef80601007387 */ /* 0x0001e80000100a00 */
[----:B0-----:R-:W3:Y:S04]  /*2dab0*/  LDL.LU.64 R6, [R1+0x2ba8] ;  /* 0x002ba80001067983 */ /* 0x001ee80000300a00 */
[----:B------:R-:W4:Y:S01]  /*2dac0*/  LDL.LU.64 R4, [R1+0x2ba0] ;  /* 0x002ba00001047983 */ /* 0x000f220000300a00 */
[----:B---3--:R-:W-:Y:S03]  /*2dad0*/  HMMA.16816.F32.BF16 R20, R20, R6, R24 ;  /* 0x000000061414723c */ /* 0x008fe60000041818 */
[----:B------:R-:W2:Y:S04]  /*2dae0*/  LDL.LU.64 R26, [R1+0x2b98] ;  /* 0x002b9800011a7983 */ /* 0x000ea80000300a00 */
[----:B------:R-:W2:-:S15]  /*2daf0*/  LDL.LU.64 R24, [R1+0x2b90] ;  /* 0x002b900001187983 */ /* 0x000e9e0000300a00 */
[----:B------:R-:W-:-:S01]  /*2db00*/  NOP ;  /* 0x0000000000007918 */ /* 0x000fc20000000000 */
[----:B------:R-:W-:Y:S04]  /*2db10*/  STL.64 [R1+0x7a0], R20 ;  /* 0x0007a01401007387 */ /* 0x000fe80000100a00 */
[----:B------:R0:W-:Y:S02]  /*2db20*/  STL.64 [R1+0x7a8], R22 ;  /* 0x0007a81601007387 */ /* 0x0001e40000100a00 */
[----:B0-----:R-:W-:Y:S02]  /*2db30*/  IMAD.MOV.U32 R22, RZ, RZ, R2 ;  /* 0x000000ffff167224 */ /* 0x001fe400078e0002 */
[----:B------:R-:W-:Y:S02]  /*2db40*/  IMAD.MOV.U32 R23, RZ, RZ, R0 ;  /* 0x000000ffff177224 */ /* 0x000fe400078e0000 */
[----:B------:R-:W-:-:S02]  /*2db50*/  IMAD.MOV.U32 R2, RZ, RZ, R18 ;  /* 0x000000ffff027224 */ /* 0x000fc400078e0012 */
[----:B------:R-:W-:Y:S01]  /*2db60*/  IMAD.MOV.U32 R0, RZ, RZ, R19 ;  /* 0x000000ffff007224 */ /* 0x000fe200078e0013 */
        /* <DEDUP_REMOVED lines=37> */
[----:B------:R0:W-:Y:S04]  /*2ddc0*/  STL [R1+0x2a78], R8 ;  /* 0x002a780801007387 */ /* 0x0001e80000100800 */
[----:B0-----:R-:W3:Y:S04]  /*2ddd0*/  LDL.LU R8, [R1+0x650] ;  /* 0x0006500001087983 */ /* 0x001ee80000300800 */
[----:B------:R-:W3:Y:S04]  /*2dde0*/  LDL.LU R9, [R1+0x654] ;  /* 0x0006540001097983 */ /* 0x000ee80000300800 */
[----:B------:R-:W3:Y:S04]  /*2ddf0*/  LDL.LU R10, [R1+0x658] ;  /* 0x00065800010a7983 */ /* 0x000ee80000300800 */
[----:B------:R-:W3:Y:S01]  /*2de00*/  LDL.LU R11, [R1+0x65c] ;  /* 0x00065c00010b7983 */ /* 0x000ee20000300800 */
[----:B--2---:R-:W-:Y:S03]  /*2de10*/  HMMA.16816.F32.BF16 R16, R24, R18, R12 ;  /* 0x000000121810723c */ /* 0x004fe6000004180c */
[----:B------:R-:W2:Y:S04]  /*2de20*/  LDL.LU.64 R14, [R1+0x2b10] ;  /* 0x002b1000010e7983 */ /* 0x000ea80000300a00 */
[----:B------:R-:W2:-:S15]  /*2de30*/  LDL.LU.64 R12, [R1+0x2b08] ;  /* 0x002b0800010c7983 */ /* 0x000e9e0000300a00 */
[----:B------:R-:W-:-:S01]  /*2de40*/  NOP ;  /* 0x0000000000007918 */ /* 0x000fc20000000000 */
        /* <DEDUP_REMOVED lines=8> */
[----:B0-----:R-:W4:Y:S04]  /*2ded0*/  LDL.LU.64 R18, [R1+0x2af0] ;  /* 0x002af00001127983 */ /* 0x001f280000300a00 */
[----:B------:R-:W2:Y:S04]  /*2dee0*/  LDL.LU.64 R16, [R1+0x2ae8] ;  /* 0x002ae80001107983 */ /* 0x000ea80000300a00 */
[----:B------:R-:W4:Y:S01]  /*2def0*/  LDL.64 R14, [R1+0x8] ;  /* 0x00000800010e7983 */ /* 0x000f220000100a00 */
[----:B---3--:R-:W-:Y:S03]  /*2df00*/  HMMA.16816.F32.BF16 R8, R24, R22, R8 ;  /* 0x000000161808723c */ /* 0x008fe60000041808 */
[----:B----4-:R-:W-:-:S15]  /*2df10*/  STL.64 [R1+0x2aa0], R14 ;  /* 0x002aa00e01007387 */ /* 0x010fde0000100a00 */
[----:B------:R-:W-:-:S05]  /*2df20*/  NOP ;  /* 0x0000000000007918 */ /* 0x000fca0000000000 */
[----:B------:R0:W-:Y:S04]  /*2df30*/  STL.64 [R1+0x650], R8 ;  /* 0x0006500801007387 */ /* 0x0001e80000100a00 */
[----:B------:R1:W-:Y:S04]  /*2df40*/  STL.64 [R1+0x658], R10 ;  /* 0x0006580a01007387 */ /* 0x0003e80000100a00 */
[----:B0-----:R-:W3:Y:S04]  /*2df50*/  LDL.LU R8, [R1+0x5f0] ;  /* 0x0005f00001087983 */ /* 0x001ee80000300800 */
[----:B------:R-:W3:Y:S04]  /*2df60*/  LDL.LU R9, [R1+0x5f4] ;  /* 0x0005f40001097983 */ /* 0x000ee80000300800 */
[----:B-1----:R-:W4:Y:S04]  /*2df70*/  LDL.LU R10, [R1+0x5f8] ;  /* 0x0005f800010a7983 */ /* 0x002f280000300800 */
[----:B------:R-:W4:Y:S01]  /*2df80*/  LDL.LU R11, [R1+0x5fc] ;  /* 0x0005fc00010b7983 */ /* 0x000f220000300800 */
[----:B------:R-:W-:-:S02]  /*2df90*/  IMAD.MOV.U32 R14, RZ, RZ, R28 ;  /* 0x000000ffff0e7224 */ /* 0x000fc400078e001c */
[----:B--2---:R-:W-:Y:S01]  /*2dfa0*/  IMAD.MOV.U32 R15, RZ, RZ, R17 ;  /* 0x000000ffff0f7224 */ /* 0x004fe200078e0011 */
[----:B------:R-:W2:Y:S04]  /*2dfb0*/  LDL.LU R20, [R1+0x640] ;  /* 0x0006400001147983 */ /* 0x000ea80000300800 */
[----:B------:R-:W2:Y:S04]  /*2dfc0*/  LDL.LU R21, [R1+0x644] ;  /* 0x0006440001157983 */ /* 0x000ea80000300800 */
[----:B------:R-:W2:Y:S04]  /*2dfd0*/  LDL.LU R22, [R1+0x648] ;  /* 0x0006480001167983 */ /* 0x000ea80000300800 */
[----:B------:R-:W2:Y:S04]  /*2dfe0*/  LDL.LU R23, [R1+0x64c] ;  /* 0x00064c0001177983 */ /* 0x000ea80000300800 */
[----:B------:R-:W-:Y:S04]  /*2dff0*/  STL.64 [R1+0x2ab8], R14 ;  /* 0x002ab80e01007387 */ /* 0x000fe80000100a00 */
[----:B----4-:R-:W-:Y:S04]  /*2e000*/  STL.64 [R1+0x2a98], R10 ;  /* 0x002a980a01007387 */ /* 0x010fe80000100a00 */
[----:B---3--:R0:W-:Y:S04]  /*2e010*/  STL.64 [R1+0x2a90], R8 ;  /* 0x002a900801007387 */ /* 0x0081e80000100a00 */
[----:B0-----:R-:W3:Y:S04]  /*2e020*/  LDL.LU R8, [R1+0x600] ;  /* 0x0006000001087983 */ /* 0x001ee80000300800 */
[----:B------:R-:W3:Y:S04]  /*2e030*/  LDL.LU R9, [R1+0x604] ;  /* 0x0006040001097983 */ /* 0x000ee80000300800 */
[----:B------:R-:W4:Y:S04]  /*2e040*/  LDL.LU R10, [R1+0x608] ;  /* 0x00060800010a7983 */ /* 0x000f280000300800 */
[----:B------:R-:W4:Y:S01]  /*2e050*/  LDL.LU R11, [R1+0x60c] ;  /* 0x00060c00010b7983 */ /* 0x000f220000300800 */
[----:B------:R-:W-:-:S02]  /*2e060*/  IMAD.MOV.U32 R14, RZ, RZ, R16 ;  /* 0x000000ffff0e7224 */ /* 0x000fc400078e0010 */
[----:B------:R-:W-:-:S05]  /*2e070*/  IMAD.MOV.U32 R15, RZ, RZ, R13 ;  /* 0x000000ffff0f7224 */ /* 0x000fca00078e000d */
[----:B------:R-:W-:Y:S04]  /*2e080*/  STL.64 [R1+0x2ad0], R14 ;  /* 0x002ad00e01007387 */ /* 0x000fe80000100a00 */
[----:B----4-:R-:W-:Y:S04]  /*2e090*/  STL.64 [R1+0x2ab0], R10 ;  /* 0x002ab00a01007387 */ /* 0x010fe80000100a00 */
[----:B---3--:R0:W-:Y:S04]  /*2e0a0*/  STL.64 [R1+0x2aa8], R8 ;  /* 0x002aa80801007387 */ /* 0x0081e80000100a00 */
[----:B0-----:R-:W3:Y:S04]  /*2e0b0*/  LDL.LU R8, [R1+0x610] ;  /* 0x0006100001087983 */ /* 0x001ee80000300800 */
[----:B------:R-:W3:Y:S04]  /*2e0c0*/  LDL.LU R9, [R1+0x614] ;  /* 0x0006140001097983 */ /* 0x000ee80000300800 */
[----:B------:R-:W4:Y:S04]  /*2e0d0*/  LDL.LU R10, [R1+0x618] ;  /* 0x00061800010a7983 */ /* 0x000f280000300800 */
[----:B------:R-:W4:Y:S01]  /*2e0e0*/  LDL.LU R11, [R1+0x61c] ;  /* 0x00061c00010b7983 */ /* 0x000f220000300800 */
[----:B--2---:R-:W-:Y:S03]  /*2e0f0*/  HMMA.16816.F32.BF16 R20, R24, R18, R20 ;  /* 0x000000121814723c */ /* 0x004fe60000041814 */
[----:B----4-:R-:W-:Y:S04]  /*2e100*/  STL.64 [R1+0x2ac8], R10 ;  /* 0x002ac80a01007387 */ /* 0x010fe80000100a00 */
[----:B---3--:R0:W-:Y:S04]  /*2e110*/  STL.64 [R1+0x2ac0], R8 ;  /* 0x002ac00801007387 */ /* 0x0081e80000100a00 */
[----:B0-----:R-:W2:Y:S04]  /*2e120*/  LDL.LU R8, [R1+0x620] ;  /* 0x0006200001087983 */ /* 0x001ea80000300800 */
[----:B------:R-:W2:Y:S04]  /*2e130*/  LDL.LU R9, [R1+0x624] ;  /* 0x0006240001097983 */ /* 0x000ea80000300800 */
[----:B------:R-:W3:Y:S04]  /*2e140*/  LDL.LU R10, [R1+0x628] ;  /* 0x00062800010a7983 */ /* 0x000ee80000300800 */
[----:B------:R-:W3:Y:S01]  /*2e150*/  LDL.LU R11, [R1+0x62c] ;  /* 0x00062c00010b7983 */ /* 0x000ee20000300800 */
[----:B------:R-:W-:-:S02]  /*2e160*/  IMAD.MOV.U32 R15, RZ, RZ, R4 ;  /* 0x000000ffff0f7224 */ /* 0x000fc400078e0004 */
[----:B------:R-:W-:Y:S01]  /*2e170*/  IMAD.MOV.U32 R4, RZ, RZ, R19 ;  /* 0x000000ffff047224 */ /* 0x000fe200078e0013 */
[----:B---3--:R-:W-:Y:S04]  /*2e180*/  STL.64 [R1+0x2ae0], R10 ;  /* 0x002ae00a01007387 */ /* 0x008fe80000100a00 */
[----:B--2---:R0:W-:Y:S04]  /*2e190*/  STL.64 [R1+0x2ad8], R8 ;  /* 0x002ad80801007387 */ /* 0x0041e80000100a00 */
[----:B0-----:R-:W2:Y:S04]  /*2e1a0*/  LDL.LU R8, [R1+0x630] ;  /* 0x0006300001087983 */ /* 0x001ea80000300800 */
[----:B------:R-:W2:Y:S04]  /*2e1b0*/  LDL.LU R9, [R1+0x634] ;  /* 0x0006340001097983 */ /* 0x000ea80000300800 */
[----:B------:R-:W2:Y:S04]  /*2e1c0*/  LDL.LU R10, [R1+0x638] ;  /* 0x00063800010a7983 */ /* 0x000ea80000300800 */
[----:B------:R-:W2:Y:S04]  /*2e1d0*/  LDL.LU R11, [R1+0x63c] ;  /* 0x00063c00010b7983 */ /* 0x000ea80000300800 */
[----:B------:R0:W-:Y:S04]  /*2e1e0*/  STL.64 [R1+0x640], R20 ;  /* 0x0006401401007387 */ /* 0x0001e80000100a00 */
[----:B------:R-:W-:Y:S04]  /*2e1f0*/  STL.64 [R1+0x648], R22 ;  /* 0x0006481601007387 */ /* 0x000fe80000100a00 */
[----:B------:R-:W-:Y:S04]  /*2e200*/  STL.64 [R1+0x2a70], R6 ;  /* 0x002a700601007387 */ /* 0x000fe80000100a00 */
[----:B------:R1:W-:Y:S04]  /*2e210*/  STL.64 [R1+0x2a68], R4 ;  /* 0x002a680401007387 */ /* 0x0003e80000100a00 */
[----:B------:R-:W3:Y:S04]  /*2e220*/  LDL.LU R16, [R1+0x220] ;  /* 0x0002200001107983 */ /* 0x000ee80000300800 */
[----:B------:R-:W3:Y:S01]  /*2e230*/  LDL.LU R17, [R1+0x224] ;  /* 0x0002240001117983 */ /* 0x000ee20000300800 */
[----:B0-----:R-:W-:-:S03]  /*2e240*/  IMAD.MOV.U32 R20, RZ, RZ, R18 ;  /* 0x000000ffff147224 */ /* 0x001fc600078e0012 */
[----:B------:R-:W3:Y:S04]  /*2e250*/  LDL.LU R18, [R1+0x228] ;  /* 0x0002280001127983 */ /* 0x000ee80000300800 */
[----:B------:R-:W3:Y:S04]  /*2e260*/  LDL.LU R19, [R1+0x22c] ;  /* 0x00022c0001137983 */ /* 0x000ee80000300800 */
[----:B-1----:R-:W4:Y:S04]  /*2e270*/  LDL.LU R4, [R1+0x5e0] ;  /* 0x0005e00001047983 */ /* 0x002f280000300800 */
[----:B------:R-:W4:Y:S04]  /*2e280*/  LDL.LU R5, [R1+0x5e4] ;  /* 0x0005e40001057983 */ /* 0x000f280000300800 */
[----:B------:R-:W4:Y:S04]  /*2e290*/  LDL.LU R6, [R1+0x5e8] ;  /* 0x0005e80001067983 */ /* 0x000f280000300800 */
[----:B------:R-:W4:Y:S04]  /*2e2a0*/  LDL.LU R7, [R1+0x5ec] ;  /* 0x0005ec0001077983 */ /* 0x000f280000300800 */
[----:B------:R-:W-:Y:S04]  /*2e2b0*/  STL [R1+0x2a08], R20 ;  /* 0x002a081401007387 */ /* 0x000fe80000100800 */
[----:B------:R-:W2:Y:S04]  /*2e2c0*/  LDL.64 R22, [R1+0x98] ;  /* 0x0000980001167983 */ /* 0x000ea80000100a00 */
[----:B--2---:R0:W-:Y:S04]  /*2e2d0*/  STL.64 [R1+0x2a18], R22 ;  /* 0x002a181601007387 */ /* 0x0041e80000100a00 */
[----:B0-----:R-:W2:Y:S01]  /*2e2e0*/  LDL.64 R22, [R1+0xa8] ;  /* 0x0000a80001167983 */ /* 0x001ea20000100a00 */
[----:B------:R-:W-:-:S07]  /*2e2f0*/  IMAD.MOV.U32 R14, RZ, RZ, R12 ;  /* 0x000000ffff0e7224 */ /* 0x000fce00078e000c */
[C---:B------:R-:W-:Y:S01]  /*2e300*/  HMMA.16816.F32.BF16 R12, R24.reuse, R14, R8 ;  /* 0x0000000e180c723c */ /* 0x040fe20000041808 */
[----:B--2---:R0:W-:Y:S04]  /*2e310*/  STL.64 [R1+0x2a30], R22 ;  /* 0x002a301601007387 */ /* 0x0041e80000100a00 */
[----:B------:R-:W2:Y:S04]  /*2e320*/  LDL.LU R20, [R1+0x1e0] ;  /* 0x0001e00001147983 */ /* 0x000ea80000300800 */
[----:B------:R-:W2:Y:S04]  /*2e330*/  LDL.LU R21, [R1+0x1e4] ;  /* 0x0001e40001157983 */ /* 0x000ea80000300800 */
[----:B0-----:R-:W3:Y:S04]  /*2e340*/  LDL.LU R22, [R1+0x1e8] ;  /* 0x0001e80001167983 */ /* 0x001ee80000300800 */
[----:B------:R-:W3:Y:S04]  /*2e350*/  LDL.LU R23, [R1+0x1ec] ;  /* 0x0001ec0001177983 */ /* 0x000ee80000300800 */
[----:B---3--:R-:W-:Y:S04]  /*2e360*/  STL.64 [R1+0x2a40], R22 ;  /* 0x002a401601007387 */ /* 0x008fe80000100a00 */
[----:B--2---:R-:W-:Y:S04]  /*2e370*/  STL.64 [R1+0x2a38], R20 ;  /* 0x002a381401007387 */ /* 0x004fe80000100a00 */
[----:B------:R-:W2:Y:S04]  /*2e380*/  LDL.LU.64 R10, [R1+0x2ae0] ;  /* 0x002ae000010a7983 */ /* 0x000ea80000300a00 */
[----:B------:R-:W2:Y:S04]  /*2e390*/  LDL.LU.64 R8, [R1+0x2ad8] ;  /* 0x002ad80001087983 */ /* 0x000ea80000300a00 */
        /* <DEDUP_REMOVED lines=25> */
[----:B--2---:R-:W-:-:S15]  /*2e530*/  HMMA.16816.F32.BF16 R8, R24, R14, R8 ;  /* 0x0000000e1808723c */ /* 0x004fde0000041808 */
[----:B------:R-:W-:-:S08]  /*2e540*/  NOP ;  /* 0x0000000000007918 */ /* 0x000fd00000000000 */
[----:B------:R-:W-:Y:S04]  /*2e550*/  STL.64 [R1+0x5f0], R8 ;  /* 0x0005f00801007387 */ /* 0x000fe80000100a00 */
[----:B------:R0:W-:Y:S04]  /*2e560*/  STL.64 [R1+0x5f8], R10 ;  /* 0x0005f80a01007387 */ /* 0x0001e80000100a00 */
[----:B0-----:R-:W4:Y:S04]  /*2e570*/  LDL.LU.64 R10, [R1+0x2a80] ;  /* 0x002a8000010a7983 */ /* 0x001f280000300a00 */
[----:B------:R-:W2:Y:S04]  /*2e580*/  LDL.LU R8, [R1+0x2a78] ;  /* 0x002a780001087983 */ /* 0x000ea80000300800 */
[----:B------:R0:W-:Y:S04]  /*2e590*/  STL.64 [R1+0x2a10], R14 ;  /* 0x002a100e01007387 */ /* 0x0001e80000100a00 */
[----:B------:R-:W3:Y:S04]  /*2e5a0*/  LDL.LU R12, [R1+0x320] ;  /* 0x00032000010c7983 */ /* 0x000ee80000300800 */
[----:B------:R-:W3:Y:S04]  /*2e5b0*/  LDL.LU R13, [R1+0x324] ;  /* 0x00032400010d7983 */ /* 0x000ee80000300800 */
[----:B0-----:R-:W4:Y:S04]  /*2e5c0*/  LDL.LU R14, [R1+0x328] ;  /* 0x00032800010e7983 */ /* 0x001f280000300800 */
[----:B------:R-:W4:Y:S04]  /*2e5d0*/  LDL.LU R15, [R1+0x32c] ;  /* 0x00032c00010f7983 */ /* 0x000f280000300800 */
[----:B----4-:R-:W-:Y:S04]  /*2e5e0*/  STL.64 [R1+0x2a28], R14 ;  /* 0x002a280e01007387 */ /* 0x010fe80000100a00 */
[----:B---3--:R0:W-:Y:S04]  /*2e5f0*/  STL.64 [R1+0x2a20], R12 ;  /* 0x002a200c01007387 */ /* 0x0081e80000100a00 */
[----:B0-----:R-:W3:Y:S04]  /*2e600*/  LDL.LU R12, [R1+0x330] ;  /* 0x00033000010c7983 */ /* 0x001ee80000300800 */
[----:B------:R-:W3:Y:S04]  /*2e610*/  LDL.LU R13, [R1+0x334] ;  /* 0x00033400010d7983 */ /* 0x000ee80000300800 */
[----:B------:R-:W4:Y:S04]  /*2e620*/  LDL.LU R14, [R1+0x338] ;  /* 0x00033800010e7983 */ /* 0x000f280000300800 */
[----:B------:R-:W4:Y:S01]  /*2e630*/  LDL.LU R15, [R1+0x33c] ;  /* 0x00033c00010f7983 */ /* 0x000f220000300800 */
[----:B------:R-:W-:Y:S03]  /*2e640*/  HMMA.16816.F32.BF16 R4, R24, R10, R4 ;  /* 0x0000000a1804723c */ /* 0x000fe60000041804 */
[----:B----4-:R-:W-:Y:S04]  /*2e650*/  STL.64 [R1+0x2a50], R14 ;  /* 0x002a500e01007387 */ /* 0x010fe80000100a00 */
[----:B---3--:R0:W-:Y:S04]  /*2e660*/  STL.64 [R1+0x2a48], R12 ;  /* 0x002a480c01007387 */ /* 0x0081e80000100a00 */
[----:B0-----:R-:W3:Y:S04]  /*2e670*/  LDL.LU R12, [R1+0x1010] ;  /* 0x00101000010c7983 */ /* 0x001ee80000300800 */
[----:B------:R-:W3:Y:S04]  /*2e680*/  LDL.LU R13, [R1+0x1014] ;  /* 0x00101400010d7983 */ /* 0x000ee80000300800 */
[----:B------:R-:W3:Y:S04]  /*2e690*/  LDL.LU R14, [R1+0x1018] ;  /* 0x00101800010e7983 */ /* 0x000ee80000300800 */
[----:B------:R-:W3:Y:S04]  /*2e6a0*/  LDL.LU R15, [R1+0x101c] ;  /* 0x00101c00010f7983 */ /* 0x000ee80000300800 */
[----:B------:R-:W-:Y:S04]  /*2e6b0*/  STL.64 [R1+0x5e0], R4 ;  /* 0x0005e00401007387 */ /* 0x000fe80000100a00 */
[----:B------:R0:W-:Y:S04]  /*2e6c0*/  STL.64 [R1+0x5e8], R6 ;  /* 0x0005e80601007387 */ /* 0x0001e80000100a00 */
[----:B0-----:R-:W4:Y:S04]  /*2e6d0*/  LDL.LU.64 R6, [R1+0x2a70] ;  /* 0x002a700001067983 */ /* 0x001f280000300a00 */
[----:B------:R-:W2:Y:S01]  /*2e6e0*/  LDL.LU.64 R4, [R1+0x2a68] ;  /* 0x002a680001047983 */ /* 0x000ea20000300a00 */
[----:B------:R-:W-:-:S02]  /*2e6f0*/  IMAD.MOV.U32 R22, RZ, RZ, R2 ;  /* 0x000000ffff167224 */ /* 0x000fc400078e0002 */
[----:B------:R-:W-:Y:S01]  /*2e700*/  IMAD.MOV.U32 R23, RZ, RZ, R0 ;  /* 0x000000ffff177224 */ /* 0x000fe200078e0000 */
[----:B----4-:R-:W-:Y:S01]  /*2e710*/  HMMA.16816.F32.BF16 R24, R24, R6, R16 ;  /* 0x000000061818723c */ /* 0x010fe20000041810 */
[----:B------:R-:W3:Y:S04]  /*2e720*/  LDL.LU.64 R18, [R1+0x2a60] ;  /* 0x002a600001127983 */ /* 0x000ee80000300a00 */
[----:B------:R-:W3:-:S15]  /*2e730*/  LDL.LU.64 R16, [R1+0x2a58] ;  /* 0x002a580001107983 */ /* 0x000ede0000300a00 */
[----:B------:R-:W-:-:S03]  /*2e740*/  NOP ;  /* 0x0000000000007918 */ /* 0x000fc60000000000 */
[----:B------:R-:W-:Y:S04]  /*2e750*/  STL.64 [R1+0x220], R24 ;  /* 0x0002201801007387 */ /* 0x000fe80000100a00 */
[----:B------:R0:W-:Y:S04]  /*2e760*/  STL.64 [R1+0x228], R26 ;  /* 0x0002281a01007387 */ /* 0x0001e80000100a00 */
[----:B0-----:R-:W4:Y:S01]  /*2e770*/  LDL.64 R26, [R1+0xb8] ;  /* 0x0000b800011a7983 */ /* 0x001f220000100a00 */
[----:B---3--:R-:W-:Y:S03]  /*2e780*/  HMMA.16816.F32.BF16 R20, R16, R22, R12 ;  /* 0x000000161014723c */ /* 0x008fe6000004180c */
[----:B------:R-:W3:Y:S04]  /*2e790*/  LDL.LU.64 R14, [R1+0x2a50] ;  /* 0x002a5000010e7983 */ /* 0x000ee80000300a00 */
[----:B------:R-:W3:-:S15]  /*2e7a0*/  LDL.LU.64 R12, [R1+0x2a48] ;  /* 0x002a4800010c7983 */ /* 0x000ede0000300a00 */
[----:B------:R-:W-:-:S01]  /*2e7b0*/  NOP ;  /* 0x0000000000007918 */ /* 0x000fc20000000000 */
        /* <DEDUP_REMOVED lines=8> */
[----:B0-----:R-:W3:Y:S01]  /*2e840*/  LDL.LU.64 R22, [R1+0x2a30] ;  /* 0x002a300001167983 */ /* 0x001ee20000300a00 */
[----:B------:R-:W-:Y:S02]  /*2e850*/  IMAD.MOV.U32 R2, RZ, RZ, R26 ;  /* 0x000000ffff027224 */ /* 0x000fe400078e001a */
[----:B------:R-:W-:-:S02]  /*2e860*/  IMAD.MOV.U32 R0, RZ, RZ, R27 ;  /* 0x000000ffff007224 */ /* 0x000fc400078e001b */
[----:B--2---:R-:W0:Y:S04]  /*2e870*/  LDSM.16.MT88.4 R24, [R5+UR5+0x2000] ;  /* 0x002000050518783b */ /* 0x004e280008004200 */
[----:B0-----:R0:W-:Y:S04]  /*2e880*/  STL.64 [R1+0x2958], R26 ;  /* 0x0029581a01007387 */ /* 0x0011e80000100a00 */
[----:B------:R-:W-:Y:S01]  /*2e890*/  STL.64 [R1+0x2950], R24 ;  /* 0x0029501801007387 */ /* 0x000fe20000100a00 */
[----:B0-----:R-:W-:Y:S02]  /*2e8a0*/  IMAD.MOV.U32 R26, RZ, RZ, R8 ;  /* 0x000000ffff1a7224 */ /* 0x001fe400078e0008 */
[----:B------:R-:W-:Y:S01]  /*2e8b0*/  IMAD.MOV.U32 R27, RZ, RZ, R3 ;  /* 0x000000ffff1b7224 */ /* 0x000fe200078e0003 */
[----:B---3--:R-:W-:Y:S06]  /*2e8c0*/  HMMA.16816.F32.BF16 R12, R16, R22, R12 ;  /* 0x00000016100c723c */ /* 0x008fec000004180c */
        /* <DEDUP_REMOVED lines=11> */
[----:B0-----:R-:W2:Y:S01]  /*2e980*/  LDL.LU.64 R14, [R1+0x2a10] ;  /* 0x002a1000010e7983 */ /* 0x001ea20000300a00 */
[----:B------:R-:W-:-:S03]  /*2e990*/  IMAD.MOV.U32 R13, RZ, RZ, R22 ;  /* 0x000000ffff0d7224 */ /* 0x000fc600078e0016 */
[----:B------:R-:W3:Y:S04]  /*2e9a0*/  LDL.LU R20, [R1+0x2a08] ;  /* 0x002a080001147983 */ /* 0x000ee80000300800 */
[----:B--2---:R-:W-:Y:S04]  /*2e9b0*/  STL.64 [R1+0x2998], R14 ;  /* 0x0029980e01007387 */ /* 0x004fe80000100a00 */
[----:B------:R0:W-:Y:S04]  /*2e9c0*/  STL [R1+0x2990], R13 ;  /* 0x0029900d01007387 */ /* 0x0001e80000100800 */
[----:B------:R-:W2:Y:S04]  /*2e9d0*/  LDL.LU R12, [R1+0x310] ;  /* 0x00031000010c7983 */ /* 0x000ea80000300800 */
[----:B0-----:R-:W2:Y:S04]  /*2e9e0*/  LDL.LU R13, [R1+0x314] ;  /* 0x00031400010d7983 */ /* 0x001ea80000300800 */
[----:B------:R-:W2:Y:S04]  /*2e9f0*/  LDL.LU R14, [R1+0x318] ;  /* 0x00031800010e7983 */ /* 0x000ea80000300800 */
[----:B------:R-:W2:Y:S01]  /*2ea00*/  LDL.LU R15, [R1+0x31c] ;  /* 0x00031c00010f7983 */ /* 0x000ea20000300800 */
[----:B------:R-:W-:-:S03]  /*2ea10*/  IMAD.MOV.U32 R9, RZ, RZ, R23 ;  /* 0x000000ffff097224 */ /* 0x000fc600078e0017 */
[----:B------:R-:W-:Y:S04]  /*2ea20*/  STL.64 [R1+0x2978], R10 ;  /* 0x0029780a01007387 */ /* 0x000fe80000100a00 */
[----:B------:R2:W-:Y:S02]  /*2ea30*/  STL.64 [R1+0x2970], R8 ;  /* 0x0029700801007387 */ /* 0x0005e40000100a00 */
[----:B--2---:R-:W-:Y:S02]  /*2ea40*/  HMMA.16816.F32.BF16 R8, R16, R26, R12 ;  /* 0x0000001a1008723c */ /* 0x004fe4000004180c */
[----:B------:R-:W2:-:S15]  /*2ea50*/  LDL.LU R12, [R1+0xca0] ;  /* 0x000ca000010c7983 */ /* 0x000e9e0000300800 */
[----:B------:R-:W-:-:S06]  /*2ea60*/  NOP ;  /* 0x0000000000007918 */ /* 0x000fcc0000000000 */
[----:B------:R-:W-:Y:S04]  /*2ea70*/  STL.64 [R1+0x310], R8 ;  /* 0x0003100801007387 */ /* 0x000fe80000100a00 */
[----:B------:R-:W-:Y:S04]  /*2ea80*/  STL.64 [R1+0x318], R10 ;  /* 0x0003180a01007387 */ /* 0x000fe80000100a00 */
[----:B------:R-:W2:Y:S04]  /*2ea90*/  LDL.LU R13, [R1+0xca4] ;  /* 0x000ca400010d7983 */ /* 0x000ea80000300800 */
[----:B------:R-:W4:Y:S04]  /*2eaa0*/  LDL.LU R14, [R1+0xca8] ;  /* 0x000ca800010e7983 */ /* 0x000f280000300800 */
[----:B------:R-:W4:Y:S04]  /*2eab0*/  LDL.LU R15, [R1+0xcac] ;  /* 0x000cac00010f7983 */ /* 0x000f280000300800 */
[----:B----4-:R-:W-:Y:S04]  /*2eac0*/  STL.64 [R1+0x29a8], R14 ;  /* 0x0029a80e01007387 */ /* 0x010fe80000100a00 */
[----:B--2---:R0:W-:Y:S04]  /*2ead0*/  STL.64 [R1+0x29a0], R12 ;  /* 0x0029a00c01007387 */ /* 0x0041e80000100a00 */
[----:B0-----:R-:W2:Y:S04]  /*2eae0*/  LDL.LU R12, [R1+0xcb0] ;  /* 0x000cb000010c7983 */ /* 0x001ea80000300800 */
        /* <DEDUP_REMOVED lines=9> */
[----:B----4-:R3:W-:Y:S04]  /*2eb80*/  STL.64 [R1+0x29c8], R14 ;  /* 0x0029c80e01007387 */ /* 0x0107e80000100a00 */
[----:B--2---:R-:W-:Y:S04]  /*2eb90*/  STL.64 [R1+0x29c0], R12 ;  /* 0x0029c00c01007387 */ /* 0x004fe80000100a00 */
[----:B------:R-:W2:Y:S04]  /*2eba0*/  LDL.LU R24, [R1+0xd00] ;  /* 0x000d000001187983 */ /* 0x000ea80000300800 */
[----:B------:R-:W2:Y:S04]  /*2ebb0*/  LDL.LU R25, [R1+0xd04] ;  /* 0x000d040001197983 */ /* 0x000ea80000300800 */
[----:B------:R-:W2:Y:S04]  /*2ebc0*/  LDL.LU R26, [R1+0xd08] ;  /* 0x000d0800011a7983 */ /* 0x000ea80000300800 */
[----:B------:R-:W2:Y:S01]  /*2ebd0*/  LDL.LU R27, [R1+0xd0c] ;  /* 0x000d0c00011b7983 */ /* 0x000ea20000300800 */
[----:B---3--:R-:W-:-:S02]  /*2ebe0*/  IMAD.MOV.U32 R14, RZ, RZ, R20 ;  /* 0x000000ffff0e7224 */ /* 0x008fc400078e0014 */
[----:B------:R-:W-:Y:S01]  /*2ebf0*/  IMAD.MOV.U32 R15, RZ, RZ, R4 ;  /* 0x000000ffff0f7224 */ /* 0x000fe200078e0004 */
[----:B------:R-:W0:Y:S04]  /*2ec00*/  LDSM.16.MT88.4 R20, [R5+UR5+0x2080] ;  /* 0x002080050514783b */ /* 0x000e280008004200 */
[----:B------:R1:W-:Y:S04]  /*2ec10*/  STL.64 [R1+0x29d8], R14 ;  /* 0x0029d80e01007387 */ /* 0x0003e80000100a00 */
[----:B-1----:R-:W3:Y:S04]  /*2ec20*/  LDL.64 R14, [R1+0x58] ;  /* 0x00005800010e7983 */ /* 0x002ee80000100a00 */
[----:B---3--:R1:W-:Y:S04]  /*2ec30*/  STL.64 [R1+0x29f0], R14 ;  /* 0x0029f00e01007387 */ /* 0x0083e80000100a00 */
[----:B-1----:R-:W3:Y:S04]  /*2ec40*/  LDL.64 R14, [R1+0x68] ;  /* 0x00006800010e7983 */ /* 0x002ee80000100a00 */
[----:B---3--:R1:W-:Y:S04]  /*2ec50*/  STL.64 [R1+0x2a00], R14 ;  /* 0x002a000e01007387 */ /* 0x0083e80000100a00 */
[----:B-1----:R-:W2:Y:S04]  /*2ec60*/  LDL.64 R14, [R1+0x78] ;  /* 0x00007800010e7983 */ /* 0x002ea80000100a00 */
[----:B------:R1:W-:Y:S04]  /*2ec70*/  STL.64 [R1+0x2988], R6 ;  /* 0x0029880601007387 */ /* 0x0003e80000100a00 */
[----:B------:R3:W-:Y:S04]  /*2ec80*/  STL [R1+0x2980], R5 ;  /* 0x0029800501007387 */ /* 0x0007e80000100800 */
[----:B-1----:R-:W4:Y:S04]  /*2ec90*/  LDL.64 R6, [R1+0x18] ;  /* 0x0000180001067983 */ /* 0x002f280000100a00 */
[----:B----4-:R1:W-:Y:S04]  /*2eca0*/  STL.64 [R1+0x29f8], R6 ;  /* 0x0029f80601007387 */ /* 0x0103e80000100a00 */
[----:B------:R-:W4:Y:S04]  /*2ecb0*/  LDL.LU R4, [R1+0xcf0] ;  /* 0x000cf00001047983 */ /* 0x000f280000300800 */
[----:B---3--:R-:W4:Y:S04]  /*2ecc0*/  LDL.LU R5, [R1+0xcf4] ;  /* 0x000cf40001057983 */ /* 0x008f280000300800 */
[----:B-1----:R-:W4:Y:S04]  /*2ecd0*/  LDL.LU R6, [R1+0xcf8] ;  /* 0x000cf80001067983 */ /* 0x002f280000300800 */
[----:B------:R-:W4:Y:S04]  /*2ece0*/  LDL.LU R7, [R1+0xcfc] ;  /* 0x000cfc0001077983 */ /* 0x000f280000300800 */
[----:B0-----:R0:W-:Y:S04]  /*2ecf0*/  STL.64 [R1+0x2828], R22 ;  /* 0x0028281601007387 */ /* 0x0011e80000100a00 */
[----:B------:R1:W-:Y:S04]  /*2ed00*/  STL.64 [R1+0x2820], R20 ;  /* 0x0028201401007387 */ /* 0x0003e80000100a00 */
[----:B0-----:R-:W3:Y:S04]  /*2ed10*/  LDL R22, [R1+0x38] ;  /* 0x0000380001167983 */ /* 0x001ee80000100800 */
[----:B------:R-:W3:Y:S01]  /*2ed20*/  LDL R23, [R1+0x3c] ;  /* 0x00003c0001177983 */ /* 0x000ee20000100800 */
[----:B--2---:R-:W-:Y:S03]  /*2ed30*/  HMMA.16816.F32.BF16 R24, R16, R14, R24 ;  /* 0x0000000e1018723c */ /* 0x004fe60000041818 */
[----:B---3--:R0:W-:Y:S04]  /*2ed40*/  STL.64 [R1+0x29d0], R22 ;  /* 0x0029d01601007387 */ /* 0x0081e80000100a00 */
[----:B-1----:R-:W2:Y:S04]  /*2ed50*/  LDL.LU R20, [R1+0xcd0] ;  /* 0x000cd00001147983 */ /* 0x002ea80000300800 */
[----:B------:R-:W2:Y:S04]  /*2ed60*/  LDL.LU R21, [R1+0xcd4] ;  /* 0x000cd40001157983 */ /* 0x000ea80000300800 */
[----:B0-----:R-:W3:Y:S04]  /*2ed70*/  LDL.LU R22, [R1+0xcd8] ;  /* 0x000cd80001167983 */ /* 0x001ee80000300800 */
[----:B------:R-:W3:Y:S04]  /*2ed80*/  LDL.LU R23, [R1+0xcdc] ;  /* 0x000cdc0001177983 */ /* 0x000ee80000300800 */
[----:B---3--:R-:W-:Y:S04]  /*2ed90*/  STL.64 [R1+0x29e8], R22 ;  /* 0x0029e81601007387 */ /* 0x008fe80000100a00 */
[----:B--2---:R0:W-:Y:S04]  /*2eda0*/  STL.64 [R1+0x29e0], R20 ;  /* 0x0029e01401007387 */ /* 0x0041e80000100a00 */
[----:B0-----:R-:W2:Y:S04]  /*2edb0*/  LDL.LU R20, [R1+0xce0] ;  /* 0x000ce00001147983 */ /* 0x001ea80000300800 */
[----:B------:R-:W2:Y:S04]  /*2edc0*/  LDL.LU R21, [R1+0xce4] ;  /* 0x000ce40001157983 */ /* 0x000ea80000300800 */
[----:B------:R-:W2:Y:S04]  /*2edd0*/  LDL.LU R22, [R1+0xce8] ;  /* 0x000ce80001167983 */ /* 0x000ea80000300800 */
[----:B------:R-:W2:Y:S04]  /*2ede0*/  LDL.LU R23, [R1+0xcec] ;  /* 0x000cec0001177983 */ /* 0x000ea80000300800 */
[----:B------:R-:W3:Y:S04]  /*2edf0*/  LDL.LU R8, [R1+0xc90] ;  /* 0x000c900001087983 */ /* 0x000ee80000300800 */
[----:B------:R-:W3:Y:S04]  /*2ee00*/  LDL.LU R9, [R1+0xc94] ;  /* 0x000c940001097983 */ /* 0x000ee80000300800 */
[----:B------:R-:W3:Y:S04]  /*2ee10*/  LDL.LU R10, [R1+0xc98] ;  /* 0x000c9800010a7983 */ /* 0x000ee80000300800 */
[----:B------:R-:W3:Y:S04]  /*2ee20*/  LDL.LU R11, [R1+0xc9c] ;  /* 0x000c9c00010b7983 */ /* 0x000ee80000300800 */
[----:B------:R0:W-:Y:S04]  /*2ee30*/  STL.64 [R1+0xd00], R24 ;  /* 0x000d001801007387 */ /* 0x0001e80000100a00 */
[----:B------:R-:W-:Y:S01]  /*2ee40*/  STL.64 [R1+0xd08], R26 ;  /* 0x000d081a01007387 */ /* 0x000fe20000100a00 */
[----:B0-----:R-:W-:-:S02]  /*2ee50*/  IMAD.MOV.U32 R25, RZ, RZ, R14 ;  /* 0x000000ffff197224 */ /* 0x001fc400078e000e */
[----:B------:R-:W-:Y:S02]  /*2ee60*/  IMAD.MOV.U32 R24, RZ, RZ, R15 ;  /* 0x000000ffff187224 */ /* 0x000fe400078e000f */
[----:B------:R-:W4:Y:S02]  /*2ee70*/  LDL.LU.64 R14, [R1+0x2a00] ;  /* 0x002a0000010e7983 */ /* 0x000f240000300a00 */
[----:B----4-:R-:W-:-:S15]  /*2ee80*/  HMMA.16816.F32.BF16 R4, R16, R14, R4 ;  /* 0x0000000e1004723c */ /* 0x010fde0000041804 */
[----:B------:R-:W-:-:S08]  /*2ee90*/  NOP ;  /* 0x0000000000007918 */ /* 0x000fd00000000000 */
[----:B------:R0:W-:Y:S04]  /*2eea0*/  STL.64 [R1+0xcf0], R4 ;  /* 0x000cf00401007387 */ /* 0x0001e80000100a00 */
[----:B------:R1:W-:Y:S01]  /*2eeb0*/  STL.64 [R1+0xcf8], R6 ;  /* 0x000cf80601007387 */ /* 0x0003e20000100a00 */
[----:B0-----:R-:W-:-:S03]  /*2eec0*/  IMAD.MOV.U32 R5, RZ, RZ, R14 ;  /* 0x000000ffff057224 */ /* 0x001fc600078e000e */
[----:B-1----:R-:W4:Y:S01]  /*2eed0*/  LDL.LU.64 R6, [R1+0x29f8] ;  /* 0x0029f80001067983 */ /* 0x002f220000300a00 */
[----:B------:R-:W-:-:S03]  /*2eee0*/  IMAD.MOV.U32 R4, RZ, RZ, R15 ;  /* 0x000000ffff047224 */ /* 0x000fc600078e000f */
        /* <DEDUP_REMOVED lines=14> */
[----:B0-----:R-:W2:Y:S04]  /*2efd0*/  LDL.LU.64 R14, [R1+0x29c8] ;  /* 0x0029c800010e7983 */ /* 0x001ea80000300a00 */
[----:B------:R-:W2:Y:S02]  /*2efe0*/  LDL.LU.64 R12, [R1+0x29c0] ;  /* 0x0029c000010c7983 */ /* 0x000ea40000300a00 */
[----:B--2---:R-:W-:-:S15]  /*2eff0*/  HMMA.16816.F32.BF16 R12, R16, R22, R12 ;  /* 0x00000016100c723c */ /* 0x004fde000004180c */
[----:B------:R-:W-:-:S08]  /*2f000*/  NOP ;  /* 0x0000000000007918 */ /* 0x000fd00000000000 */
[----:B------:R-:W-:Y:S04]  /*2f010*/  STL.64 [R1+0xcc0], R12 ;  /* 0x000cc00c01007387 */ /* 0x000fe80000100a00 */
[----:B------:R0:W-:Y:S04]  /*2f020*/  STL.64 [R1+0xcc8], R14 ;  /* 0x000cc80e01007387 */ /* 0x0001e80000100a00 */
[----:B0-----:R-:W2:Y:S04]  /*2f030*/  LDL.LU.64 R14, [R1+0x29b8] ;  /* 0x0029b800010e7983 */ /* 0x001ea80000300a00 */
[----:B------:R-:W2:Y:S04]  /*2f040*/  LDL.LU.64 R12, [R1+0x29b0] ;  /* 0x0029b000010c7983 */ /* 0x000ea80000300a00 */
[----:B------:R0:W-:Y:S04]  /*2f050*/  STL.64 [R1+0x2890], R22 ;  /* 0x0028901601007387 */ /* 0x0001e80000100a00 */
[----:B------:R-:W3:Y:S04]  /*2f060*/  LDL.LU R20, [R1+0x9f0] ;  /* 0x0009f00001147983 */ /* 0x000ee80000300800 */
[----:B------:R-:W3:Y:S04]  /*2f070*/  LDL.LU R21, [R1+0x9f4] ;  /* 0x0009f40001157983 */ /* 0x000ee80000300800 */
[----:B0-----:R-:W4:Y:S04]  /*2f080*/  LDL.LU R22, [R1+0x9f8] ;  /* 0x0009f80001167983 */ /* 0x001f280000300800 */
[----:B------:R-:W4:Y:S04]  /*2f090*/  LDL.LU R23, [R1+0x9fc] ;  /* 0x0009fc0001177983 */ /* 0x000f280000300800 */
[----:B----4-:R0:W-:Y:S04]  /*2f0a0*/  STL.64 [R1+0x28a0], R22 ;  /* 0x0028a01601007387 */ /* 0x0101e80000100a00 */
[----:B---3--:R-:W-:Y:S01]  /*2f0b0*/  STL.64 [R1+0x2898], R20 ;  /* 0x0028981401007387 */ /* 0x008fe20000100a00 */
[----:B0-----:R-:W-:-:S02]  /*2f0c0*/  IMAD.MOV.U32 R22, RZ, RZ, R27 ;  /* 0x000000ffff167224 */ /* 0x001fc400078e001b */
[----:B------:R-:W-:-:S05]  /*2f0d0*/  IMAD.MOV.U32 R23, RZ, RZ, R26 ;  /* 0x000000ffff177224 */ /* 0x000fca00078e001a */
[----:B------:R0:W-:Y:S04]  /*2f0e0*/  STL.64 [R1+0x28b0], R22 ;  /* 0x0028b01601007387 */ /* 0x0001e80000100a00 */
[----:B0-----:R-:W2:Y:S04]  /*2f0f0*/  LDL R22, [R1+0x28] ;  /* 0x0000280001167983 */ /* 0x001ea80000100800 */
[----:B------:R-:W2:Y:S02]  /*2f100*/  LDL R23, [R1+0x2c] ;  /* 0x00002c0001177983 */ /* 0x000ea40000100800 */
[----:B--2---:R-:W-:Y:S02]  /*2f110*/  HMMA.16816.F32.BF16 R20, R16, R22, R12 ;  /* 0x000000161014723c */ /* 0x004fe4000004180c */
[----:B------:R-:W2:Y:S04]  /*2f120*/  LDL.LU.64 R14, [R1+0x29a8] ;  /* 0x0029a800010e7983 */ /* 0x000ea80000300a00 */
[----:B------:R-:W2:-:S15]  /*2f130*/  LDL.LU.64 R12, [R1+0x29a0] ;  /* 0x0029a000010c7983 */ /* 0x000e9e0000300a00 */
[----:B------:R-:W-:-:S02]  /*2f140*/  NOP ;  /* 0x0000000000007918 */ /* 0x000fc40000000000 */
[----:B------:R-:W-:Y:S04]  /*2f150*/  STL.64 [R1+0xcb0], R20 ;  /* 0x000cb01401007387 */ /* 0x000fe80000100a00 */
[----:B------:R0:W-:Y:S02]  /*2f160*/  STL.64 [R1+0xcb8], R22 ;  /* 0x000cb81601007387 */ /* 0x0001e40000100a00 */
[----:B0-----:R-:W-:Y:S02]  /*2f170*/  IMAD.MOV.U32 R22, RZ, RZ, R5 ;  /* 0x000000ffff167224 */ /* 0x001fe400078e0005 */
[----:B------:R-:W-:-:S05]  /*2f180*/  IMAD.MOV.U32 R23, RZ, RZ, R4 ;  /* 0x000000ffff177224 */ /* 0x000fca00078e0004 */
[----:B------:R0:W-:Y:S04]  /*2f190*/  STL.64 [R1+0x28c8], R22 ;  /* 0x0028c81601007387 */ /* 0x0001e80000100a00 */
[----:B------:R-:W3:Y:S04]  /*2f1a0*/  LDL.LU R20, [R1+0xc80] ;  /* 0x000c800001147983 */ /* 0x000ee80000300800 */
[----:B------:R-:W3:Y:S01]  /*2f1b0*/  LDL.LU R21, [R1+0xc84] ;  /* 0x000c840001157983 */ /* 0x000ee20000300800 */
[----:B------:R-:W-:-:S03]  /*2f1c0*/  IMAD.MOV.U32 R4, RZ, RZ, R7 ;  /* 0x000000ffff047224 */ /* 0x000fc600078e0007 */
[----:B0-----:R-:W3:Y:S04]  /*2f1d0*/  LDL.LU R22, [R1+0xc88] ;  /* 0x000c880001167983 */ /* 0x001ee80000300800 */
[----:B------:R-:W3:Y:S01]  /*2f1e0*/  LDL.LU R23, [R1+0xc8c] ;  /* 0x000c8c0001177983 */ /* 0x000ee20000300800 */
[----:B--2---:R-:W-:-:S15]  /*2f1f0*/  HMMA.16816.F32.BF16 R12, R16, R6, R12 ;  /* 0x00000006100c723c */ /* 0x004fde000004180c */
[----:B------:R-:W-:-:S08]  /*2f200*/  NOP ;  /* 0x0000000000007918 */ /* 0x000fd00000000000 */
[----:B------:R0:W-:Y:S04]  /*2f210*/  STL.64 [R1+0xca0], R12 ;  /* 0x000ca00c01007387 */ /* 0x0001e80000100a00 */
[----:B------:R1:W-:Y:S01]  /*2f220*/  STL.64 [R1+0xca8], R14 ;  /* 0x000ca80e01007387 */ /* 0x0003e20000100a00 */
[----:B0-----:R-:W-:-:S03]  /*2f230*/  IMAD.MOV.U32 R12, RZ, RZ, R6 ;  /* 0x000000ffff0c7224 */ /* 0x001fc600078e0006 */
[----:B-1----:R-:W3:Y:S04]  /*2f240*/  LDL.LU.64 R14, [R1+0x2998] ;  /* 0x00299800010e7983 */ /* 0x002ee80000300a00 */
[----:B------:R-:W2:Y:S04]  /*2f250*/  LDL.LU R13, [R1+0x2990] ;  /* 0x00299000010d7983 */ /* 0x000ea80000300800 */
[----:B------:R-:W4:Y:S04]  /*2f260*/  LDL.LU.64 R6, [R1+0x2988] ;  /* 0x0029880001067983 */ /* 0x000f280000300a00 */
[----:B------:R-:W3:Y:S04]  /*2f270*/  LDL.LU R5, [R1+0x2980] ;  /* 0x0029800001057983 */ /* 0x000ee80000300800 */
[----:B----4-:R0:W-:Y:S04]  /*2f280*/  STL.64 [R1+0x2968], R6 ;  /* 0x0029680601007387 */ /* 0x0101e80000100a00 */
[----:B---3--:R1:W-:Y:S01]  /*2f290*/  STL.64 [R1+0x2960], R4 ;  /* 0x0029600401007387 */ /* 0x0083e20000100a00 */
[----:B0-----:R-:W-:-:S02]  /*2f2a0*/  IMAD.MOV.U32 R6, RZ, RZ, R29 ;  /* 0x000000ffff067224 */ /* 0x001fc400078e001d */
[----:B------:R-:W-:-:S07]  /*2f2b0*/  IMAD.MOV.U32 R7, RZ, RZ, R28 ;  /* 0x000000ffff077224 */ /* 0x000fce00078e001c */
[----:B-1----:R-:W-:Y:S01]  /*2f2c0*/  HMMA.16816.F32.BF16 R4, R16, R6, R8 ;  /* 0x000000061004723c */ /* 0x002fe20000041808 */
[----:B------:R-:W3:Y:S04]  /*2f2d0*/  LDL.LU.64 R10, [R1+0x2978] ;  /* 0x00297800010a7983 */ /* 0x000ee80000300a00 */
[----:B------:R-:W4:-:S15]  /*2f2e0*/  LDL.LU.64 R8, [R1+0x2970] ;  /* 0x0029700001087983 */ /* 0x000f1e0000300a00 */
[----:B------:R-:W-:-:S03]  /*2f2f0*/  NOP ;  /* 0x0000000000007918 */ /* 0x000fc60000000000 */
[----:B------:R-:W-:Y:S04]  /*2f300*/  STL.64 [R1+0xc90], R4 ;  /* 0x000c900401007387 */ /* 0x000fe80000100a00 */
[----:B------:R0:W-:Y:S02]  /*2f310*/  STL.64 [R1+0xc98], R6 ;  /* 0x000c980601007387 */ /* 0x0001e40000100a00 */
[----:B0-----:R-:W-:Y:S07]  /*2f320*/  HMMA.16816.F32.BF16 R4, R16, R14, R20 ;  /* 0x0000000e1004723c */ /* 0x001fee0000041814 */
[----:B------:R-:W-:-:S02]  /*2f330*/  IMAD.MOV.U32 R22, RZ, RZ, R25 ;  /* 0x000000ffff167224 */ /* 0x000fc400078e0019 */
[----:B------:R-:W-:-:S14]  /*2f340*/  IMAD.MOV.U32 R23, RZ, RZ, R24 ;  /* 0x000000ffff177224 */ /* 0x000fdc00078e0018 */
[----:B------:R-:W-:Y:S04]  /*2f350*/  STL.64 [R1+0xc80], R4 ;  /* 0x000c800401007387 */ /* 0x000fe80000100a00 */
[----:B------:R-:W-:Y:S04]  /*2f360*/  STL.64 [R1+0xc88], R6 ;  /* 0x000c880601007387 */ /* 0x000fe80000100a00 */
[----:B------:R0:W-:Y:S04]  /*2f370*/  STL.64 [R1+0x28e0], R22 ;  /* 0x0028e01601007387 */ /* 0x0001e80000100a00 */
[----:B------:R-:W2:Y:S04]  /*2f380*/  LDL.LU R20, [R1+0xa30] ;  /* 0x000a300001147983 */ /* 0x000ea80000300800 */
[----:B------:R-:W2:Y:S04]  /*2f390*/  LDL.LU R21, [R1+0xa34] ;  /* 0x000a340001157983 */ /* 0x000ea80000300800 */
[----:B0-----:R-:W3:Y:S04]  /*2f3a0*/  LDL.LU R22, [R1+0xa38] ;  /* 0x000a380001167983 */ /* 0x001ee80000300800 */
[----:B------:R-:W3:Y:S04]  /*2f3b0*/  LDL.LU R23, [R1+0xa3c] ;  /* 0x000a3c0001177983 */ /* 0x000ee80000300800 */
[----:B---3--:R0:W-:Y:S04]  /*2f3c0*/  STL.64 [R1+0x28f0], R22 ;  /* 0x0028f01601007387 */ /* 0x0081e80000100a00 */
[----:B--2---:R-:W-:Y:S01]  /*2f3d0*/  STL.64 [R1+0x28e8], R20 ;  /* 0x0028e81401007387 */ /* 0x004fe20000100a00 */
[----:B0-----:R-:W-:-:S02]  /*2f3e0*/  IMAD.MOV.U32 R22, RZ, RZ, R13 ;  /* 0x000000ffff167224 */ /* 0x001fc400078e000d */
[----:B----4-:R-:W-:-:S05]  /*2f3f0*/  IMAD.MOV.U32 R23, RZ, RZ, R9 ;  /* 0x000000ffff177224 */ /* 0x010fca00078e0009 */
[----:B------:R-:W-:Y:S04]  /*2f400*/  STL.64 [R1+0x2908], R22 ;  /* 0x0029081601007387 */ /* 0x000fe80000100a00 */
[----:B------:R-:W-:Y:S04]  /*2f410*/  STL.64 [R1+0x2848], R14 ;  /* 0x0028480e01007387 */ /* 0x000fe80000100a00 */
[----:B------:R0:W-:Y:S04]  /*2f420*/  STL [R1+0x28a8], R12 ;  /* 0x0028a80c01007387 */ /* 0x0001e80000100800 */
[----:B0-----:R-:W2:Y:S04]  /*2f430*/  LDL.LU R12, [R1+0xa00] ;  /* 0x000a0000010c7983 */ /* 0x001ea80000300800 */
[----:B------:R-:W2:Y:S04]  /*2f440*/  LDL.LU R13, [R1+0xa04] ;  /* 0x000a0400010d7983 */ /* 0x000ea80000300800 */
[----:B------:R-:W3:Y:S04]  /*2f450*/  LDL.LU R14, [R1+0xa08] ;  /* 0x000a0800010e7983 */ /* 0x000ee80000300800 */
[----:B------:R-:W3:Y:S01]  /*2f460*/  LDL.LU R15, [R1+0xa0c] ;  /* 0x000a0c00010f7983 */ /* 0x000ee20000300800 */
[----:B------:R-:W-:-:S02]  /*2f470*/  IMAD.MOV.U32 R22, RZ, RZ, R8 ;  /* 0x000000ffff167224 */ /* 0x000fc400078e0008 */
[----:B------:R-:W-:-:S05]  /*2f480*/  IMAD.MOV.U32 R23, RZ, RZ, R3 ;  /* 0x000000ffff177224 */ /* 0x000fca00078e0003 */
[----:B------:R-:W-:Y:S04]  /*2f490*/  STL.64 [R1+0x2920], R22 ;  /* 0x0029201601007387 */ /* 0x000fe80000100a00 */
[----:B---3--:R-:W-:Y:S04]  /*2f4a0*/  STL.64 [R1+0x28c0], R14 ;  /* 0x0028c00e01007387 */ /* 0x008fe80000100a00 */
[----:B--2---:R0:W-:Y:S04]  /*2f4b0*/  STL.64 [R1+0x28b8], R12 ;  /* 0x0028b80c01007387 */ /* 0x0041e80000100a00 */
[----:B0-----:R-:W2:Y:S04]  /*2f4c0*/  LDL.LU R12, [R1+0xa10] ;  /* 0x000a1000010c7983 */ /* 0x001ea80000300800 */
[----:B------:R-:W2:Y:S04]  /*2f4d0*/  LDL.LU R13, [R1+0xa14] ;  /* 0x000a1400010d7983 */ /* 0x000ea80000300800 */
[----:B------:R-:W3:Y:S04]  /*2f4e0*/  LDL.LU R14, [R1+0xa18] ;  /* 0x000a1800010e7983 */ /* 0x000ee80000300800 */
[----:B------:R-:W3:Y:S01]  /*2f4f0*/  LDL.LU R15, [R1+0xa1c] ;  /* 0x000a1c00010f7983 */ /* 0x000ee20000300800 */
[----:B------:R-:W-:-:S02]  /*2f500*/  IMAD.MOV.U32 R22, RZ, RZ, R2 ;  /* 0x000000ffff167224 */ /* 0x000fc400078e0002 */
[----:B------:R-:W-:Y:S01]  /*2f510*/  IMAD.MOV.U32 R23, RZ, RZ, R0 ;  /* 0x000000ffff177224 */ /* 0x000fe200078e0000 */
[----:B------:R-:W4:Y:S04]  /*2f520*/  LDL.LU R4, [R1+0xc70] ;  /* 0x000c700001047983 */ /* 0x000f280000300800 */
[----:B------:R-:W4:Y:S04]  /*2f530*/  LDL.LU R5, [R1+0xc74] ;  /* 0x000c740001057983 */ /* 0x000f280000300800 */
[----:B------:R-:W4:Y:S04]  /*2f540*/  LDL.LU R6, [R1+0xc78] ;  /* 0x000c780001067983 */ /* 0x000f280000300800 */
[----:B------:R-:W4:Y:S04]  /*2f550*/  LDL.LU R7, [R1+0xc7c] ;  /* 0x000c7c0001077983 */ /* 0x000f280000300800 */
        /* <DEDUP_REMOVED lines=40> */
[----:B------:R-:W4:Y:S04]  /*2f7e0*/  LDL.LU.64 R4, [R1+0x2960] ;  /* 0x0029600001047983 */ /* 0x000f280000300a00 */
[----:B------:R0:W-:Y:S04]  /*2f7f0*/  STL.64 [R1+0x2840], R10 ;  /* 0x0028400a01007387 */ /* 0x0001e80000100a00 */
[----:B------:R-:W2:Y:S04]  /*2f800*/  LDL.LU R8, [R1+0x9e0] ;  /* 0x0009e00001087983 */ /* 0x000ea80000300800 */
[----:B------:R-:W2:Y:S04]  /*2f810*/  LDL.LU R9, [R1+0x9e4] ;  /* 0x0009e40001097983 */ /* 0x000ea80000300800 */
[----:B0-----:R-:W2:Y:S04]  /*2f820*/  LDL.LU R10, [R1+0x9e8] ;  /* 0x0009e800010a7983 */ /* 0x001ea80000300800 */
[----:B------:R-:W2:Y:S01]  /*2f830*/  LDL.LU R11, [R1+0x9ec] ;  /* 0x0009ec00010b7983 */ /* 0x000ea20000300800 */
[----:B---3--:R-:W-:Y:S03]  /*2f840*/  HMMA.16816.F32.BF16 R16, R16, R6, R24 ;  /* 0x000000061010723c */ /* 0x008fe60000041818 */
[----:B------:R-:W2:Y:S04]  /*2f850*/  LDL.LU.64 R26, [R1+0x2958] ;  /* 0x00295800011a7983 */ /* 0x000ea80000300a00 */
[----:B------:R-:W2:Y:S04]  /*2f860*/  LDL.LU.64 R24, [R1+0x2950] ;  /* 0x0029500001187983 */ /* 0x000ea80000300a00 */
[----:B------:R-:W-:Y:S04]  /*2f870*/  STL.64 [R1+0x2838], R6 ;  /* 0x0028380601007387 */ /* 0x000fe80000100a00 */
[----:B----4-:R-:W-:Y:S01]  /*2f880*/  STL [R1+0x2830], R5 ;  /* 0x0028300501007387 */ /* 0x010fe20000100800 */
[----:B------:R-:W-:-:S02]  /*2f890*/  IMAD.MOV.U32 R2, RZ, RZ, R22 ;  /* 0x000000ffff027224 */ /* 0x000fc400078e0016 */
[----:B------:R-:W-:-:S05]  /*2f8a0*/  IMAD.MOV.U32 R0, RZ, RZ, R23 ;  /* 0x000000ffff007224 */ /* 0x000fca00078e0017 */
[----:B------:R-:W-:Y:S04]  /*2f8b0*/  STL.64 [R1+0x300], R16 ;  /* 0x0003001001007387 */ /* 0x000fe80000100a00 */
[----:B------:R0:W-:Y:S04]  /*2f8c0*/  STL.64 [R1+0x308], R18 ;  /* 0x0003081201007387 */ /* 0x0001e80000100a00 */
        /* <DEDUP_REMOVED lines=34> */
[----:B0-----:R-:W2:Y:S04]  /*2faf0*/  LDL.LU.64 R22, [R1+0x28e0] ;  /* 0x0028e00001167983 */ /* 0x001ea80000300a00 */
[----:B------:R0:W-:Y:S04]  /*2fb00*/  STL.64 [R1+0x27d8], R18 ;  /* 0x0027d81201007387 */ /* 0x0001e80000100a00 */
[----:B0-----:R-:W3:Y:S01]  /*2fb10*/  LDL.64 R18, [R1+0x48] ;  /* 0x0000480001127983 */ /* 0x001ee20000100a00 */
        /* <DEDUP_REMOVED lines=15> */
[----:B------:R-:W2:-:S15]  /*2fc10*/  LDL.LU R12, [R1+0x28a8] ;  /* 0x0028a800010c7983 */ /* 0x000e9e0000300800 */
[----:B------:R-:W-:-:S06]  /*2fc20*/  NOP ;  /* 0x0000000000007918 */ /* 0x000fcc0000000000 */
        /* <DEDUP_REMOVED lines=8> */
[----:B0-----:R-:W3:Y:S01]  /*2fcb0*/  LDL.LU.64 R22, [R1+0x2890] ;  /* 0x0028900001167983 */ /* 0x001ee20000300a00 */
[----:B------:R-:W-:Y:S02]  /*2fcc0*/  IMAD.MOV.U32 R28, RZ, RZ, R18 ;  /* 0x000000ffff1c7224 */ /* 0x000fe400078e0012 */
[----:B------:R-:W-:-:S05]  /*2fcd0*/  IMAD.MOV.U32 R3, RZ, RZ, R19 ;  /* 0x000000ffff037224 */ /* 0x000fca00078e0013 */
[----:B------:R-:W-:Y:S04]  /*2fce0*/  STL [R1+0x27cc], R3 ;  /* 0x0027cc0301007387 */ /* 0x000fe80000100800 */
[----:B------:R-:W-:Y:S01]  /*2fcf0*/  STL [R1+0x27c8], R28 ;  /* 0x0027c81c01007387 */ /* 0x000fe20000100800 */
[----:B---3--:R-:W-:Y:S03]  /*2fd00*/  HMMA.16816.F32.BF16 R16, R24, R22, R8 ;  /* 0x000000161810723c */ /* 0x008fe60000041808 */
[----:B------:R-:W3:-:S15]  /*2fd10*/  LDL.LU R8, [R1+0x9a0] ;  /* 0x0009a00001087983 */ /* 0x000ede0000300800 */
[----:B------:R-:W-:-:S05]  /*2fd20*/  NOP ;  /* 0x0000000000007918 */ /* 0x000fca0000000000 */
[----:B------:R-:W-:Y:S04]  /*2fd30*/  STL.64 [R1+0x9e0], R16 ;  /* 0x0009e01001007387 */ /* 0x000fe80000100a00 */
[----:B------:R-:W-:Y:S04]  /*2fd40*/  STL.64 [R1+0x9e8], R18 ;  /* 0x0009e81201007387 */ /* 0x000fe80000100a00 */
        /* <DEDUP_REMOVED lines=8> */
[----:B------:R-:W4:Y:S04]  /*2fdd0*/  LDL.LU R11, [R1+0x9bc] ;  /* 0x0009bc00010b7983 */ /* 0x000f280000300800 */
[----:B----4-:R2:W-:Y:S04]  /*2fde0*/  STL.64 [R1+0x2868], R10 ;  /* 0x0028680a01007387 */ /* 0x0105e80000100a00 */
[----:B---3--:R-:W-:Y:S01]  /*2fdf0*/  STL.64 [R1+0x2860], R8 ;  /* 0x0028600801007387 */ /* 0x008fe20000100a00 */
[----:B--2---:R-:W-:-:S02]  /*2fe00*/  IMAD.MOV.U32 R10, RZ, RZ, R12 ;  /* 0x000000ffff0a7224 */ /* 0x004fc400078e000c */
[----:B------:R-:W-:-:S05]  /*2fe10*/  IMAD.MOV.U32 R11, RZ, RZ, R4 ;  /* 0x000000ffff0b7224 */ /* 0x000fca00078e0004 */
[----:B------:R0:W-:Y:S04]  /*2fe20*/  STL.64 [R1+0x2878], R10 ;  /* 0x0028780a01007387 */ /* 0x0001e80000100a00 */
[----:B------:R-:W2:Y:S04]  /*2fe30*/  LDL.64 R14, [R1+0x8] ;  /* 0x00000800010e7983 */ /* 0x000ea80000100a00 */
[----:B0-----:R-:W3:Y:S04]  /*2fe40*/  LDL.64 R10, [R1+0x28] ;  /* 0x00002800010a7983 */ /* 0x001ee80000100a00 */
[----:B--2---:R0:W-:Y:S04]  /*2fe50*/  STL.64 [R1+0x2870], R14 ;  /* 0x0028700e01007387 */ /* 0x0041e80000100a00 */
[----:B------:R-:W2:Y:S04]  /*2fe60*/  LDL.LU R12, [R1+0x9c0] ;  /* 0x0009c000010c7983 */ /* 0x000ea80000300800 */
[----:B------:R-:W2:Y:S04]  /*2fe70*/  LDL.LU R13, [R1+0x9c4] ;  /* 0x0009c400010d7983 */ /* 0x000ea80000300800 */
[----:B0-----:R-:W4:Y:S04]  /*2fe80*/  LDL.LU R14, [R1+0x9c8] ;  /* 0x0009c800010e7983 */ /* 0x001f280000300800 */
[----:B------:R-:W4:Y:S04]  /*2fe90*/  LDL.LU R15, [R1+0x9cc] ;  /* 0x0009cc00010f7983 */ /* 0x000f280000300800 */
[----:B----4-:R-:W-:Y:S04]  /*2fea0*/  STL.64 [R1+0x2888], R14 ;  /* 0x0028880e01007387 */ /* 0x010fe80000100a00 */
[----:B--2---:R0:W-:Y:S04]  /*2feb0*/  STL.64 [R1+0x2880], R12 ;  /* 0x0028800c01007387 */ /* 0x0041e80000100a00 */
[----:B0-----:R-:W3:Y:S04]  /*2fec0*/  LDL.LU R12, [R1+0x9d0] ;  /* 0x0009d000010c7983 */ /* 0x001ee80000300800 */
[----:B------:R-:W3:Y:S04]  /*2fed0*/  LDL.LU R13, [R1+0x9d4] ;  /* 0x0009d400010d7983 */ /* 0x000ee80000300800 */
[----:B------:R-:W3:Y:S04]  /*2fee0*/  LDL.LU R14, [R1+0x9d8] ;  /* 0x0009d800010e7983 */ /* 0x000ee80000300800 */
[----:B------:R-:W3:Y:S04]  /*2fef0*/  LDL.LU R15, [R1+0x9dc] ;  /* 0x0009dc00010f7983 */ /* 0x000ee80000300800 */
[----:B------:R-:W2:Y:S04]  /*2ff00*/  LDL.LU R16, [R1+0x770] ;  /* 0x0007700001107983 */ /* 0x000ea80000300800 */
[----:B------:R-:W2:Y:S04]  /*2ff10*/  LDL.LU R17, [R1+0x774] ;  /* 0x0007740001117983 */ /* 0x000ea80000300800 */
[----:B------:R-:W4:Y:S04]  /*2ff20*/  LDL.LU R18, [R1+0x778] ;  /* 0x0007780001127983 */ /* 0x000f280000300800 */
[----:B------:R-:W4:Y:S04]  /*2ff30*/  LDL.LU R19, [R1+0x77c] ;  /* 0x00077c0001137983 */ /* 0x000f280000300800 */
        /* <DEDUP_REMOVED lines=8> */
[----:B----4-:R0:W-:Y:S04]  /*2ffc0*/  STL.64 [R1+0x27e8], R18 ;  /* 0x0027e81201007387 */ /* 0x0101e80000100a00 */
[----:B--2---:R1:W-:Y:S04]  /*2ffd0*/  STL.64 [R1+0x27e0], R16 ;  /* 0x0027e01001007387 */ /* 0x0043e80000100a00 */
[----:B0-----:R-:W2:Y:S01]  /*2ffe0*/  LDL.64 R18, [R1+0xa8] ;  /* 0x0000a80001127983 */ /* 0x001ea20000100a00 */
[----:B---3--:R-:W-:Y:S03]  /*2fff0*/  HMMA.16816.F32.BF16 R12, R24, R10, R12 ;  /* 0x0000000a180c723c */ /* 0x008fe6000004180c */
[----:B--2---:R0:W-:Y:S04]  /*30000*/  STL.64 [R1+0x27f8], R18 ;  /* 0x0027f81201007387 */ /* 0x0041e80000100a00 */
[----:B-1----:R-:W2:Y:S04]  /*30010*/  LDL.LU R16, [R1+0x790] ;  /* 0x0007900001107983 */ /* 0x002ea80000300800 */
[----:B------:R-:W2:Y:S04]  /*30020*/  LDL.LU R17, [R1+0x794] ;  /* 0x0007940001117983 */ /* 0x000ea80000300800 */
[----:B0-----:R-:W3:Y:S04]  /*30030*/  LDL.LU R18, [R1+0x798] ;  /* 0x0007980001127983 */ /* 0x001ee80000300800 */
[----:B------:R-:W3:Y:S01]  /*30040*/  LDL.LU R19, [R1+0x79c] ;  /* 0x00079c0001137983 */ /* 0x000ee20000300800 */
[----:B------:R-:W-:-:S02]  /*30050*/  IMAD.MOV.U32 R3, RZ, RZ, R10 ;  /* 0x000000ffff037224 */ /* 0x000fc400078e000a */
[----:B------:R-:W-:Y:S01]  /*30060*/  IMAD.MOV.U32 R28, RZ, RZ, R11 ;  /* 0x000000ffff1c7224 */ /* 0x000fe200078e000b */
[----:B---3--:R-:W-:Y:S04]  /*30070*/  STL.64 [R1+0x2808], R18 ;  /* 0x0028081201007387 */ /* 0x008fe80000100a00 */
[----:B--2---:R-:W-:Y:S04]  /*30080*/  STL.64 [R1+0x2800], R16 ;  /* 0x0028001001007387 */ /* 0x004fe80000100a00 */
[----:B------:R-:W-:Y:S04]  /*30090*/  STL.64 [R1+0x9d0], R12 ;  /* 0x0009d00c01007387 */ /* 0x000fe80000100a00 */
[----:B------:R0:W-:Y:S04]  /*300a0*/  STL.64 [R1+0x9d8], R14 ;  /* 0x0009d80e01007387 */ /* 0x0001e80000100a00 */
[----:B0-----:R-:W2:Y:S04]  /*300b0*/  LDL.LU.64 R14, [R1+0x2888] ;  /* 0x00288800010e7983 */ /* 0x001ea80000300a00 */
[----:B------:R-:W2:Y:S04]  /*300c0*/  LDL.LU.64 R12, [R1+0x2880] ;  /* 0x00288000010c7983 */ /* 0x000ea80000300a00 */
[----:B------:R-:W2:Y:S04]  /*300d0*/  LDL.LU.64 R10, [R1+0x2878] ;  /* 0x00287800010a7983 */ /* 0x000ea80000300a00 */
[----:B------:R-:W-:Y:S04]  /*300e0*/  STL [R1+0x27d4], R28 ;  /* 0x0027d41c01007387 */ /* 0x000fe80000100800 */
[----:B------:R-:W-:Y:S01]  /*300f0*/  STL [R1+0x27d0], R3 ;  /* 0x0027d00301007387 */ /* 0x000fe20000100800 */
[----:B--2---:R-:W-:Y:S03]  /*30100*/  HMMA.16816.F32.BF16 R8, R24, R10, R12 ;  /* 0x0000000a1808723c */ /* 0x004fe6000004180c */
[----:B------:R-:W2:-:S15]  /*30110*/  LDL.LU.64 R14, [R1+0x2870] ;  /* 0x00287000010e7983 */ /* 0x000e9e0000300a00 */
[----:B------:R-:W-:-:S05]  /*30120*/  NOP ;  /* 0x0000000000007918 */ /* 0x000fca0000000000 */
[----:B------:R-:W-:Y:S04]  /*30130*/  STL.64 [R1+0x9c0], R8 ;  /* 0x0009c00801007387 */ /* 0x000fe80000100a00 */
[----:B------:R0:W-:Y:S04]  /*30140*/  STL.64 [R1+0x9c8], R10 ;  /* 0x0009c80a01007387 */ /* 0x0001e80000100a00 */
[----:B0-----:R-:W3:Y:S04]  /*30150*/  LDL.LU.64 R10, [R1+0x2868] ;  /* 0x00286800010a7983 */ /* 0x001ee80000300a00 */
[----:B------:R-:W3:Y:S01]  /*30160*/  LDL.LU.64 R8, [R1+0x2860] ;  /* 0x0028600001087983 */ /* 0x000ee20000300a00 */
[----:B--2---:R-:W-:-:S02]  /*30170*/  IMAD.MOV.U32 R28, RZ, RZ, R14 ;  /* 0x000000ffff1c7224 */ /* 0x004fc400078e000e */
[----:B------:R-:W-:Y:S01]  /*30180*/  IMAD.MOV.U32 R3, RZ, RZ, R15 ;  /* 0x000000ffff037224 */ /* 0x000fe200078e000f */
[----:B---3--:R-:W-:-:S15]  /*30190*/  HMMA.16816.F32.BF16 R8, R24, R14, R8 ;  /* 0x0000000e1808723c */ /* 0x008fde0000041808 */
[----:B------:R-:W-:-:S08]  /*301a0*/  NOP ;  /* 0x0000000000007918 */ /* 0x000fd00000000000 */
        /* <DEDUP_REMOVED lines=9> */
[----:B0-----:R-:W2:Y:S04]  /*30240*/  LDL.LU.64 R10, [R1+0x2840] ;  /* 0x00284000010a7983 */ /* 0x001ea80000300a00 */
[----:B------:R0:W-:Y:S04]  /*30250*/  STL.64 [R1+0x27f0], R14 ;  /* 0x0027f00e01007387 */ /* 0x0001e80000100a00 */
[----:B------:R-:W3:Y:S04]  /*30260*/  LDL.LU R12, [R1+0x780] ;  /* 0x00078000010c7983 */ /* 0x000ee80000300800 */
[----:B------:R-:W3:Y:S04]  /*30270*/  LDL.LU R13, [R1+0x784] ;  /* 0x00078400010d7983 */ /* 0x000ee80000300800 */
[----:B0-----:R-:W4:Y:S04]  /*30280*/  LDL.LU R14, [R1+0x788] ;  /* 0x00078800010e7983 */ /* 0x001f280000300800 */
[----:B------:R-:W4:Y:S01]  /*30290*/  LDL.LU R15, [R1+0x78c] ;  /* 0x00078c00010f7983 */ /* 0x000f220000300800 */
[----:B--2---:R-:W-:Y:S03]  /*302a0*/  HMMA.16816.F32.BF16 R4, R24, R10, R4 ;  /* 0x0000000a1804723c */ /* 0x004fe60000041804 */
[----:B----4-:R-:W-:Y:S04]  /*302b0*/  STL.64 [R1+0x2818], R14 ;  /* 0x0028180e01007387 */ /* 0x010fe80000100a00 */
[----:B---3--:R0:W-:Y:S04]  /*302c0*/  STL.64 [R1+0x2810], R12 ;  /* 0x0028100c01007387 */ /* 0x0081e80000100a00 */
[----:B0-----:R-:W2:Y:S04]  /*302d0*/  LDL.LU R12, [R1+0x1070] ;  /* 0x00107000010c7983 */ /* 0x001ea80000300800 */
[----:B------:R-:W2:Y:S04]  /*302e0*/  LDL.LU R13, [R1+0x1074] ;  /* 0x00107400010d7983 */ /* 0x000ea80000300800 */
[----:B------:R-:W2:Y:S04]  /*302f0*/  LDL.LU R14, [R1+0x1078] ;  /* 0x00107800010e7983 */ /* 0x000ea80000300800 */
[----:B------:R-:W2:Y:S04]  /*30300*/  LDL.LU R15, [R1+0x107c] ;  /* 0x00107c00010f7983 */ /* 0x000ea80000300800 */
[----:B------:R-:W-:Y:S04]  /*30310*/  STL.64 [R1+0x990], R4 ;  /* 0x0009900401007387 */ /* 0x000fe80000100a00 */
[----:B------:R0:W-:Y:S04]  /*30320*/  STL.64 [R1+0x998], R6 ;  /* 0x0009980601007387 */ /* 0x0001e80000100a00 */
[----:B0-----:R-:W3:Y:S04]  /*30330*/  LDL.LU.64 R6, [R1+0x2838] ;  /* 0x0028380001067983 */ /* 0x001ee80000300a00 */
[----:B------:R-:W4:Y:S01]  /*30340*/  LDL.LU R5, [R1+0x2830] ;  /* 0x0028300001057983 */ /* 0x000f220000300800 */
[----:B------:R-:W-:-:S02]  /*30350*/  IMAD.MOV.U32 R18, RZ, RZ, R2 ;  /* 0x000000ffff127224 */ /* 0x000fc400078e0002 */
[----:B------:R-:W-:Y:S01]  /*30360*/  IMAD.MOV.U32 R19, RZ, RZ, R0 ;  /* 0x000000ffff137224 */ /* 0x000fe200078e0000 */
[----:B---3--:R-:W-:Y:S01]  /*30370*/  HMMA.16816.F32.BF16 R24, R24, R6, R20 ;  /* 0x000000061818723c */ /* 0x008fe20000041814 */
[----:B------:R-:W2:Y:S04]  /*30380*/  LDL.LU.64 R22, [R1+0x2828] ;  /* 0x0028280001167983 */ /* 0x000ea80000300a00 */
[----:B------:R-:W2:-:S15]  /*30390*/  LDL.LU.64 R20, [R1+0x2820] ;  /* 0x0028200001147983 */ /* 0x000e9e0000300a00 */
[----:B------:R-:W-:-:S03]  /*303a0*/  NOP ;  /* 0x0000000000007918 */ /* 0x000fc60000000000 */
[----:B------:R-:W-:Y:S04]  /*303b0*/  STL.64 [R1+0x260], R24 ;  /* 0x0002601801007387 */ /* 0x000fe80000100a00 */
[----:B------:R0:W-:Y:S04]  /*303c0*/  STL.64 [R1+0x268], R26 ;  /* 0x0002681a01007387 */ /* 0x0001e80000100a00 */
[----:B0-----:R-:W3:Y:S04]  /*303d0*/  LDL.64 R26, [R1+0xb8] ;  /* 0x0000b800011a7983 */ /* 0x001ee80000100a00 */
[----:B------:R-:W-:Y:S01]  /*303e0*/  STL.64 [R1+0x26f8], R6 ;  /* 0x0026f80601007387 */ /* 0x000fe20000100a00 */
[----:B--2---:R-:W-:Y:S03]  /*303f0*/  HMMA.16816.F32.BF16 R16, R20, R18, R12 ;  /* 0x000000121410723c */ /* 0x004fe6000004180c */
[----:B------:R-:W2:Y:S04]  /*30400*/  LDL.LU.64 R14, [R1+0x2818] ;  /* 0x00281800010e7983 */ /* 0x000ea80000300a00 */
[----:B------:R-:W2:-:S15]  /*30410*/  LDL.LU.64 R12, [R1+0x2810] ;  /* 0x00281000010c7983 */ /* 0x000e9e0000300a00 */
[----:B------:R-:W-:-:S01]  /*30420*/  NOP ;  /* 0x0000000000007918 */ /* 0x000fc20000000000 */
        /* <DEDUP_REMOVED lines=8> */
[----:B0-----:R-:W2:Y:S01]  /*304b0*/  LDL.LU.64 R18, [R1+0x27f8] ;  /* 0x0027f80001127983 */ /* 0x001ea20000300a00 */
[----:B------:R-:W-:Y:S02]  /*304c0*/  IMAD.MOV.U32 R2, RZ, RZ, R26 ;  /* 0x000000ffff027224 */ /* 0x000fe400078e001a */
[----:B------:R-:W-:-:S02]  /*304d0*/  IMAD.MOV.U32 R0, RZ, RZ, R27 ;  /* 0x000000ffff007224 */ /* 0x000fc400078e001b */
[----:B----4-:R-:W0:Y:S04]  /*304e0*/  LDSM.16.MT88.4 R24, [R5+UR5+0x2100] ;  /* 0x002100050518783b */ /* 0x010e280008004200 */
[----:B0-----:R-:W-:Y:S04]  /*304f0*/  STL.64 [R1+0x26f0], R26 ;  /* 0x0026f01a01007387 */ /* 0x001fe80000100a00 */
[----:B------:R0:W-:Y:S04]  /*30500*/  STL.64 [R1+0x26e8], R24 ;  /* 0x0026e81801007387 */ /* 0x0001e80000100a00 */
[----:B0-----:R-:W3:Y:S04]  /*30510*/  LDL.LU R24, [R1+0x760] ;  /* 0x0007600001187983 */ /* 0x001ee80000300800 */
[----:B------:R-:W3:Y:S04]  /*30520*/  LDL.LU R25, [R1+0x764] ;  /* 0x0007640001197983 */ /* 0x000ee80000300800 */
[----:B------:R-:W3:Y:S04]  /*30530*/  LDL.LU R26, [R1+0x768] ;  /* 0x00076800011a7983 */ /* 0x000ee80000300800 */
[----:B------:R-:W3:Y:S01]  /*30540*/  LDL.LU R27, [R1+0x76c] ;  /* 0x00076c00011b7983 */ /* 0x000ee20000300800 */
[----:B--2---:R-:W-:-:S15]  /*30550*/  HMMA.16816.F32.BF16 R12, R20, R18, R12 ;  /* 0x00000012140c723c */ /* 0x004fde000004180c */
[----:B------:R-:W-:-:S08]  /*30560*/  NOP ;  /* 0x0000000000007918 */ /* 0x000fd00000000000 */
[----:B------:R-:W-:Y:S04]  /*30570*/  STL.64 [R1+0x780], R12 ;  /* 0x0007800c01007387 */ /* 0x000fe80000100a00 */
[----:B------:R0:W-:Y:S04]  /*30580*/  STL.64 [R1+0x788], R14 ;  /* 0x0007880e01007387 */ /* 0x0001e80000100a00 */
[----:B0-----:R-:W2:Y:S01]  /*30590*/  LDL.LU.64 R14, [R1+0x27f0] ;  /* 0x0027f000010e7983 */ /* 0x001ea20000300a00 */
[----:B------:R-:W-:Y:S02]  /*305a0*/  IMAD.MOV.U32 R12, RZ, RZ, R19 ;  /* 0x000000ffff0c7224 */ /* 0x000fe400078e0013 */
[----:B------:R-:W-:-:S02]  /*305b0*/  IMAD.MOV.U32 R13, RZ, RZ, R18 ;  /* 0x000000ffff0d7224 */ /* 0x000fc400078e0012 */
[----:B------:R-:W4:Y:S04]  /*305c0*/  LDL.LU.64 R18, [R1+0x27e8] ;  /* 0x0027e80001127983 */ /* 0x000f280000300a00 */
[----:B------:R-:W4:Y:S04]  /*305d0*/  LDL.LU.64 R16, [R1+0x27e0] ;  /* 0x0027e00001107983 */ /* 0x000f280000300a00 */
[----:B------:R-:W-:Y:S04]  /*305e0*/  STL [R1+0x26cc], R12 ;  /* 0x0026cc0c01007387 */ /* 0x000fe80000100800 */
[----:B------:R-:W-:Y:S04]  /*305f0*/  STL [R1+0x26c8], R13 ;  /* 0x0026c80d01007387 */ /* 0x000fe80000100800 */
[----:B--2---:R0:W-:Y:S04]  /*30600*/  STL.64 [R1+0x27c0], R14 ;  /* 0x0027c00e01007387 */ /* 0x0041e80000100a00 */
[----:B0-----:R-:W4:Y:S02]  /*30610*/  LDL.64 R14, [R1+0x98] ;  /* 0x00009800010e7983 */ /* 0x001f240000100a00 */
[----:B----4-:R-:W-:-:S15]  /*30620*/  HMMA.16816.F32.BF16 R16, R20, R14, R16 ;  /* 0x0000000e1410723c */ /* 0x010fde0000041810 */
[----:B------:R-:W-:-:S08]  /*30630*/  NOP ;  /* 0x0000000000007918 */ /* 0x000fd00000000000 */
[----:B------:R-:W-:Y:S04]  /*30640*/  STL.64 [R1+0x770], R16 ;  /* 0x0007701001007387 */ /* 0x000fe80000100a00 */
[----:B------:R0:W-:Y:S04]  /*30650*/  STL.64 [R1+0x778], R18 ;  /* 0x0007781201007387 */ /* 0x0001e80000100a00 */
[----:B0-----:R-:W3:Y:S01]  /*30660*/  LDL.LU.64 R18, [R1+0x27d8] ;  /* 0x0027d80001127983 */ /* 0x001ee20000300a00 */
[----:B------:R-:W-:-:S05]  /*30670*/  IMAD.MOV.U32 R29, RZ, RZ, R15 ;  /* 0x000000ffff1d7224 */ /* 0x000fca00078e000f */
[----:B------:R-:W-:Y:S01]  /*30680*/  STL [R1+0x26d0], R29 ;  /* 0x0026d01d01007387 */ /* 0x000fe20000100800 */
[----:B---3--:R-:W-:Y:S06]  /*30690*/  HMMA.16816.F32.BF16 R12, R20, R18, R24 ;  /* 0x00000012140c723c */ /* 0x008fec0000041818 */
[----:B------:R-:W-:Y:S02]  /*306a0*/  IMAD.MOV.U32 R9, RZ, RZ, R18 ;  /* 0x000000ffff097224 */ /* 0x000fe400078e0012 */
[----:B------:R-:W-:Y:S02]  /*306b0*/  IMAD.MOV.U32 R8, RZ, RZ, R19 ;  /* 0x000000ffff087224 */ /* 0x000fe400078e0013 */
[----:B------:R0:W1:-:S13]  /*306c0*/  LDSM.16.MT88.4 R16, [R5+UR5+0x2180] ;  /* 0x002180050510783b */ /* 0x00005a0008004200 */
[----:B------:R-:W-:Y:S04]  /*306d0*/  STL.64 [R1+0x760], R12 ;  /* 0x0007600c01007387 */ /* 0x000fe80000100a00 */
[----:B------:R-:W-:Y:S04]  /*306e0*/  STL.64 [R1+0x768], R14 ;  /* 0x0007680e01007387 */ /* 0x000fe80000100a00 */
[----:B------:R-:W-:Y:S04]  /*306f0*/  STL [R1+0x26d4], R9 ;  /* 0x0026d40901007387 */ /* 0x000fe80000100800 */
[----:B------:R-:W-:Y:S04]  /*30700*/  STL.64 [R1+0x2798], R10 ;  /* 0x0027980a01007387 */ /* 0x000fe80000100a00 */
[----:B------:R-:W-:Y:S04]  /*30710*/  STL [R1+0x2790], R8 ;  /* 0x0027900801007387 */ /* 0x000fe80000100800 */
[----:B------:R-:W2:Y:S04]  /*30720*/  LDL.LU R4, [R1+0xe50] ;  /* 0x000e500001047983 */ /* 0x000ea80000300800 */
[----:B0-----:R-:W2:Y:S04]  /*30730*/  LDL.LU R5, [R1+0xe54] ;  /* 0x000e540001057983 */ /* 0x001ea80000300800 */
        /* <DEDUP_REMOVED lines=8> */
[----:B---3--:R0:W-:Y:S04]  /*307c0*/  STL.64 [R1+0x2718], R6 ;  /* 0x0027180601007387 */ /* 0x0081e80000100a00 */
[----:B--2---:R2:W-:Y:S01]  /*307d0*/  STL.64 [R1+0x2710], R4 ;  /* 0x0027100401007387 */ /* 0x0045e20000100a00 */
[----:B0-----:R-:W-:-:S02]  /*307e0*/  IMAD.MOV.U32 R6, RZ, RZ, R28 ;  /* 0x000000ffff067224 */ /* 0x001fc400078e001c */
[----:B------:R-:W-:Y:S01]  /*307f0*/  IMAD.MOV.U32 R7, RZ, RZ, R3 ;  /* 0x000000ffff077224 */ /* 0x000fe200078e0003 */
[----:B------:R-:W3:Y:S04]  /*30800*/  LDL.LU R28, [R1+0x27d4] ;  /* 0x0027d400011c7983 */ /* 0x000ee80000300800 */
[----:B------:R-:W4:Y:S04]  /*30810*/  LDL.LU R3, [R1+0x27d0] ;  /* 0x0027d00001037983 */ /* 0x000f280000300800 */
[----:B------:R0:W-:Y:S04]  /*30820*/  STL.64 [R1+0x2730], R6 ;  /* 0x0027300601007387 */ /* 0x0001e80000100a00 */
[----:B--2---:R-:W2:Y:S04]  /*30830*/  LDL.LU R4, [R1+0xe80] ;  /* 0x000e800001047983 */ /* 0x004ea80000300800 */
[----:B------:R-:W2:Y:S04]  /*30840*/  LDL.LU R5, [R1+0xe84] ;  /* 0x000e840001057983 */ /* 0x000ea80000300800 */
[----:B0-----:R-:W3:Y:S04]  /*30850*/  LDL.LU R6, [R1+0xe88] ;  /* 0x000e880001067983 */ /* 0x001ee80000300800 */
[----:B------:R-:W3:Y:S04]  /*30860*/  LDL.LU R7, [R1+0xe8c] ;  /* 0x000e8c0001077983 */ /* 0x000ee80000300800 */
[----:B---3--:R4:W-:Y:S04]  /*30870*/  STL.64 [R1+0x2740], R6 ;  /* 0x0027400601007387 */ /* 0x0089e80000100a00 */
[----:B--2---:R-:W-:Y:S01]  /*30880*/  STL.64 [R1+0x2738], R4 ;  /* 0x0027380401007387 */ /* 0x004fe20000100a00 */
[----:B----4-:R-:W-:-:S02]  /*30890*/  IMAD.MOV.U32 R6, RZ, RZ, R3 ;  /* 0x000000ffff067224 */ /* 0x010fc400078e0003 */
[----:B------:R-:W-:Y:S01]  /*308a0*/  IMAD.MOV.U32 R7, RZ, RZ, R28 ;  /* 0x000000ffff077224 */ /* 0x000fe200078e001c */
[----:B------:R-:W2:Y:S04]  /*308b0*/  LDL.LU R3, [R1+0x27cc] ;  /* 0x0027cc0001037983 */ /* 0x000ea80000300800 */
[----:B------:R-:W3:Y:S04]  /*308c0*/  LDL.LU R28, [R1+0x27c8] ;  /* 0x0027c800011c7983 */ /* 0x000ee80000300800 */
[----:B------:R0:W-:Y:S04]  /*308d0*/  STL.64 [R1+0x2758], R6 ;  /* 0x0027580601007387 */ /* 0x0001e80000100a00 */
[----:B0-----:R-:W4:Y:S04]  /*308e0*/  LDL.64 R6, [R1+0x38] ;  /* 0x0000380001067983 */ /* 0x001f280000100a00 */
[----:B----4-:R-:W-:Y:S04]  /*308f0*/  STL.64 [R1+0x2770], R6 ;  /* 0x0027700601007387 */ /* 0x010fe80000100a00 */
[----:B------:R-:W4:Y:S04]  /*30900*/  LDL.LU R24, [R1+0x750] ;  /* 0x0007500001187983 */ /* 0x000f280000300800 */
[----:B------:R-:W4:Y:S04]  /*30910*/  LDL.LU R25, [R1+0x754] ;  /* 0x0007540001197983 */ /* 0x000f280000300800 */
[----:B------:R-:W4:Y:S04]  /*30920*/  LDL.LU R26, [R1+0x758] ;  /* 0x00075800011a7983 */ /* 0x000f280000300800 */
[----:B------:R-:W4:Y:S04]  /*30930*/  LDL.LU R27, [R1+0x75c] ;  /* 0x00075c00011b7983 */ /* 0x000f280000300800 */
[----:B------:R-:W2:Y:S04]  /*30940*/  LDL.LU R8, [R1+0xec0] ;  /* 0x000ec00001087983 */ /* 0x000ea80000300800 */
[----:B------:R-:W2:Y:S04]  /*30950*/  LDL.LU R9, [R1+0xec4] ;  /* 0x000ec40001097983 */ /* 0x000ea80000300800 */
[----:B------:R-:W3:Y:S04]  /*30960*/  LDL.LU R10, [R1+0xec8] ;  /* 0x000ec800010a7983 */ /* 0x000ee80000300800 */
[----:B------:R-:W3:Y:S04]  /*30970*/  LDL.LU R11, [R1+0xecc] ;  /* 0x000ecc00010b7983 */ /* 0x000ee80000300800 */
[----:B------:R-:W4:Y:S04]  /*30980*/  LDL.LU R12, [R1+0xee0] ;  /* 0x000ee000010c7983 */ /* 0x000f280000300800 */
[----:B------:R-:W4:Y:S04]  /*30990*/  LDL.LU R13, [R1+0xee4] ;  /* 0x000ee400010d7983 */ /* 0x000f280000300800 */
[----:B------:R-:W4:Y:S04]  /*309a0*/  LDL.LU R14, [R1+0xee8] ;  /* 0x000ee800010e7983 */ /* 0x000f280000300800 */
[----:B------:R-:W4:Y:S04]  /*309b0*/  LDL.LU R15, [R1+0xeec] ;  /* 0x000eec00010f7983 */ /* 0x000f280000300800 */
[----:B---3--:R0:W-:Y:S04]  /*309c0*/  STL.64 [R1+0x27a8], R10 ;  /* 0x0027a80a01007387 */ /* 0x0081e80000100a00 */
[----:B--2---:R-:W-:Y:S04]  /*309d0*/  STL.64 [R1+0x27a0], R8 ;  /* 0x0027a00801007387 */ /* 0x004fe80000100a00 */
[----:B0-----:R-:W2:Y:S01]  /*309e0*/  LDL.64 R10, [R1+0x68] ;  /* 0x00006800010a7983 */ /* 0x001ea20000100a00 */
[----:B------:R-:W-:-:S02]  /*309f0*/  IMAD.MOV.U32 R6, RZ, RZ, R28 ;  /* 0x000000ffff067224 */ /* 0x000fc400078e001c */
[----:B------:R-:W-:Y:S01]  /*30a00*/  IMAD.MOV.U32 R7, RZ, RZ, R3 ;  /* 0x000000ffff077224 */ /* 0x000fe200078e0003 */
[----:B--2---:R0:W-:Y:S04]  /*30a10*/  STL.64 [R1+0x27b8], R10 ;  /* 0x0027b80a01007387 */ /* 0x0041e80000100a00 */
[----:B0-----:R-:W2:Y:S04]  /*30a20*/  LDL.64 R10, [R1+0x78] ;  /* 0x00007800010a7983 */ /* 0x001ea80000100a00 */
[----:B------:R0:W-:Y:S04]  /*30a30*/  STL.64 [R1+0x2788], R6 ;  /* 0x0027880601007387 */ /* 0x0001e80000100a00 */
[----:B0-----:R-:W3:Y:S04]  /*30a40*/  LDL.64 R6, [R1+0x58] ;  /* 0x0000580001067983 */ /* 0x001ee80000100a00 */
[----:B---3--:R0:W-:Y:S04]  /*30a50*/  STL.64 [R1+0x27b0], R6 ;  /* 0x0027b00601007387 */ /* 0x0081e80000100a00 */
[----:B------:R-:W3:Y:S04]  /*30a60*/  LDL.LU R4, [R1+0xed0] ;  /* 0x000ed00001047983 */ /* 0x000ee80000300800 */
[----:B------:R-:W3:Y:S04]  /*30a70*/  LDL.LU R5, [R1+0xed4] ;  /* 0x000ed40001057983 */ /* 0x000ee80000300800 */
[----:B0-----:R-:W3:Y:S04]  /*30a80*/  LDL.LU R6, [R1+0xed8] ;  /* 0x000ed80001067983 */ /* 0x001ee80000300800 */
[----:B------:R-:W3:Y:S04]  /*30a90*/  LDL.LU R7, [R1+0xedc] ;  /* 0x000edc0001077983 */ /* 0x000ee80000300800 */
[----:B----4-:R-:W-:Y:S04]  /*30aa0*/  STL.64 [R1+0x2728], R26 ;  /* 0x0027281a01007387 */ /* 0x010fe80000100a00 */
[----:B------:R0:W-:Y:S04]  /*30ab0*/  STL.64 [R1+0x2720], R24 ;  /* 0x0027201801007387 */ /* 0x0001e80000100a00 */
[----:B0-----:R-:W4:Y:S04]  /*30ac0*/  LDL.LU R24, [R1+0xe70] ;  /* 0x000e700001187983 */ /* 0x001f280000300800 */
[----:B------:R-:W4:Y:S04]  /*30ad0*/  LDL.LU R25, [R1+0xe74] ;  /* 0x000e740001197983 */ /* 0x000f280000300800 */
[----:B------:R-:W2:Y:S04]  /*30ae0*/  LDL.LU R26, [R1+0xe78] ;  /* 0x000e7800011a7983 */ /* 0x000ea80000300800 */
[----:B------:R-:W2:Y:S04]  /*30af0*/  LDL.LU R27, [R1+0xe7c] ;  /* 0x000e7c00011b7983 */ /* 0x000ea80000300800 */
[----:B--2---:R-:W-:Y:S04]  /*30b00*/  STL.64 [R1+0x2750], R26 ;  /* 0x0027501a01007387 */ /* 0x004fe80000100a00 */
[----:B----4-:R0:W-:Y:S04]  /*30b10*/  STL.64 [R1+0x2748], R24 ;  /* 0x0027481801007387 */ /* 0x0101e80000100a00 */
[----:B0-----:R-:W2:Y:S04]  /*30b20*/  LDL.LU R24, [R1+0xe90] ;  /* 0x000e900001187983 */ /* 0x001ea80000300800 */
[----:B------:R-:W2:Y:S04]  /*30b30*/  LDL.LU R25, [R1+0xe94] ;  /* 0x000e940001197983 */ /* 0x000ea80000300800 */
[----:B------:R-:W4:Y:S04]  /*30b40*/  LDL.LU R26, [R1+0xe98] ;  /* 0x000e9800011a7983 */ /* 0x000f280000300800 */
[----:B------:R-:W4:Y:S01]  /*30b50*/  LDL.LU R27, [R1+0xe9c] ;  /* 0x000e9c00011b7983 */ /* 0x000f220000300800 */
[----:B------:R-:W-:Y:S03]  /*30b60*/  HMMA.16816.F32.BF16 R12, R20, R10, R12 ;  /* 0x0000000a140c723c */ /* 0x000fe6000004180c */
        /* <DEDUP_REMOVED lines=10> */
[----:B------:R-:W2:Y:S04]  /*30c10*/  LDL.LU R26, [R1+0xeb8] ;  /* 0x000eb800011a7983 */ /* 0x000ea80000300800 */
[----:B------:R-:W2:Y:S04]  /*30c20*/  LDL.LU R27, [R1+0xebc] ;  /* 0x000ebc00011b7983 */ /* 0x000ea80000300800 */
[----:B-1----:R0:W-:Y:S04]  /*30c30*/  STL.64 [R1+0x25c8], R18 ;  /* 0x0025c81201007387 */ /* 0x0021e80000100a00 */
[----:B------:R-:W-:Y:S04]  /*30c40*/  STL.64 [R1+0x25c0], R16 ;  /* 0x0025c01001007387 */ /* 0x000fe80000100a00 */
[----:B0-----:R-:W4:Y:S04]  /*30c50*/  LDL.64 R18, [R1+0x18] ;  /* 0x0000180001127983 */ /* 0x001f280000100a00 */
[----:B------:R0:W-:Y:S04]  /*30c60*/  STL.64 [R1+0xee0], R12 ;  /* 0x000ee00c01007387 */ /* 0x0001e80000100a00 */
[----:B------:R1:W-:Y:S01]  /*30c70*/  STL.64 [R1+0xee8], R14 ;  /* 0x000ee80e01007387 */ /* 0x0003e20000100a00 */
[----:B0-----:R-:W-:-:S03]  /*30c80*/  IMAD.MOV.U32 R12, RZ, RZ, R10 ;  /* 0x000000ffff0c7224 */ /* 0x001fc600078e000a */
[----:B-1----:R-:W4:Y:S01]  /*30c90*/  LDL.LU.64 R14, [R1+0x27c0] ;  /* 0x0027c000010e7983 */ /* 0x002f220000300a00 */
[----:B------:R-:W-:-:S03]  /*30ca0*/  IMAD.MOV.U32 R13, RZ, RZ, R11 ;  /* 0x000000ffff0d7224 */ /* 0x000fc600078e000b */
[----:B------:R-:W3:Y:S02]  /*30cb0*/  LDL.LU.64 R10, [R1+0x27b8] ;  /* 0x0027b800010a7983 */ /* 0x000ee40000300a00 */
[----:B---3--:R-:W-:Y:S06]  /*30cc0*/  HMMA.16816.F32.BF16 R4, R20, R10, R4 ;  /* 0x0000000a1404723c */ /* 0x008fec0000041804 */
[----:B------:R-:W-:Y:S02]  /*30cd0*/  IMAD.MOV.U32 R28, RZ, RZ, R10 ;  /* 0x000000ffff1c7224 */ /* 0x000fe400078e000a */
[----:B------:R-:W-:-:S15]  /*30ce0*/  IMAD.MOV.U32 R3, RZ, RZ, R11 ;  /* 0x000000ffff037224 */ /* 0x000fde00078e000b */
[----:B------:R-:W-:Y:S04]  /*30cf0*/  STL.64 [R1+0xed0], R4 ;  /* 0x000ed00401007387 */ /* 0x000fe80000100a00 */
[----:B------:R0:W-:Y:S04]  /*30d00*/  STL.64 [R1+0xed8], R6 ;  /* 0x000ed80601007387 */ /* 0x0001e80000100a00 */
[----:B0-----:R-:W3:Y:S04]  /*30d10*/  LDL.LU.64 R6, [R1+0x27b0] ;  /* 0x0027b00001067983 */ /* 0x001ee80000300a00 */
[----:B------:R-:W3:Y:S04]  /*30d20*/  LDL.LU.64 R10, [R1+0x27a8] ;  /* 0x0027a800010a7983 */ /* 0x000ee80000300a00 */
[----:B------:R-:W3:Y:S02]  /*30d30*/  LDL.LU.64 R8, [R1+0x27a0] ;  /* 0x0027a00001087983 */ /* 0x000ee40000300a00 */
[----:B---3--:R-:W-:Y:S06]  /*30d40*/  HMMA.16816.F32.BF16 R8, R20, R6, R8 ;  /* 0x000000061408723c */ /* 0x008fec0000041808 */
[----:B------:R-:W-:-:S15]  /*30d50*/  IMAD.MOV.U32 R29, RZ, RZ, R7 ;  /* 0x000000ffff1d7224 */ /* 0x000fde00078e0007 */
[----:B------:R-:W-:-:S02]  /*30d60*/  NOP ;  /* 0x0000000000007918 */ /* 0x000fc40000000000 */
[----:B------:R0:W-:Y:S04]  /*30d70*/  STL.64 [R1+0xec0], R8 ;  /* 0x000ec00801007387 */ /* 0x0001e80000100a00 */
[----:B------:R1:W-:Y:S01]  /*30d80*/  STL.64 [R1+0xec8], R10 ;  /* 0x000ec80a01007387 */ /* 0x0003e20000100a00 */
[----:B0-----:R-:W-:-:S03]  /*30d90*/  IMAD.MOV.U32 R9, RZ, RZ, R6 ;  /* 0x000000ffff097224 */ /* 0x001fc600078e0006 */
[----:B-1----:R-:W3:Y:S04]  /*30da0*/  LDL.LU.64 R10, [R1+0x2798] ;  /* 0x00279800010a7983 */ /* 0x002ee80000300a00 */
[----:B------:R-:W3:Y:S04]  /*30db0*/  LDL.LU R8, [R1+0x2790] ;  /* 0x0027900001087983 */ /* 0x000ee80000300800 */
        /* <DEDUP_REMOVED lines=28> */
[----:B0-----:R-:W2:Y:S04]  /*30f80*/  LDL.LU.64 R6, [R1+0x2730] ;  /* 0x0027300001067983 */ /* 0x001ea80000300a00 */
        /* <DEDUP_REMOVED lines=17> */
[----:B------:R-:W-:Y:S04]  /*310a0*/  STL.64 [R1+0x2618], R14 ;  /* 0x0026180e01007387 */ /* 0x000fe80000100a00 */
[----:B------:R0:W-:Y:S04]  /*310b0*/  STL.64 [R1+0x26e0], R12 ;  /* 0x0026e00c01007387 */ /* 0x0001e80000100a00 */
[----:B0-----:R-:W4:Y:S04]  /*310c0*/  LDL.LU R12, [R1+0x1030] ;  /* 0x00103000010c7983 */ /* 0x001f280000300800 */
[----:B------:R-:W4:Y:S04]  /*310d0*/  LDL.LU R13, [R1+0x1034] ;  /* 0x00103400010d7983 */ /* 0x000f280000300800 */
[----:B------:R-:W4:Y:S04]  /*310e0*/  LDL.LU R14, [R1+0x1038] ;  /* 0x00103800010e7983 */ /* 0x000f280000300800 */
[----:B------:R-:W4:Y:S01]  /*310f0*/  LDL.LU R15, [R1+0x103c] ;  /* 0x00103c00010f7983 */ /* 0x000f220000300800 */
[----:B---3--:R-:W-:-:S15]  /*31100*/  HMMA.16816.F32.BF16 R4, R20, R10, R4 ;  /* 0x0000000a1404723c */ /* 0x008fde0000041804 */
[----:B------:R-:W-:-:S08]  /*31110*/  NOP ;  /* 0x0000000000007918 */ /* 0x000fd00000000000 */
[----:B------:R-:W-:Y:S04]  /*31120*/  STL.64 [R1+0xe50], R4 ;  /* 0x000e500401007387 */ /* 0x000fe80000100a00 */
[----:B------:R0:W-:Y:S04]  /*31130*/  STL.64 [R1+0xe58], R6 ;  /* 0x000e580601007387 */ /* 0x0001e80000100a00 */
[----:B0-----:R-:W2:Y:S04]  /*31140*/  LDL.LU.64 R6, [R1+0x26f8] ;  /* 0x0026f80001067983 */ /* 0x001ea80000300a00 */
[----:B------:R-:W-:Y:S01]  /*31150*/  STL.64 [R1+0x25e0], R10 ;  /* 0x0025e00a01007387 */ /* 0x000fe20000100a00 */
[----:B--2---:R-:W-:Y:S03]  /*31160*/  HMMA.16816.F32.BF16 R20, R20, R6, R24 ;  /* 0x000000061414723c */ /* 0x004fe60000041818 */
[----:B------:R-:W4:Y:S04]  /*31170*/  LDL.LU.64 R26, [R1+0x26f0] ;  /* 0x0026f000011a7983 */ /* 0x000f280000300a00 */
[----:B------:R-:W4:-:S15]  /*31180*/  LDL.LU.64 R24, [R1+0x26e8] ;  /* 0x0026e80001187983 */ /* 0x000f1e0000300a00 */
[----:B------:R-:W-:-:S01]  /*31190*/  NOP ;  /* 0x0000000000007918 */ /* 0x000fc20000000000 */
[----:B------:R-:W-:Y:S04]  /*311a0*/  STL.64 [R1+0x750], R20 ;  /* 0x0007501401007387 */ /* 0x000fe80000100a00 */
[----:B------:R-:W-:Y:S04]  /*311b0*/  STL.64 [R1+0x758], R22 ;  /* 0x0007581601007387 */ /* 0x000fe80000100a00 */
[----:B------:R0:W-:Y:S04]  /*311c0*/  STL.64 [R1+0x2638], R6 ;  /* 0x0026380601007387 */ /* 0x0001e80000100a00 */
[----:B------:R-:W2:Y:S04]  /*311d0*/  LDL.LU R4, [R1+0x5d0] ;  /* 0x0005d00001047983 */ /* 0x000ea80000300800 */
[----:B------:R-:W2:Y:S04]  /*311e0*/  LDL.LU R5, [R1+0x5d4] ;  /* 0x0005d40001057983 */ /* 0x000ea80000300800 */
[----:B0-----:R-:W2:Y:S04]  /*311f0*/  LDL.LU R6, [R1+0x5d8] ;  /* 0x0005d80001067983 */ /* 0x001ea80000300800 */
[----:B------:R-:W2:Y:S01]  /*31200*/  LDL.LU R7, [R1+0x5dc] ;  /* 0x0005dc0001077983 */ /* 0x000ea20000300800 */
[----:B------:R-:W-:-:S02]  /*31210*/  IMAD.MOV.U32 R22, RZ, RZ, R2 ;  /* 0x000000ffff167224 */ /* 0x000fc400078e0002 */
[----:B------:R-:W-:Y:S01]  /*31220*/  IMAD.MOV.U32 R23, RZ, RZ, R0 ;  /* 0x000000ffff177224 */ /* 0x000fe200078e0000 */
[C---:B----4-:R-:W-:Y:S06]  /*31230*/  HMMA.16816.F32.BF16 R12, R24.reuse, R18, R12 ;  /* 0x00000012180c723c */ /* 0x050fec000004180c */
[----:B--2---:R-:W-:-:S15]  /*31240*/  HMMA.16816.F32.BF16 R20, R24, R22, R4 ;  /* 0x000000161814723c */ /* 0x004fde0000041804 */
[----:B------:R-:W-:-:S02]  /*31250*/  NOP ;  /* 0x0000000000007918 */ /* 0x000fc40000000000 */
[----:B------:R0:W-:Y:S04]  /*31260*/  STL.64 [R1+0x1030], R12 ;  /* 0x0010300c01007387 */ /* 0x0001e80000100a00 */
[----:B------:R-:W-:Y:S04]  /*31270*/  STL.64 [R1+0x1038], R14 ;  /* 0x0010380e01007387 */ /* 0x000fe80000100a00 */
[----:B0-----:R-:W2:Y:S04]  /*31280*/  LDL.LU.64 R12, [R1+0x26e0] ;  /* 0x0026e000010c7983 */ /* 0x001ea80000300a00 */
[----:B------:R-:W3:Y:S04]  /*31290*/  LDL.LU.64 R16, [R1+0x26d8] ;  /* 0x0026d80001107983 */ /* 0x000ee80000300a00 */
[----:B------:R-:W4:Y:S04]  /*312a0*/  LDL.LU R4, [R1+0x560] ;  /* 0x0005600001047983 */ /* 0x000f280000300800 */
[----:B------:R-:W-:Y:S04]  /*312b0*/  STL.64 [R1+0x5d0], R20 ;  /* 0x0005d01401007387 */ /* 0x000fe80000100a00 */
[----:B------:R-:W-:Y:S04]  /*312c0*/  STL.64 [R1+0x5d8], R22 ;  /* 0x0005d81601007387 */ /* 0x000fe80000100a00 */
[----:B------:R-:W4:Y:S04]  /*312d0*/  LDL.LU R5, [R1+0x564] ;  /* 0x0005640001057983 */ /* 0x000f280000300800 */
[----:B------:R-:W2:Y:S04]  /*312e0*/  LDL.LU R6, [R1+0x568] ;  /* 0x0005680001067983 */ /* 0x000ea80000300800 */
[----:B------:R-:W2:Y:S04]  /*312f0*/  LDL.LU R7, [R1+0x56c] ;  /* 0x00056c0001077983 */ /* 0x000ea80000300800 */
[----:B--2---:R0:W-:Y:S04]  /*31300*/  STL.64 [R1+0x2648], R6 ;  /* 0x0026480601007387 */ /* 0x0041e80000100a00 */
[----:B----4-:R1:W-:Y:S01]  /*31310*/  STL.64 [R1+0x2640], R4 ;  /* 0x0026400401007387 */ /* 0x0103e20000100a00 */
[----:B0-----:R-:W-:-:S02]  /*31320*/  IMAD.MOV.U32 R6, RZ, RZ, R9 ;  /* 0x000000ffff067224 */ /* 0x001fc400078e0009 */
[----:B------:R-:W-:Y:S01]  /*31330*/  IMAD.MOV.U32 R7, RZ, RZ, R29 ;  /* 0x000000ffff077224 */ /* 0x000fe200078e001d */
[----:B------:R-:W2:Y:S04]  /*31340*/  LDL.LU R9, [R1+0x26d4] ;  /* 0x0026d40001097983 */ /* 0x000ea80000300800 */
[----:B------:R-:W4:Y:S04]  /*31350*/  LDL.LU R29, [R1+0x26d0] ;  /* 0x0026d000011d7983 */ /* 0x000f280000300800 */
[----:B------:R0:W-:Y:S04]  /*31360*/  STL.64 [R1+0x2658], R6 ;  /* 0x0026580601007387 */ /* 0x0001e80000100a00 */
[----:B-1----:R-:W3:Y:S04]  /*31370*/  LDL.LU R4, [R1+0x580] ;  /* 0x0005800001047983 */ /* 0x002ee80000300800 */
[----:B------:R-:W3:Y:S04]  /*31380*/  LDL.LU R5, [R1+0x584] ;  /* 0x0005840001057983 */ /* 0x000ee80000300800 */
[----:B0-----:R-:W2:Y:S04]  /*31390*/  LDL.LU R6, [R1+0x588] ;  /* 0x0005880001067983 */ /* 0x001ea80000300800 */
[----:B------:R-:W2:Y:S04]  /*313a0*/  LDL.LU R7, [R1+0x58c] ;  /* 0x00058c0001077983 */ /* 0x000ea80000300800 */
[----:B--2---:R0:W-:Y:S04]  /*313b0*/  STL.64 [R1+0x2668], R6 ;  /* 0x0026680601007387 */ /* 0x0041e80000100a00 */
[----:B---3--:R-:W-:Y:S01]  /*313c0*/  STL.64 [R1+0x2660], R4 ;  /* 0x0026600401007387 */ /* 0x008fe20000100a00 */
[----:B0-----:R-:W-:-:S02]  /*313d0*/  IMAD.MOV.U32 R6, RZ, RZ, R12 ;  /* 0x000000ffff067224 */ /* 0x001fc400078e000c */
[----:B------:R-:W-:Y:S01]  /*313e0*/  IMAD.MOV.U32 R7, RZ, RZ, R13 ;  /* 0x000000ffff077224 */ /* 0x000fe200078e000d */
[----:B------:R-:W2:Y:S04]  /*313f0*/  LDL.LU R12, [R1+0x26cc] ;  /* 0x0026cc00010c7983 */ /* 0x000ea80000300800 */
[----:B------:R-:W3:Y:S04]  /*31400*/  LDL.LU R13, [R1+0x26c8] ;  /* 0x0026c800010d7983 */ /* 0x000ee80000300800 */
[----:B------:R0:W-:Y:S02]  /*31410*/  STL.64 [R1+0x2680], R6 ;  /* 0x0026800601007387 */ /* 0x0001e40000100a00 */
[----:B0-----:R-:W-:-:S02]  /*31420*/  IMAD.MOV.U32 R6, RZ, RZ, R9 ;  /* 0x000000ffff067224 */ /* 0x001fc400078e0009 */
[----:B------:R-:W-:-:S05]  /*31430*/  IMAD.MOV.U32 R7, RZ, RZ, R8 ;  /* 0x000000ffff077224 */ /* 0x000fca00078e0008 */
[----:B------:R-:W-:Y:S04]  /*31440*/  STL.64 [R1+0x2698], R6 ;  /* 0x0026980601007387 */ /* 0x000fe80000100a00 */
[----:B------:R-:W4:Y:S04]  /*31450*/  LDL.64 R10, [R1+0x48] ;  /* 0x00004800010a7983 */ /* 0x000f280000100a00 */
[----:B----4-:R0:W-:Y:S04]  /*31460*/  STL.64 [R1+0x2650], R10 ;  /* 0x0026500a01007387 */ /* 0x0101e80000100a00 */
[----:B------:R-:W4:Y:S04]  /*31470*/  LDL.LU R8, [R1+0x570] ;  /* 0x0005700001087983 */ /* 0x000f280000300800 */
[----:B------:R-:W4:Y:S04]  /*31480*/  LDL.LU R9, [R1+0x574] ;  /* 0x0005740001097983 */ /* 0x000f280000300800 */
[----:B0-----:R-:W2:Y:S04]  /*31490*/  LDL.LU R10, [R1+0x578] ;  /* 0x00057800010a7983 */ /* 0x001ea80000300800 */
[----:B------:R-:W2:Y:S04]  /*314a0*/  LDL.LU R11, [R1+0x57c] ;  /* 0x00057c00010b7983 */ /* 0x000ea80000300800 */
[----:B------:R-:W3:Y:S01]  /*314b0*/  LDL R6, [R1+0x98] ;  /* 0x0000980001067983 */ /* 0x000ee20000100800 */
[----:B------:R-:W-:-:S05]  /*314c0*/  IMAD.MOV.U32 R7, RZ, RZ, R29 ;  /* 0x000000ffff077224 */ /* 0x000fca00078e001d */
[----:B---3--:R-:W-:Y:S04]  /*314d0*/  STL.64 [R1+0x26b0], R6 ;  /* 0x0026b00601007387 */ /* 0x008fe80000100a00 */
[----:B--2---:R-:W-:Y:S04]  /*314e0*/  STL.64 [R1+0x2678], R10 ;  /* 0x0026780a01007387 */ /* 0x004fe80000100a00 */
[----:B----4-:R0:W-:Y:S04]  /*314f0*/  STL.64 [R1+0x2670], R8 ;  /* 0x0026700801007387 */ /* 0x0101e80000100a00 */
        /* <DEDUP_REMOVED lines=26> */
[----:B------:R-:W4:Y:S04]  /*316a0*/  LDL.LU R14, [R1+0x548] ;  /* 0x00054800010e7983 */ /* 0x000f280000300800 */
[----:B------:R-:W4:Y:S01]  /*316b0*/  LDL.LU R15, [R1+0x54c] ;  /* 0x00054c00010f7983 */ /* 0x000f220000300800 */
[----:B------:R-:W-:-:S02]  /*316c0*/  IMAD.MOV.U32 R2, RZ, RZ, R18 ;  /* 0x000000ffff027224 */ /* 0x000fc400078e0012 */
[----:B------:R-:W-:Y:S01]  /*316d0*/  IMAD.MOV.U32 R0, RZ, RZ, R19 ;  /* 0x000000ffff007224 */ /* 0x000fe200078e0013 */
[----:B----4-:R0:W-:Y:S04]  /*316e0*/  STL.64 [R1+0x2628], R14 ;  /* 0x0026280e01007387 */ /* 0x0101e80000100a00 */
[----:B---3--:R-:W-:Y:S04]  /*316f0*/  STL.64 [R1+0x2620], R12 ;  /* 0x0026200c01007387 */ /* 0x008fe80000100a00 */
[----:B------:R-:W3:Y:S01]  /*31700*/  LDL.64 R18, [R1+0x28] ;  /* 0x0000280001127983 */ /* 0x000ee20000100a00 */
[----:B0-----:R-:W-:-:S02]  /*31710*/  IMAD.MOV.U32 R15, RZ, RZ, R16 ;  /* 0x000000ffff0f7224 */ /* 0x001fc400078e0010 */
[----:B------:R-:W-:Y:S01]  /*31720*/  IMAD.MOV.U32 R14, RZ, RZ, R17 ;  /* 0x000000ffff0e7224 */ /* 0x000fe200078e0011 */
[C---:B--2---:R-:W-:Y:S01]  /*31730*/  HMMA.16816.F32.BF16 R4, R24.reuse, R6, R8 ;  /* 0x000000061804723c */ /* 0x044fe20000041808 */
[----:B---3--:R0:W-:Y:S04]  /*31740*/  STL.64 [R1+0x2630], R18 ;  /* 0x0026301201007387 */ /* 0x0081e80000100a00 */
[----:B------:R-:W2:Y:S04]  /*31750*/  LDL.LU R16, [R1+0x550] ;  /* 0x0005500001107983 */ /* 0x000ea80000300800 */
[----:B------:R-:W2:Y:S04]  /*31760*/  LDL.LU R17, [R1+0x554] ;  /* 0x0005540001117983 */ /* 0x000ea80000300800 */
[----:B0-----:R-:W2:Y:S04]  /*31770*/  LDL.LU R18, [R1+0x558] ;  /* 0x0005580001127983 */ /* 0x001ea80000300800 */
[----:B------:R-:W2:Y:S04]  /*31780*/  LDL.LU R19, [R1+0x55c] ;  /* 0x00055c0001137983 */ /* 0x000ea80000300800 */
[----:B------:R-:W3:Y:S04]  /*31790*/  LDL R23, [R1+0x1a74] ;  /* 0x001a740001177983 */ /* 0x000ee80000100800 */
[----:B---3--:R-:W-:Y:S04]  /*317a0*/  STL [R1+0x25f8], R23 ;  /* 0x0025f81701007387 */ /* 0x008fe80000100800 */
[----:B------:R-:W3:Y:S04]  /*317b0*/  LDL.LU.64 R10, [R1+0x26c0] ;  /* 0x0026c000010a7983 */ /* 0x000ee80000300a00 */
[----:B------:R-:W3:Y:S04]  /*317c0*/  LDL.LU.64 R8, [R1+0x26b8] ;  /* 0x0026b80001087983 */ /* 0x000ee80000300a00 */
[----:B------:R-:W-:Y:S04]  /*317d0*/  STL.64 [R1+0x5c0], R4 ;  /* 0x0005c00401007387 */ /* 0x000fe80000100a00 */
[----:B------:R0:W-:Y:S04]  /*317e0*/  STL.64 [R1+0x5c8], R6 ;  /* 0x0005c80601007387 */ /* 0x0001e80000100a00 */
[----:B0-----:R-:W3:Y:S02]  /*317f0*/  LDL.LU.64 R6, [R1+0x26b0] ;  /* 0x0026b00001067983 */ /* 0x001ee40000300a00 */
[----:B---3--:R-:W-:Y:S02]  /*31800*/  HMMA.16816.F32.BF16 R4, R24, R6, R8 ;  /* 0x000000061804723c */ /* 0x008fe40000041808 */
[----:B------:R-:W3:Y:S04]  /*31810*/  LDL.LU.64 R10, [R1+0x26a8] ;  /* 0x0026a800010a7983 */ /* 0x000ee80000300a00 */
[----:B------:R-:W3:-:S15]  /*31820*/  LDL.LU.64 R8, [R1+0x26a0] ;  /* 0x0026a00001087983 */ /* 0x000ede0000300a00 */
[----:B------:R-:W-:-:S02]  /*31830*/  NOP ;  /* 0x0000000000007918 */ /* 0x000fc40000000000 */
        /* <DEDUP_REMOVED lines=16> */
[----:B0-----:R-:W4:Y:S04]  /*31940*/  LDL.LU.64 R6, [R1+0x2668] ;  /* 0x0026680001067983 */ /* 0x001f280000300a00 */
[----:B------:R-:W4:Y:S01]  /*31950*/  LDL.LU.64 R4, [R1+0x2660] ;  /* 0x0026600001047983 */ /* 0x000f220000300a00 */
[----:B------:R-:W-:-:S02]  /*31960*/  IMAD.MOV.U32 R22, RZ, RZ, R28 ;  /* 0x000000ffff167224 */ /* 0x000fc400078e001c */
[----:B------:R-:W-:-:S07]  /*31970*/  IMAD.MOV.U32 R23, RZ, RZ, R3 ;  /* 0x000000ffff177224 */ /* 0x000fce00078e0003 */
[----:B----4-:R-:W-:Y:S01]  /*31980*/  HMMA.16816.F32.BF16 R20, R24, R22, R4 ;  /* 0x000000161814723c */ /* 0x010fe20000041804 */
[----:B------:R-:W3:-:S15]  /*31990*/  LDL.LU.64 R6, [R1+0x2658] ;  /* 0x0026580001067983 */ /* 0x000ede0000300a00 */
[----:B------:R-:W-:-:S07]  /*319a0*/  NOP ;  /* 0x0000000000007918 */ /* 0x000fce0000000000 */
[----:B------:R0:W-:Y:S04]  /*319b0*/  STL.64 [R1+0x580], R20 ;  /* 0x0005801401007387 */ /* 0x0001e80000100a00 */
[----:B------:R1:W-:Y:S04]  /*319c0*/  STL.64 [R1+0x588], R22 ;  /* 0x0005881601007387 */ /* 0x0003e80000100a00 */
[----:B0-----:R-:W4:Y:S04]  /*319d0*/  LDL.LU R20, [R1+0x520] ;  /* 0x0005200001147983 */ /* 0x001f280000300800 */
[----:B------:R-:W4:Y:S04]  /*319e0*/  LDL.LU R21, [R1+0x524] ;  /* 0x0005240001157983 */ /* 0x000f280000300800 */
[----:B-1----:R-:W2:Y:S04]  /*319f0*/  LDL.LU R22, [R1+0x528] ;  /* 0x0005280001167983 */ /* 0x002ea80000300800 */
[----:B------:R-:W2:Y:S01]  /*31a00*/  LDL.LU R23, [R1+0x52c] ;  /* 0x00052c0001177983 */ /* 0x000ea20000300800 */
[C---:B---3--:R-:W-:Y:S03]  /*31a10*/  HMMA.16816.F32.BF16 R4, R24.reuse, R6, R8 ;  /* 0x000000061804723c */ /* 0x048fe60000041808 */
[----:B--2---:R-:W-:Y:S04]  /*31a20*/  STL.64 [R1+0x2608], R22 ;  /* 0x0026081601007387 */ /* 0x004fe80000100a00 */
[----:B----4-:R0:W-:Y:S04]  /*31a30*/  STL.64 [R1+0x2600], R20 ;  /* 0x0026001401007387 */ /* 0x0101e80000100a00 */
[----:B0-----:R-:W2:Y:S04]  /*31a40*/  LDL.LU R20, [R1+0x530] ;  /* 0x0005300001147983 */ /* 0x001ea80000300800 */
[----:B------:R-:W2:Y:S04]  /*31a50*/  LDL.LU R21, [R1+0x534] ;  /* 0x0005340001157983 */ /* 0x000ea80000300800 */
[----:B------:R-:W2:Y:S04]  /*31a60*/  LDL.LU R22, [R1+0x538] ;  /* 0x0005380001167983 */ /* 0x000ea80000300800 */
[----:B------:R-:W2:Y:S04]  /*31a70*/  LDL.LU R23, [R1+0x53c] ;  /* 0x00053c0001177983 */ /* 0x000ea80000300800 */
[----:B------:R-:W3:Y:S04]  /*31a80*/  LDL.LU.64 R10, [R1+0x2650] ;  /* 0x00265000010a7983 */ /* 0x000ee80000300a00 */
        /* <DEDUP_REMOVED lines=9> */
[----:B------:R-:W4:Y:S01]  /*31b20*/  LDL.LU R8, [R1+0x510] ;  /* 0x0005100001087983 */ /* 0x000f220000300800 */
[----:B------:R-:W-:-:S03]  /*31b30*/  IMAD.MOV.U32 R5, RZ, RZ, R10 ;  /* 0x000000ffff057224 */ /* 0x000fc600078e000a */
[----:B------:R-:W4:Y:S01]  /*31b40*/  LDL.LU R9, [R1+0x514] ;  /* 0x0005140001097983 */ /* 0x000f220000300800 */
[----:B------:R-:W-:-:S03]  /*31b50*/  IMAD.MOV.U32 R4, RZ, RZ, R11 ;  /* 0x000000ffff047224 */ /* 0x000fc600078e000b */
[----:B------:R-:W2:Y:S04]  /*31b60*/  LDL.LU R10, [R1+0x518] ;  /* 0x00051800010a7983 */ /* 0x000ea80000300800 */
[----:B------:R-:W2:Y:S01]  /*31b70*/  LDL.LU R11, [R1+0x51c] ;  /* 0x00051c00010b7983 */ /* 0x000ea20000300800 */
[C---:B------:R-:W-:Y:S03]  /*31b80*/  HMMA.16816.F32.BF16 R12, R24.reuse, R14, R16 ;  /* 0x0000000e180c723c */ /* 0x040fe60000041810 */
[----:B--2---:R0:W-:Y:S04]  /*31b90*/  STL.64 [R1+0x25f0], R10 ;  /* 0x0025f00a01007387 */ /* 0x0041e80000100a00 */
[----:B----4-:R-:W-:Y:S04]  /*31ba0*/  STL.64 [R1+0x25e8], R8 ;  /* 0x0025e80801007387 */ /* 0x010fe80000100a00 */
[----:B0-----:R-:W2:Y:S04]  /*31bb0*/  LDL.64 R10, [R1+0x8] ;  /* 0x00000800010a7983 */ /* 0x001ea80000100a00 */
[----:B------:R-:W-:Y:S04]  /*31bc0*/  STL [R1+0x2574], R4 ;  /* 0x0025740401007387 */ /* 0x000fe80000100800 */
[----:B------:R-:W-:Y:S04]  /*31bd0*/  STL [R1+0x2570], R5 ;  /* 0x0025700501007387 */ /* 0x000fe80000100800 */
[----:B------:R-:W4:Y:S04]  /*31be0*/  LDL.LU.64 R18, [R1+0x2630] ;  /* 0x0026300001127983 */ /* 0x000f280000300a00 */
[----:B------:R-:W-:Y:S04]  /*31bf0*/  STL.64 [R1+0x550], R12 ;  /* 0x0005500c01007387 */ /* 0x000fe80000100a00 */
[----:B------:R0:W-:Y:S04]  /*31c00*/  STL.64 [R1+0x558], R14 ;  /* 0x0005580e01007387 */ /* 0x0001e80000100a00 */
[----:B0-----:R-:W4:Y:S04]  /*31c10*/  LDL.LU.64 R14, [R1+0x2628] ;  /* 0x00262800010e7983 */ /* 0x001f280000300a00 */
        /* <DEDUP_REMOVED lines=8> */
[----:B------:R-:W3:Y:S02]  /*31ca0*/  LDL.LU.64 R18, [R1+0x2610] ;  /* 0x0026100001127983 */ /* 0x000ee40000300a00 */
[----:B---3--:R-:W-:-:S15]  /*31cb0*/  HMMA.16816.F32.BF16 R20, R24, R18, R20 ;  /* 0x000000121814723c */ /* 0x008fde0000041814 */
[----:B------:R-:W-:-:S08]  /*31cc0*/  NOP ;  /* 0x0000000000007918 */ /* 0x000fd00000000000 */
[----:B------:R-:W-:Y:S04]  /*31cd0*/  STL.64 [R1+0x530], R20 ;  /* 0x0005301401007387 */ /* 0x000fe80000100a00 */
[----:B------:R0:W-:Y:S04]  /*31ce0*/  STL.64 [R1+0x538], R22 ;  /* 0x0005381601007387 */ /* 0x0001e80000100a00 */
[----:B0-----:R-:W2:Y:S04]  /*31cf0*/  LDL.LU.64 R22, [R1+0x2608] ;  /* 0x0026080001167983 */ /* 0x001ea80000300a00 */
[----:B------:R-:W2:Y:S01]  /*31d00*/  LDL.LU.64 R20, [R1+0x2600] ;  /* 0x0026000001147983 */ /* 0x000ea20000300a00 */
[----:B------:R-:W-:-:S02]  /*31d10*/  IMAD.MOV.U32 R4, RZ, RZ, R18 ;  /* 0x000000ffff047224 */ /* 0x000fc400078e0012 */
[----:B------:R-:W-:Y:S01]  /*31d20*/  IMAD.MOV.U32 R5, RZ, RZ, R19 ;  /* 0x000000ffff057224 */ /* 0x000fe200078e0013 */
[----:B------:R-:W-:Y:S04]  /*31d30*/  STL.64 [R1+0x25d8], R6 ;  /* 0x0025d80601007387 */ /* 0x000fe80000100a00 */
[----:B------:R0:W-:Y:S04]  /*31d40*/  STL.64 [R1+0x25d0], R4 ;  /* 0x0025d00401007387 */ /* 0x0001e80000100a00 */
[----:B0-----:R-:W3:Y:S04]  /*31d50*/  LDL.LU R4, [R1+0x500] ;  /* 0x0005000001047983 */ /* 0x001ee80000300800 */
[----:B------:R-:W3:Y:S04]  /*31d60*/  LDL.LU R5, [R1+0x504] ;  /* 0x0005040001057983 */ /* 0x000ee80000300800 */
[----:B------:R-:W3:Y:S04]  /*31d70*/  LDL.LU R6, [R1+0x508] ;  /* 0x0005080001067983 */ /* 0x000ee80000300800 */
[----:B------:R-:W3:Y:S04]  /*31d80*/  LDL.LU R7, [R1+0x50c] ;  /* 0x00050c0001077983 */ /* 0x000ee80000300800 */
[----:B------:R-:W3:Y:S04]  /*31d90*/  LDL.LU R16, [R1+0x210] ;  /* 0x0002100001107983 */ /* 0x000ee80000300800 */
[----:B------:R-:W3:Y:S04]  /*31da0*/  LDL.LU R17, [R1+0x214] ;  /* 0x0002140001117983 */ /* 0x000ee80000300800 */
[----:B------:R-:W3:Y:S04]  /*31db0*/  LDL.LU R18, [R1+0x218] ;  /* 0x0002180001127983 */ /* 0x000ee80000300800 */
[----:B------:R-:W3:Y:S01]  /*31dc0*/  LDL.LU R19, [R1+0x21c] ;  /* 0x00021c0001137983 */ /* 0x000ee20000300800 */
[----:B--2---:R-:W-:-:S15]  /*31dd0*/  HMMA.16816.F32.BF16 R20, R24, R10, R20 ;  /* 0x0000000a1814723c */ /* 0x004fde0000041814 */
[----:B------:R-:W-:-:S08]  /*31de0*/  NOP ;  /* 0x0000000000007918 */ /* 0x000fd00000000000 */
[----:B------:R-:W-:Y:S04]  /*31df0*/  STL.64 [R1+0x520], R20 ;  /* 0x0005201401007387 */ /* 0x000fe80000100a00 */
[----:B------:R0:W-:Y:S04]  /*31e00*/  STL.64 [R1+0x528], R22 ;  /* 0x0005281601007387 */ /* 0x0001e80000100a00 */
[----:B0-----:R-:W2:Y:S01]  /*31e10*/  LDL.LU R23, [R1+0x25f8] ;  /* 0x0025f80001177983 */ /* 0x001ea20000300800 */
[----:B------:R-:W-:Y:S02]  /*31e20*/  IMAD.MOV.U32 R21, RZ, RZ, R10 ;  /* 0x000000ffff157224 */ /* 0x000fe400078e000a */
[----:B------:R-:W-:-:S02]  /*31e30*/  IMAD.MOV.U32 R20, RZ, RZ, R11 ;  /* 0x000000ffff147224 */ /* 0x000fc400078e000b */
[----:B------:R-:W4:Y:S04]  /*31e40*/  LDL.LU.64 R10, [R1+0x25f0] ;  /* 0x0025f000010a7983 */ /* 0x000f280000300a00 */
[----:B------:R-:W4:Y:S04]  /*31e50*/  LDL.LU.64 R8, [R1+0x25e8] ;  /* 0x0025e80001087983 */ /* 0x000f280000300a00 */
[----:B--2---:R-:W-:Y:S04]  /*31e60*/  STL [R1+0x25a0], R23 ;  /* 0x0025a01701007387 */ /* 0x004fe80000100800 */
[----:B------:R0:W-:Y:S04]  /*31e70*/  STL.64 [R1+0x2598], R20 ;  /* 0x0025981401007387 */ /* 0x0001e80000100a00 */
[----:B0-----:R-:W2:Y:S04]  /*31e80*/  LDL.LU R20, [R1+0x1d0] ;  /* 0x0001d00001147983 */ /* 0x001ea80000300800 */
[----:B------:R-:W2:Y:S04]  /*31e90*/  LDL.LU R21, [R1+0x1d4] ;  /* 0x0001d40001157983 */ /* 0x000ea80000300800 */
[----:B------:R-:W3:Y:S04]  /*31ea0*/  LDL.LU R22, [R1+0x1d8] ;  /* 0x0001d80001167983 */ /* 0x000ee80000300800 */
[----:B------:R-:W3:Y:S01]  /*31eb0*/  LDL.LU R23, [R1+0x1dc] ;  /* 0x0001dc0001177983 */ /* 0x000ee20000300800 */
[----:B----4-:R-:W-:Y:S03]  /*31ec0*/  HMMA.16816.F32.BF16 R8, R24, R14, R8 ;  /* 0x0000000e1808723c */ /* 0x010fe60000041808 */
[----:B---3--:R-:W-:Y:S04]  /*31ed0*/  STL.64 [R1+0x25b0], R22 ;  /* 0x0025b01601007387 */ /* 0x008fe80000100a00 */
[----:B--2---:R-:W-:-:S15]  /*31ee0*/  STL.64 [R1+0x25a8], R20 ;  /* 0x0025a81401007387 */ /* 0x004fde0000100a00 */
[----:B------:R-:W-:-:S01]  /*31ef0*/  NOP ;  /* 0x0000000000007918 */ /* 0x000fc20000000000 */
[----:B------:R-:W-:Y:S04]  /*31f00*/  STL.64 [R1+0x510], R8 ;  /* 0x0005100801007387 */ /* 0x000fe80000100a00 */
[----:B------:R0:W-:Y:S04]  /*31f10*/  STL.64 [R1+0x518], R10 ;  /* 0x0005180a01007387 */ /* 0x0001e80000100a00 */
[----:B0-----:R-:W2:Y:S04]  /*31f20*/  LDL.LU.64 R10, [R1+0x25e0] ;  /* 0x0025e000010a7983 */ /* 0x001ea80000300a00 */
[----:B------:R0:W-:Y:S04]  /*31f30*/  STL.64 [R1+0x2508], R14 ;  /* 0x0025080e01007387 */ /* 0x0001e80000100a00 */
[----:B------:R-:W-:Y:S04]  /*31f40*/  STL.64 [R1+0x2578], R12 ;  /* 0x0025780c01007387 */ /* 0x000fe80000100a00 */
[----:B0-----:R-:W3:Y:S04]  /*31f50*/  LDL.64 R14, [R1+0x98] ;  /* 0x00009800010e7983 */ /* 0x001ee80000100a00 */
[----:B---3--:R0:W-:Y:S04]  /*31f60*/  STL.64 [R1+0x2588], R14 ;  /* 0x0025880e01007387 */ /* 0x0081e80000100a00 */
[----:B0-----:R-:W3:Y:S01]  /*31f70*/  LDL.64 R14, [R1+0xa8] ;  /* 0x0000a800010e7983 */ /* 0x001ee20000100a00 */
[C---:B--2---:R-:W-:Y:S03]  /*31f80*/  HMMA.16816.F32.BF16 R4, R24.reuse, R10, R4 ;  /* 0x0000000a1804723c */ /* 0x044fe60000041804 */
[----:B---3--:R0:W-:Y:S04]  /*31f90*/  STL.64 [R1+0x25b8], R14 ;  /* 0x0025b80e01007387 */ /* 0x0081e80000100a00 */
[----:B------:R-:W2:Y:S04]  /*31fa0*/  LDL.LU R12, [R1+0xff0] ;  /* 0x000ff000010c7983 */ /* 0x000ea80000300800 */
[----:B------:R-:W2:Y:S04]  /*31fb0*/  LDL.LU R13, [R1+0xff4] ;  /* 0x000ff400010d7983 */ /* 0x000ea80000300800 */
[----:B0-----:R-:W2:Y:S04]  /*31fc0*/  LDL.LU R14, [R1+0xff8] ;  /* 0x000ff800010e7983 */ /* 0x001ea80000300800 */
        /* <DEDUP_REMOVED lines=12> */
[----:B------:R-:W2:Y:S01]  /*32090*/  LDL.LU.64 R16, [R1+0x25c0] ;  /* 0x0025c00001107983 */ /* 0x000ea20000300a00 */
[----:B------:R-:W-:-:S02]  /*320a0*/  IMAD.MOV.U32 R22, RZ, RZ, R2 ;  /* 0x000000ffff167224 */ /* 0x000fc400078e0002 */
[----:B------:R-:W-:-:S13]  /*320b0*/  IMAD.MOV.U32 R23, RZ, RZ, R0 ;  /* 0x000000ffff177224 */ /* 0x000fda00078e0000 */
[----:B------:R-:W-:Y:S04]  /*320c0*/  STL.64 [R1+0x210], R24 ;  /* 0x0002101801007387 */ /* 0x000fe80000100a00 */
[----:B------:R0:W-:Y:S04]  /*320d0*/  STL.64 [R1+0x218], R26 ;  /* 0x0002181a01007387 */ /* 0x0001e80000100a00 */
[----:B0-----:R-:W3:Y:S04]  /*320e0*/  LDL.64 R26, [R1+0xb8] ;  /* 0x0000b800011a7983 */ /* 0x001ee80000100a00 */
[----:B------:R-:W-:Y:S04]  /*320f0*/  STL.64 [R1+0x2550], R6 ;  /* 0x0025500601007387 */ /* 0x000fe80000100a00 */
[----:B----4-:R0:W-:Y:S04]  /*32100*/  STL.64 [R1+0x2580], R4 ;  /* 0x0025800401007387 */ /* 0x0101e80000100a00 */
[----:B0-----:R-:W4:Y:S04]  /*32110*/  LDL.LU R4, [R1+0x2e0] ;  /* 0x0002e00001047983 */ /* 0x001f280000300800 */
[----:B------:R-:W4:Y:S04]  /*32120*/  LDL.LU R5, [R1+0x2e4] ;  /* 0x0002e40001057983 */ /* 0x000f280000300800 */
[----:B------:R-:W4:Y:S04]  /*32130*/  LDL.LU R6, [R1+0x2e8] ;  /* 0x0002e80001067983 */ /* 0x000f280000300800 */
[----:B------:R-:W4:Y:S01]  /*32140*/  LDL.LU R7, [R1+0x2ec] ;  /* 0x0002ec0001077983 */ /* 0x000f220000300800 */
[----:B--2---:R-:W-:Y:S03]  /*32150*/  HMMA.16816.F32.BF16 R20, R16, R22, R12 ;  /* 0x000000161014723c */ /* 0x004fe6000004180c */
[----:B------:R-:W2:-:S15]  /*32160*/  LDL.LU.64 R14, [R1+0x25b8] ;  /* 0x0025b800010e7983 */ /* 0x000e9e0000300a00 */
[----:B------:R-:W-:-:S05]  /*32170*/  NOP ;  /* 0x0000000000007918 */ /* 0x000fca0000000000 */
        /* <DEDUP_REMOVED lines=8> */
[----:B0-----:R-:W3:Y:S01]  /*32200*/  LDL.LU R23, [R1+0x25a0] ;  /* 0x0025a00001177983 */ /* 0x001ee20000300800 */
[----:B------:R-:W-:Y:S02]  /*32210*/  IMAD.MOV.U32 R2, RZ, RZ, R26 ;  /* 0x000000ffff027224 */ /* 0x000fe400078e001a */
[----:B------:R-:W-:Y:S01]  /*32220*/  IMAD.MOV.U32 R0, RZ, RZ, R27 ;  /* 0x000000ffff007224 */ /* 0x000fe200078e001b */
[----:B--2---:R-:W-:Y:S01]  /*32230*/  HMMA.16816.F32.BF16 R8, R16, R14, R8 ;  /* 0x0000000e1008723c */ /* 0x004fe20000041808 */
[----:B------:R-:W2:Y:S04]  /*32240*/  LDL.LU.64 R20, [R1+0x2598] ;  /* 0x0025980001147983 */ /* 0x000ea80000300a00 */
[----:B------:R-:W-:Y:S04]  /*32250*/  STL [R1+0x2484], R0 ;  /* 0x0024840001007387 */ /* 0x000fe80000100800 */
[----:B------:R-:W-:Y:S01]  /*32260*/  STL [R1+0x2480], R2 ;  /* 0x0024800201007387 */ /* 0x000fe20000100800 */
[----:B------:R-:W-:-:S03]  /*32270*/  IMAD.MOV.U32 R3, RZ, RZ, R15 ;  /* 0x000000ffff037224 */ /* 0x000fc600078e000f */
[----:B---3--:R-:W0:Y:S04]  /*32280*/  LDSM.16.MT88.4 R24, [R23+UR5+0x2000] ;  /* 0x002000051718783b */ /* 0x008e280008004200 */
[----:B0-----:R-:W-:Y:S04]  /*32290*/  STL [R1+0x2488], R27 ;  /* 0x0024881b01007387 */ /* 0x001fe80000100800 */
[----:B------:R0:W-:Y:S04]  /*322a0*/  STL [R1+0x2538], R26 ;  /* 0x0025381a01007387 */ /* 0x0001e80000100800 */
[----:B------:R-:W-:Y:S04]  /*322b0*/  STL.64 [R1+0x2530], R24 ;  /* 0x0025301801007387 */ /* 0x000fe80000100a00 */
[----:B0-----:R-:W3:Y:S04]  /*322c0*/  LDL.64 R26, [R1+0x88] ;  /* 0x00008800011a7983 */ /* 0x001ee80000100a00 */
[----:B------:R0:W-:Y:S04]  /*322d0*/  STL.64 [R1+0x2f0], R8 ;  /* 0x0002f00801007387 */ /* 0x0001e80000100a00 */
[----:B------:R1:W-:Y:S01]  /*322e0*/  STL.64 [R1+0x2f8], R10 ;  /* 0x0002f80a01007387 */ /* 0x0003e20000100a00 */
[----:B0-----:R-:W-:-:S03]  /*322f0*/  IMAD.MOV.U32 R8, RZ, RZ, R14 ;  /* 0x000000ffff087224 */ /* 0x001fc600078e000e */
[----:B-1----:R-:W2:Y:S04]  /*32300*/  LDL.LU.64 R10, [R1+0x2590] ;  /* 0x00259000010a7983 */ /* 0x002ea80000300a00 */
[----:B------:R-:W4:Y:S02]  /*32310*/  LDL.LU.64 R14, [R1+0x2588] ;  /* 0x00258800010e7983 */ /* 0x000f240000300a00 */
[----:B----4-:R-:W-:Y:S06]  /*32320*/  HMMA.16816.F32.BF16 R4, R16, R14, R4 ;  /* 0x0000000e1004723c */ /* 0x010fec0000041804 */
[----:B------:R-:W-:-:S15]  /*32330*/  IMAD.MOV.U32 R9, RZ, RZ, R15 ;  /* 0x000000ffff097224 */ /* 0x000fde00078e000f */
[----:B------:R-:W-:-:S02]  /*32340*/  NOP ;  /* 0x0000000000007918 */ /* 0x000fc40000000000 */
[----:B------:R0:W-:Y:S04]  /*32350*/  STL.64 [R1+0x2e0], R4 ;  /* 0x0002e00401007387 */ /* 0x0001e80000100a00 */
[----:B------:R-:W-:Y:S04]  /*32360*/  STL.64 [R1+0x2e8], R6 ;  /* 0x0002e80601007387 */ /* 0x000fe80000100a00 */
[----:B0-----:R-:W4:Y:S04]  /*32370*/  LDL.LU.64 R4, [R1+0x2580] ;  /* 0x0025800001047983 */ /* 0x001f280000300a00 */
[----:B------:R-:W4:Y:S04]  /*32380*/  LDL.LU.64 R12, [R1+0x2578] ;  /* 0x00257800010c7983 */ /* 0x000f280000300a00 */
[----:B--2---:R-:W-:Y:S04]  /*32390*/  STL.64 [R1+0x24a8], R10 ;  /* 0x0024a80a01007387 */ /* 0x004fe80000100a00 */
[----:B------:R0:W-:Y:S04]  /*323a0*/  STL.64 [R1+0x24a0], R8 ;  /* 0x0024a00801007387 */ /* 0x0001e80000100a00 */
[----:B0-----:R-:W2:Y:S04]  /*323b0*/  LDL.LU R8, [R1+0xbe0] ;  /* 0x000be00001087983 */ /* 0x001ea80000300800 */
[----:B------:R-:W2:Y:S04]  /*323c0*/  LDL.LU R9, [R1+0xbe4] ;  /* 0x000be40001097983 */ /* 0x000ea80000300800 */
[----:B------:R-:W3:Y:S04]  /*323d0*/  LDL.LU R10, [R1+0xbe8] ;  /* 0x000be800010a7983 */ /* 0x000ee80000300800 */
[----:B------:R-:W3:Y:S04]  /*323e0*/  LDL.LU R11, [R1+0xbec] ;  /* 0x000bec00010b7983 */ /* 0x000ee80000300800 */
[----:B---3--:R0:W-:Y:S04]  /*323f0*/  STL.64 [R1+0x24b8], R10 ;  /* 0x0024b80a01007387 */ /* 0x0081e80000100a00 */
[----:B--2---:R1:W-:Y:S01]  /*32400*/  STL.64 [R1+0x24b0], R8 ;  /* 0x0024b00801007387 */ /* 0x0043e20000100a00 */
[----:B0-----:R-:W-:-:S02]  /*32410*/  IMAD.MOV.U32 R10, RZ, RZ, R21 ;  /* 0x000000ffff0a7224 */ /* 0x001fc400078e0015 */
[----:B------:R-:W-:Y:S02]  /*32420*/  IMAD.MOV.U32 R11, RZ, RZ, R20 ;  /* 0x000000ffff0b7224 */ /* 0x000fe400078e0014 */
[----:B------:R-:W0:Y:S04]  /*32430*/  LDSM.16.MT88.4 R20, [R23+UR5+0x2080] ;  /* 0x002080051714783b */ /* 0x000e280008004200 */
[----:B------:R2:W-:Y:S04]  /*32440*/  STL.64 [R1+0x24d0], R10 ;  /* 0x0024d00a01007387 */ /* 0x0005e80000100a00 */
[----:B-1----:R-:W3:Y:S04]  /*32450*/  LDL.LU R8, [R1+0x2d0] ;  /* 0x0002d00001087983 */ /* 0x002ee80000300800 */
[----:B------:R-:W3:Y:S04]  /*32460*/  LDL.LU R9, [R1+0x2d4] ;  /* 0x0002d40001097983 */ /* 0x000ee80000300800 */
[----:B--2---:R-:W3:Y:S04]  /*32470*/  LDL.LU R10, [R1+0x2d8] ;  /* 0x0002d800010a7983 */ /* 0x004ee80000300800 */
[----:B------:R-:W3:Y:S01]  /*32480*/  LDL.LU R11, [R1+0x2dc] ;  /* 0x0002dc00010b7983 */ /* 0x000ee20000300800 */
[----:B------:R-:W-:Y:S01]  /*32490*/  IMAD.MOV.U32 R28, RZ, RZ, R14 ;  /* 0x000000ffff1c7224 */ /* 0x000fe200078e000e */
[----:B---3--:R-:W-:-:S15]  /*324a0*/  HMMA.16816.F32.BF16 R8, R16, R26, R8 ;  /* 0x0000001a1008723c */ /* 0x008fde0000041808 */
[----:B------:R-:W-:-:S08]  /*324b0*/  NOP ;  /* 0x0000000000007918 */ /* 0x000fd00000000000 */
[----:B------:R-:W-:Y:S04]  /*324c0*/  STL.64 [R1+0x2d0], R8 ;  /* 0x0002d00801007387 */ /* 0x000fe80000100a00 */
[----:B------:R4:W-:Y:S02]  /*324d0*/  STL.64 [R1+0x2d8], R10 ;  /* 0x0002d80a01007387 */ /* 0x0009e40000100a00 */
[----:B----4-:R-:W-:Y:S02]  /*324e0*/  IMAD.MOV.U32 R10, RZ, RZ, R4 ;  /* 0x000000ffff0a7224 */ /* 0x010fe400078e0004 */
[----:B------:R-:W-:Y:S01]  /*324f0*/  IMAD.MOV.U32 R11, RZ, RZ, R5 ;  /* 0x000000ffff0b7224 */ /* 0x000fe200078e0005 */
[----:B------:R-:W2:Y:S04]  /*32500*/  LDL.LU R4, [R1+0x2574] ;  /* 0x0025740001047983 */ /* 0x000ea80000300800 */
[----:B------:R-:W3:Y:S04]  /*32510*/  LDL.LU R5, [R1+0x2570] ;  /* 0x0025700001057983 */ /* 0x000ee80000300800 */
[----:B------:R1:W-:Y:S02]  /*32520*/  STL.64 [R1+0x24e8], R10 ;  /* 0x0024e80a01007387 */ /* 0x0003e40000100a00 */
[----:B-1----:R-:W-:-:S02]  /*32530*/  IMAD.MOV.U32 R10, RZ, RZ, R13 ;  /* 0x000000ffff0a7224 */ /* 0x002fc400078e000d */
[----:B------:R-:W-:-:S05]  /*32540*/  IMAD.MOV.U32 R11, RZ, RZ, R12 ;  /* 0x000000ffff0b7224 */ /* 0x000fca00078e000c */
[----:B------:R-:W-:Y:S04]  /*32550*/  STL.64 [R1+0x2500], R10 ;  /* 0x0025000a01007387 */ /* 0x000fe80000100a00 */
[----:B0-----:R-:W-:Y:S04]  /*32560*/  STL.64 [R1+0x2368], R22 ;  /* 0x0023681601007387 */ /* 0x001fe80000100a00 */
[----:B------:R0:W-:Y:S04]  /*32570*/  STL.64 [R1+0x2360], R20 ;  /* 0x0023601401007387 */ /* 0x0001e80000100a00 */
[----:B0-----:R-:W4:Y:S04]  /*32580*/  LDL.LU R20, [R1+0x2c0] ;  /* 0x0002c00001147983 */ /* 0x001f280000300800 */
[----:B------:R-:W4:Y:S04]  /*32590*/  LDL.LU R21, [R1+0x2c4] ;  /* 0x0002c40001157983 */ /* 0x000f280000300800 */
[----:B------:R-:W4:Y:S04]  /*325a0*/  LDL.LU R22, [R1+0x2c8] ;  /* 0x0002c80001167983 */ /* 0x000f280000300800 */
[----:B------:R-:W4:Y:S04]  /*325b0*/  LDL.LU R23, [R1+0x2cc] ;  /* 0x0002cc0001177983 */ /* 0x000f280000300800 */
[----:B------:R-:W2:Y:S04]  /*325c0*/  LDL.LU R12, [R1+0xc20] ;  /* 0x000c2000010c7983 */ /* 0x000ea80000300800 */
[----:B------:R-:W2:Y:S04]  /*325d0*/  LDL.LU R13, [R1+0xc24] ;  /* 0x000c2400010d7983 */ /* 0x000ea80000300800 */
[----:B------:R-:W3:Y:S04]  /*325e0*/  LDL.LU R14, [R1+0xc28] ;  /* 0x000c2800010e7983 */ /* 0x000ee80000300800 */
[----:B------:R-:W3:Y:S01]  /*325f0*/  LDL.LU R15, [R1+0xc2c] ;  /* 0x000c2c00010f7983 */ /* 0x000ee20000300800 */
[----:B------:R-:W-:-:S02]  /*32600*/  IMAD.MOV.U32 R2, RZ, RZ, R26 ;  /* 0x000000ffff027224 */ /* 0x000fc400078e001a */
[----:B------:R-:W-:Y:S01]  /*32610*/  IMAD.MOV.U32 R29, RZ, RZ, R27 ;  /* 0x000000ffff1d7224 */ /* 0x000fe200078e001b */
[----:B---3--:R0:W-:Y:S04]  /*32620*/  STL.64 [R1+0x2518], R14 ;  /* 0x0025180e01007387 */ /* 0x0081e80000100a00 */
[----:B--2---:R-:W-:Y:S04]  /*32630*/  STL.64 [R1+0x2510], R12 ;  /* 0x0025100c01007387 */ /* 0x004fe80000100a00 */
[----:B------:R-:W2:Y:S04]  /*32640*/  LDL.LU R24, [R1+0xc40] ;  /* 0x000c400001187983 */ /* 0x000ea80000300800 */
[----:B------:R-:W2:Y:S04]  /*32650*/  LDL.LU R25, [R1+0xc44] ;  /* 0x000c440001197983 */ /* 0x000ea80000300800 */
[----:B------:R-:W3:Y:S04]  /*32660*/  LDL.LU R26, [R1+0xc48] ;  /* 0x000c4800011a7983 */ /* 0x000ee80000300800 */
[----:B------:R-:W3:Y:S01]  /*32670*/  LDL.LU R27, [R1+0xc4c] ;  /* 0x000c4c00011b7983 */ /* 0x000ee20000300800 */
[----:B0-----:R-:W-:-:S02]  /*32680*/  IMAD.MOV.U32 R15, RZ, RZ, R4 ;  /* 0x000000ffff0f7224 */ /* 0x001fc400078e0004 */
[----:B------:R-:W-:Y:S01]  /*32690*/  IMAD.MOV.U32 R14, RZ, RZ, R5 ;  /* 0x000000ffff0e7224 */ /* 0x000fe200078e0005 */
[----:B------:R-:W4:Y:S04]  /*326a0*/  LDL.LU R4, [R1+0xc50] ;  /* 0x000c500001047983 */ /* 0x000f280000300800 */
[----:B------:R-:W4:Y:S04]  /*326b0*/  LDL.LU R5, [R1+0xc54] ;  /* 0x000c540001057983 */ /* 0x000f280000300800 */
[----:B------:R-:W2:Y:S04]  /*326c0*/  LDL.LU R6, [R1+0xc58] ;  /* 0x000c580001067983 */ /* 0x000ea80000300800 */
[----:B------:R-:W2:Y:S04]  /*326d0*/  LDL.LU R7, [R1+0xc5c] ;  /* 0x000c5c0001077983 */ /* 0x000ea80000300800 */
[----:B--2---:R0:W-:Y:S04]  /*326e0*/  STL.64 [R1+0x2560], R6 ;  /* 0x0025600601007387 */ /* 0x0041e80000100a00 */
[----:B----4-:R-:W-:Y:S04]  /*326f0*/  STL.64 [R1+0x2558], R4 ;  /* 0x0025580401007387 */ /* 0x010fe80000100a00 */
[----:B0-----:R-:W2:Y:S04]  /*32700*/  LDL R6, [R1+0x78] ;  /* 0x0000780001067983 */ /* 0x001ea80000100800 */
[----:B------:R-:W2:Y:S04]  /*32710*/  LDL R7, [R1+0x7c] ;  /* 0x00007c0001077983 */ /* 0x000ea80000100800 */
[----:B---3--:R0:W-:Y:S04]  /*32720*/  STL.64 [R1+0x2548], R26 ;  /* 0x0025481a01007387 */ /* 0x0081e80000100a00 */
[----:B------:R1:W-:Y:S04]  /*32730*/  STL.64 [R1+0x2540], R24 ;  /* 0x0025401801007387 */ /* 0x0003e80000100a00 */
[----:B0-----:R-:W3:Y:S04]  /*32740*/  LDL.64 R26, [R1+0x68] ;  /* 0x00006800011a7983 */ /* 0x001ee80000100a00 */
[----:B---3--:R0:W-:Y:S04]  /*32750*/  STL.64 [R1+0x2568], R26 ;  /* 0x0025681a01007387 */ /* 0x0081e80000100a00 */
[----:B-1----:R-:W2:Y:S04]  /*32760*/  LDL.LU R24, [R1+0xc60] ;  /* 0x000c600001187983 */ /* 0x002ea80000300800 */
[----:B------:R-:W2:Y:S04]  /*32770*/  LDL.LU R25, [R1+0xc64] ;  /* 0x000c640001197983 */ /* 0x000ea80000300800 */
[----:B0-----:R-:W2:Y:S04]  /*32780*/  LDL.LU R26, [R1+0xc68] ;  /* 0x000c6800011a7983 */ /* 0x001ea80000300800 */
[----:B------:R-:W2:Y:S04]  /*32790*/  LDL.LU R27, [R1+0xc6c] ;  /* 0x000c6c00011b7983 */ /* 0x000ea80000300800 */
[----:B------:R0:W-:Y:S04]  /*327a0*/  STL.64 [R1+0x2528], R14 ;  /* 0x0025280e01007387 */ /* 0x0001e80000100a00 */
[----:B------:R-:W3:Y:S04]  /*327b0*/  LDL.64 R10, [R1+0x38] ;  /* 0x00003800010a7983 */ /* 0x000ee80000100a00 */
[----:B0-----:R-:W4:Y:S04]  /*327c0*/  LDL.64 R14, [R1+0x58] ;  /* 0x00005800010e7983 */ /* 0x001f280000100a00 */
[----:B---3--:R0:W-:Y:S04]  /*327d0*/  STL.64 [R1+0x2520], R10 ;  /* 0x0025200a01007387 */ /* 0x0081e80000100a00 */
[----:B------:R-:W3:Y:S04]  /*327e0*/  LDL.LU R8, [R1+0xc30] ;  /* 0x000c300001087983 */ /* 0x000ee80000300800 */
[----:B------:R-:W3:Y:S04]  /*327f0*/  LDL.LU R9, [R1+0xc34] ;  /* 0x000c340001097983 */ /* 0x000ee80000300800 */
[----:B0-----:R-:W3:Y:S04]  /*32800*/  LDL.LU R10, [R1+0xc38] ;  /* 0x000c3800010a7983 */ /* 0x001ee80000300800 */
[----:B------:R-:W3:Y:S04]  /*32810*/  LDL.LU R11, [R1+0xc3c] ;  /* 0x000c3c00010b7983 */ /* 0x000ee80000300800 */
[----:B------:R-:W-:Y:S04]  /*32820*/  STL.64 [R1+0x2498], R22 ;  /* 0x0024981601007387 */ /* 0x000fe80000100a00 */
[----:B------:R0:W-:Y:S04]  /*32830*/  STL.64 [R1+0x2490], R20 ;  /* 0x0024901401007387 */ /* 0x0001e80000100a00 */
        /* <DEDUP_REMOVED lines=9> */
[----:B------:R-:W4:Y:S01]  /*328d0*/  LDL.LU R23, [R1+0xbfc] ;  /* 0x000bfc0001177983 */ /* 0x000f220000300800 */
[C---:B------:R-:W-:Y:S03]  /*328e0*/  HMMA.16816.F32.BF16 R4, R16.reuse, R6, R24 ;  /* 0x000000061004723c */ /* 0x040fe60000041818 */
        /* <DEDUP_REMOVED lines=24> */
[----:B------:R-:W3:Y:S04]  /*32a70*/  LDL.LU.64 R26, [R1+0x2548] ;  /* 0x00254800011a7983 */ /* 0x000ee80000300a00 */
[----:B------:R-:W3:Y:S01]  /*32a80*/  LDL.LU.64 R24, [R1+0x2540] ;  /* 0x0025400001187983 */ /* 0x000ee20000300a00 */
[----:B------:R-:W-:Y:S01]  /*32a90*/  IMAD.MOV.U32 R0, RZ, RZ, R15 ;  /* 0x000000ffff007224 */ /* 0x000fe200078e000f */
[----:B---3--:R-:W-:-:S15]  /*32aa0*/  HMMA.16816.F32.BF16 R24, R16, R14, R24 ;  /* 0x0000000e1018723c */ /* 0x008fde0000041818 */
[----:B------:R-:W-:-:S08]  /*32ab0*/  NOP ;  /* 0x0000000000007918 */ /* 0x000fd00000000000 */
[----:B------:R-:W-:Y:S04]  /*32ac0*/  STL.64 [R1+0xc40], R24 ;  /* 0x000c401801007387 */ /* 0x000fe80000100a00 */
[----:B------:R0:W-:Y:S04]  /*32ad0*/  STL.64 [R1+0xc48], R26 ;  /* 0x000c481a01007387 */ /* 0x0001e80000100a00 */
[----:B0-----:R-:W3:Y:S04]  /*32ae0*/  LDL.LU R26, [R1+0x2538] ;  /* 0x00253800011a7983 */ /* 0x001ee80000300800 */
[----:B------:R-:W3:Y:S01]  /*32af0*/  LDL.LU.64 R24, [R1+0x2530] ;  /* 0x0025300001187983 */ /* 0x000ee20000300a00 */
[----:B------:R-:W-:-:S03]  /*32b00*/  IMAD.MOV.U32 R27, RZ, RZ, R14 ;  /* 0x000000ffff1b7224 */ /* 0x000fc600078e000e */
        /* <DEDUP_REMOVED lines=10> */
[----:B------:R0:W-:Y:S04]  /*32bb0*/  STL.64 [R1+0xc20], R12 ;  /* 0x000c200c01007387 */ /* 0x0001e80000100a00 */
[----:B------:R1:W-:Y:S01]  /*32bc0*/  STL.64 [R1+0xc28], R14 ;  /* 0x000c280e01007387 */ /* 0x0003e20000100a00 */
[----:B0-----:R-:W-:-:S03]  /*32bd0*/  IMAD.MOV.U32 R13, RZ, RZ, R10 ;  /* 0x000000ffff0d7224 */ /* 0x001fc600078e000a */
[----:B-1----:R-:W2:Y:S01]  /*32be0*/  LDL.LU.64 R14, [R1+0x2508] ;  /* 0x00250800010e7983 */ /* 0x002ea20000300a00 */
[----:B------:R-:W-:-:S03]  /*32bf0*/  IMAD.MOV.U32 R12, RZ, RZ, R11 ;  /* 0x000000ffff0c7224 */ /* 0x000fc600078e000b */
        /* <DEDUP_REMOVED lines=27> */
[----:B0-----:R-:W4:Y:S04]  /*32db0*/  LDL.LU.64 R10, [R1+0x24a8] ;  /* 0x0024a800010a7983 */ /* 0x001f280000300a00 */
[----:B------:R-:W2:Y:S04]  /*32dc0*/  LDL.LU.64 R8, [R1+0x24a0] ;  /* 0x0024a00001087983 */ /* 0x000ea80000300a00 */
[----:B------:R0:W-:Y:S04]  /*32dd0*/  STL.64 [R1+0x2380], R14 ;  /* 0x0023800e01007387 */ /* 0x0001e80000100a00 */
[----:B0-----:R-:W3:Y:S01]  /*32de0*/  LDL.64 R14, [R1+0x18] ;  /* 0x00001800010e7983 */ /* 0x001ee20000100a00 */
[----:B----4-:R-:W-:Y:S03]  /*32df0*/  HMMA.16816.F32.BF16 R20, R16, R10, R20 ;  /* 0x0000000a1014723c */ /* 0x010fe60000041814 */
[----:B---3--:R-:W-:-:S15]  /*32e00*/  STL.64 [R1+0x2398], R14 ;  /* 0x0023980e01007387 */ /* 0x008fde0000100a00 */
[----:B------:R-:W-:-:S05]  /*32e10*/  NOP ;  /* 0x0000000000007918 */ /* 0x000fca0000000000 */
[----:B------:R-:W-:Y:S04]  /*32e20*/  STL.64 [R1+0xbd0], R20 ;  /* 0x000bd01401007387 */ /* 0x000fe80000100a00 */
[----:B------:R0:W-:Y:S04]  /*32e30*/  STL.64 [R1+0xbd8], R22 ;  /* 0x000bd81601007387 */ /* 0x0001e80000100a00 */
[----:B0-----:R-:W3:Y:S04]  /*32e40*/  LDL.LU.64 R22, [R1+0x2498] ;  /* 0x0024980001167983 */ /* 0x001ee80000300a00 */
[----:B------:R-:W3:Y:S04]  /*32e50*/  LDL.LU.64 R20, [R1+0x2490] ;  /* 0x0024900001147983 */ /* 0x000ee80000300a00 */
[----:B------:R-:W-:Y:S04]  /*32e60*/  STL.64 [R1+0x2478], R10 ;  /* 0x0024780a01007387 */ /* 0x000fe80000100a00 */
[----:B------:R-:W4:Y:S01]  /*32e70*/  LDL.64 R14, [R1+0x28] ;  /* 0x00002800010e7983 */ /* 0x000f220000100a00 */
[----:B---3--:R-:W-:Y:S03]  /*32e80*/  HMMA.16816.F32.BF16 R16, R16, R6, R20 ;  /* 0x000000061010723c */ /* 0x008fe60000041814 */
[----:B----4-:R0:W-:Y:S04]  /*32e90*/  STL.64 [R1+0x23b0], R14 ;  /* 0x0023b00e01007387 */ /* 0x0101e80000100a00 */
[----:B------:R-:W-:Y:S04]  /*32ea0*/  STL.64 [R1+0x2408], R6 ;  /* 0x0024080601007387 */ /* 0x000fe80000100a00 */
[----:B------:R-:W3:Y:S01]  /*32eb0*/  LDL.LU R20, [R1+0x8d0] ;  /* 0x0008d00001147983 */ /* 0x000ee20000300800 */
[----:B0-----:R-:W-:-:S02]  /*32ec0*/  IMAD.MOV.U32 R14, RZ, RZ, R13 ;  /* 0x000000ffff0e7224 */ /* 0x001fc400078e000d */
[----:B------:R-:W-:-:S09]  /*32ed0*/  IMAD.MOV.U32 R15, RZ, RZ, R12 ;  /* 0x000000ffff0f7224 */ /* 0x000fd200078e000c */
[----:B------:R-:W-:Y:S04]  /*32ee0*/  STL.64 [R1+0x2c0], R16 ;  /* 0x0002c01001007387 */ /* 0x000fe80000100a00 */
[----:B------:R-:W-:Y:S04]  /*32ef0*/  STL.64 [R1+0x2c8], R18 ;  /* 0x0002c81201007387 */ /* 0x000fe80000100a00 */
[----:B------:R-:W3:Y:S04]  /*32f00*/  LDL.LU R21, [R1+0x8d4] ;  /* 0x0008d40001157983 */ /* 0x000ee80000300800 */
[----:B------:R-:W4:Y:S04]  /*32f10*/  LDL.LU R22, [R1+0x8d8] ;  /* 0x0008d80001167983 */ /* 0x000f280000300800 */
[----:B------:R-:W4:Y:S04]  /*32f20*/  LDL.LU R23, [R1+0x8dc] ;  /* 0x0008dc0001177983 */ /* 0x000f280000300800 */
        /* <DEDUP_REMOVED lines=21> */
[----:B------:R-:W3:Y:S04]  /*33080*/  LDL.LU R4, [R1+0x950] ;  /* 0x0009500001047983 */ /* 0x000ee80000300800 */
[----:B------:R-:W3:Y:S04]  /*33090*/  LDL.LU R5, [R1+0x954] ;  /* 0x0009540001057983 */ /* 0x000ee80000300800 */
[----:B------:R-:W4:Y:S04]  /*330a0*/  LDL.LU R6, [R1+0x958] ;  /* 0x0009580001067983 */ /* 0x000f280000300800 */
[----:B------:R-:W4:Y:S04]  /*330b0*/  LDL.LU R7, [R1+0x95c] ;  /* 0x00095c0001077983 */ /* 0x000f280000300800 */
[----:B----4-:R0:W-:Y:S04]  /*330c0*/  STL.64 [R1+0x2418], R6 ;  /* 0x0024180601007387 */ /* 0x0101e80000100a00 */
[----:B---3--:R-:W-:Y:S01]  /*330d0*/  STL.64 [R1+0x2410], R4 ;  /* 0x0024100401007387 */ /* 0x008fe20000100a00 */
[----:B0-----:R-:W-:-:S02]  /*330e0*/  IMAD.MOV.U32 R6, RZ, RZ, R2 ;  /* 0x000000ffff067224 */ /* 0x001fc400078e0002 */
[----:B------:R-:W-:Y:S01]  /*330f0*/  IMAD.MOV.U32 R7, RZ, RZ, R29 ;  /* 0x000000ffff077224 */ /* 0x000fe200078e001d */
[----:B------:R-:W3:Y:S04]  /*33100*/  LDL.LU R2, [R1+0x2480] ;  /* 0x0024800001027983 */ /* 0x000ee80000300800 */
[----:B------:R0:W-:Y:S02]  /*33110*/  STL.64 [R1+0x2428], R6 ;  /* 0x0024280601007387 */ /* 0x0001e40000100a00 */
[----:B0-----:R-:W-:Y:S02]  /*33120*/  IMAD.MOV.U32 R6, RZ, RZ, R28 ;  /* 0x000000ffff067224 */ /* 0x001fe400078e001c */
[----:B------:R-:W-:-:S05]  /*33130*/  IMAD.MOV.U32 R7, RZ, RZ, R9 ;  /* 0x000000ffff077224 */ /* 0x000fca00078e0009 */
[----:B------:R-:W-:Y:S04]  /*33140*/  STL.64 [R1+0x2440], R6 ;  /* 0x0024400601007387 */ /* 0x000fe80000100a00 */
[----:B------:R-:W4:Y:S04]  /*33150*/  LDL.64 R14, [R1+0x78] ;  /* 0x00007800010e7983 */ /* 0x000f280000100a00 */
[----:B----4-:R0:W-:Y:S04]  /*33160*/  STL.64 [R1+0x2420], R14 ;  /* 0x0024200e01007387 */ /* 0x0101e80000100a00 */
[----:B------:R-:W4:Y:S04]  /*33170*/  LDL.LU R12, [R1+0x960] ;  /* 0x00096000010c7983 */ /* 0x000f280000300800 */
[----:B------:R-:W4:Y:S04]  /*33180*/  LDL.LU R13, [R1+0x964] ;  /* 0x00096400010d7983 */ /* 0x000f280000300800 */
[----:B0-----:R-:W2:Y:S04]  /*33190*/  LDL.LU R14, [R1+0x968] ;  /* 0x00096800010e7983 */ /* 0x001ea80000300800 */
[----:B------:R-:W2:Y:S01]  /*331a0*/  LDL.LU R15, [R1+0x96c] ;  /* 0x00096c00010f7983 */ /* 0x000ea20000300800 */
[----:B------:R-:W-:-:S02]  /*331b0*/  IMAD.MOV.U32 R6, RZ, RZ, R8 ;  /* 0x000000ffff067224 */ /* 0x000fc400078e0008 */
[----:B------:R-:W-:-:S05]  /*331c0*/  IMAD.MOV.U32 R7, RZ, RZ, R3 ;  /* 0x000000ffff077224 */ /* 0x000fca00078e0003 */
[----:B------:R-:W-:Y:S04]  /*331d0*/  STL.64 [R1+0x2458], R6 ;  /* 0x0024580601007387 */ /* 0x000fe80000100a00 */
[----:B--2---:R-:W-:Y:S04]  /*331e0*/  STL.64 [R1+0x2438], R14 ;  /* 0x0024380e01007387 */ /* 0x004fe80000100a00 */
[----:B----4-:R0:W-:Y:S04]  /*331f0*/  STL.64 [R1+0x2430], R12 ;  /* 0x0024300c01007387 */ /* 0x0101e80000100a00 */
[----:B0-----:R-:W2:Y:S04]  /*33200*/  LDL.LU R12, [R1+0x970] ;  /* 0x00097000010c7983 */ /* 0x001ea80000300800 */
[----:B------:R-:W2:Y:S04]  /*33210*/  LDL.LU R13, [R1+0x974] ;  /* 0x00097400010d7983 */ /* 0x000ea80000300800 */
[----:B------:R-:W4:Y:S04]  /*33220*/  LDL.LU R14, [R1+0x978] ;  /* 0x00097800010e7983 */ /* 0x000f280000300800 */
[----:B------:R-:W4:Y:S01]  /*33230*/  LDL.LU R15, [R1+0x97c] ;  /* 0x00097c00010f7983 */ /* 0x000f220000300800 */
[----:B---3--:R-:W-:-:S02]  /*33240*/  IMAD.MOV.U32 R6, RZ, RZ, R2 ;  /* 0x000000ffff067224 */ /* 0x008fc400078e0002 */
[----:B------:R-:W-:-:S05]  /*33250*/  IMAD.MOV.U32 R7, RZ, RZ, R0 ;  /* 0x000000ffff077224 */ /* 0x000fca00078e0000 */
[----:B------:R-:W-:Y:S04]  /*33260*/  STL.64 [R1+0x2470], R6 ;  /* 0x0024700601007387 */ /* 0x000fe80000100a00 */
[----:B----4-:R-:W-:Y:S04]  /*33270*/  STL.64 [R1+0x2450], R14 ;  /* 0x0024500e01007387 */ /* 0x010fe80000100a00 */
        /* <DEDUP_REMOVED lines=9> */
[----:B------:R-:W4:Y:S04]  /*33310*/  LDL.64 R6, [R1+0xc8] ;  /* 0x0000c80001067983 */ /* 0x000f280000100a00 */
        /* <DEDUP_REMOVED lines=10> */
[----:B------:R-:W3:Y:S04]  /*333c0*/  LDL.LU R18, [R1+0x948] ;  /* 0x0009480001127983 */ /* 0x000ee80000300800 */
[----:B------:R-:W3:Y:S04]  /*333d0*/  LDL.LU R19, [R1+0x94c] ;  /* 0x00094c0001137983 */ /* 0x000ee80000300800 */
[----:B------:R-:W-:Y:S04]  /*333e0*/  STL.64 [R1+0x2390], R22 ;  /* 0x0023901601007387 */ /* 0x000fe80000100a00 */
[----:B------:R0:W-:Y:S04]  /*333f0*/  STL.64 [R1+0x2388], R20 ;  /* 0x0023881401007387 */ /* 0x0001e80000100a00 */
[----:B0-----:R-:W2:Y:S04]  /*33400*/  LDL.LU R20, [R1+0x8f0] ;  /* 0x0008f00001147983 */ /* 0x001ea80000300800 */
[----:B------:R-:W2:Y:S04]  /*33410*/  LDL.LU R21, [R1+0x8f4] ;  /* 0x0008f40001157983 */ /* 0x000ea80000300800 */
[----:B------:R-:W3:Y:S04]  /*33420*/  LDL.LU R22, [R1+0x8f8] ;  /* 0x0008f80001167983 */ /* 0x000ee80000300800 */
[----:B------:R-:W3:Y:S01]  /*33430*/  LDL.LU R23, [R1+0x8fc] ;  /* 0x0008fc0001177983 */ /* 0x000ee20000300800 */
[----:B----4-:R-:W-:Y:S03]  /*33440*/  HMMA.16816.F32.BF16 R8, R24, R6, R8 ;  /* 0x000000061808723c */ /* 0x010fe60000041808 */
        /* <DEDUP_REMOVED lines=15> */
[----:B-1----:R-:W3:Y:S01]  /*33540*/  LDL.LU.64 R10, [R1+0x2478] ;  /* 0x00247800010a7983 */ /* 0x002ee20000300a00 */
        /* <DEDUP_REMOVED lines=24> */
[----:B------:R-:W4:-:S15]  /*336d0*/  LDL.LU.64 R14, [R1+0x2420] ;  /* 0x00242000010e7983 */ /* 0x000f1e0000300a00 */
[----:B------:R-:W-:-:S06]  /*336e0*/  NOP ;  /* 0x0000000000007918 */ /* 0x000fcc0000000000 */
[----:B------:R-:W-:Y:S04]  /*336f0*/  STL.64 [R1+0x960], R4 ;  /* 0x0009600401007387 */ /* 0x000fe80000100a00 */
[----:B------:R0:W-:Y:S04]  /*33700*/  STL.64 [R1+0x968], R6 ;  /* 0x0009680601007387 */ /* 0x0001e80000100a00 */
[----:B0-----:R-:W2:Y:S04]  /*33710*/  LDL.LU.64 R6, [R1+0x2418] ;  /* 0x0024180001067983 */ /* 0x001ea80000300a00 */
[----:B------:R-:W2:Y:S01]  /*33720*/  LDL.LU.64 R4, [R1+0x2410] ;  /* 0x0024100001047983 */ /* 0x000ea20000300a00 */
[----:B----4-:R-:W-:Y:S01]  /*33730*/  IMAD.MOV.U32 R3, RZ, RZ, R15 ;  /* 0x000000ffff037224 */ /* 0x010fe200078e000f */
[----:B--2---:R-:W-:-:S15]  /*33740*/  HMMA.16816.F32.BF16 R4, R24, R14, R4 ;  /* 0x0000000e1804723c */ /* 0x004fde0000041804 */
[----:B------:R-:W-:-:S08]  /*33750*/  NOP ;  /* 0x0000000000007918 */ /* 0x000fd00000000000 */
[----:B------:R0:W-:Y:S04]  /*33760*/  STL.64 [R1+0x950], R4 ;  /* 0x0009500401007387 */ /* 0x0001e80000100a00 */
[----:B------:R1:W-:Y:S01]  /*33770*/  STL.64 [R1+0x958], R6 ;  /* 0x0009580601007387 */ /* 0x0003e20000100a00 */
[----:B0-----:R-:W-:-:S03]  /*33780*/  IMAD.MOV.U32 R4, RZ, RZ, R14 ;  /* 0x000000ffff047224 */ /* 0x001fc600078e000e */
[----:B-1----:R-:W2:Y:S04]  /*33790*/  LDL.LU.64 R6, [R1+0x2408] ;  /* 0x0024080001067983 */ /* 0x002ea80000300a00 */
        /* <DEDUP_REMOVED lines=13> */
[----:B0-----:R-:W4:Y:S04]  /*33870*/  LDL.LU.64 R14, [R1+0x23d8] ;  /* 0x0023d800010e7983 */ /* 0x001f280000300a00 */
[----:B------:R-:W4:Y:S02]  /*33880*/  LDL.LU.64 R12, [R1+0x23d0] ;  /* 0x0023d000010c7983 */ /* 0x000f240000300a00 */
[----:B----4-:R-:W-:Y:S06]  /*33890*/  HMMA.16816.F32.BF16 R12, R24, R18, R12 ;  /* 0x00000012180c723c */ /* 0x010fec000004180c */
[----:B------:R-:W-:-:S15]  /*338a0*/  IMAD.MOV.U32 R5, RZ, RZ, R19 ;  /* 0x000000ffff057224 */ /* 0x000fde00078e0013 */
[----:B------:R-:W-:-:S02]  /*338b0*/  NOP ;  /* 0x0000000000007918 */ /* 0x000fc40000000000 */
[----:B------:R-:W-:Y:S04]  /*338c0*/  STL.64 [R1+0x920], R12 ;  /* 0x0009200c01007387 */ /* 0x000fe80000100a00 */
[----:B------:R0:W-:Y:S04]  /*338d0*/  STL.64 [R1+0x928], R14 ;  /* 0x0009280e01007387 */ /* 0x0001e80000100a00 */
[----:B0-----:R-:W4:Y:S04]  /*338e0*/  LDL.LU.64 R14, [R1+0x23c8] ;  /* 0x0023c800010e7983 */ /* 0x001f280000300a00 */
[----:B------:R-:W3:Y:S01]  /*338f0*/  LDL R19, [R1+0x1a74] ;  /* 0x001a740001137983 */ /* 0x000ee20000100800 */
[C---:B----4-:R-:W-:Y:S03]  /*33900*/  HMMA.16816.F32.BF16 R12, R24.reuse, R14, R20 ;  /* 0x0000000e180c723c */ /* 0x050fe60000041814 */
[----:B---3--:R0:W-:Y:S04]  /*33910*/  STL [R1+0x2340], R19 ;  /* 0x0023401301007387 */ /* 0x0081e80000100800 */
[----:B0-----:R-:W3:Y:S04]  /*33920*/  LDL.64 R18, [R1+0x8] ;  /* 0x0000080001127983 */ /* 0x001ee80000100a00 */
[----:B------:R-:W-:Y:S04]  /*33930*/  STL [R1+0x22e0], R5 ;  /* 0x0022e00501007387 */ /* 0x000fe80000100800 */
[----:B------:R-:W4:Y:S04]  /*33940*/  LDL.LU.64 R22, [R1+0x23c0] ;  /* 0x0023c00001167983 */ /* 0x000f280000300a00 */
[----:B------:R-:W4:Y:S04]  /*33950*/  LDL.LU.64 R20, [R1+0x23b8] ;  /* 0x0023b80001147983 */ /* 0x000f280000300a00 */
[----:B------:R-:W-:Y:S04]  /*33960*/  STL.64 [R1+0x910], R12 ;  /* 0x0009100c01007387 */ /* 0x000fe80000100a00 */
[----:B------:R0:W-:Y:S04]  /*33970*/  STL.64 [R1+0x918], R14 ;  /* 0x0009180e01007387 */ /* 0x0001e80000100a00 */
[----:B0-----:R-:W4:Y:S02]  /*33980*/  LDL.LU.64 R14, [R1+0x23b0] ;  /* 0x0023b000010e7983 */ /* 0x001f240000300a00 */
[----:B----4-:R-:W-:Y:S06]  /*33990*/  HMMA.16816.F32.BF16 R20, R24, R14, R20 ;  /* 0x0000000e1814723c */ /* 0x010fec0000041814 */
[----:B------:R-:W-:-:S02]  /*339a0*/  IMAD.MOV.U32 R2, RZ, RZ, R14 ;  /* 0x000000ffff027224 */ /* 0x000fc400078e000e */
[----:B------:R-:W-:-:S15]  /*339b0*/  IMAD.MOV.U32 R0, RZ, RZ, R15 ;  /* 0x000000ffff007224 */ /* 0x000fde00078e000f */
[----:B------:R-:W-:Y:S04]  /*339c0*/  STL.64 [R1+0x900], R20 ;  /* 0x0009001401007387 */ /* 0x000fe80000100a00 */
[----:B------:R0:W-:Y:S04]  /*339d0*/  STL.64 [R1+0x908], R22 ;  /* 0x0009081601007387 */ /* 0x0001e80000100a00 */
[----:B0-----:R-:W4:Y:S04]  /*339e0*/  LDL.LU.64 R22, [R1+0x23a8] ;  /* 0x0023a80001167983 */ /* 0x001f280000300a00 */
[----:B------:R-:W4:Y:S04]  /*339f0*/  LDL.LU.64 R20, [R1+0x23a0] ;  /* 0x0023a00001147983 */ /* 0x000f280000300a00 */
[----:B------:R-:W4:Y:S04]  /*33a00*/  LDL.LU.64 R14, [R1+0x2398] ;  /* 0x00239800010e7983 */ /* 0x000f280000300a00 */
[----:B------:R-:W-:Y:S04]  /*33a10*/  STL [R1+0x22dc], R0 ;  /* 0x0022dc0001007387 */ /* 0x000fe80000100800 */
[----:B------:R-:W-:Y:S01]  /*33a20*/  STL [R1+0x22d8], R2 ;  /* 0x0022d80201007387 */ /* 0x000fe20000100800 */
        /* <DEDUP_REMOVED lines=8> */
[----:B--2---:R-:W-:Y:S04]  /*33ab0*/  STL.64 [R1+0x2378], R6 ;  /* 0x0023780601007387 */ /* 0x004fe80000100a00 */
[----:B------:R0:W-:Y:S04]  /*33ac0*/  STL.64 [R1+0x2370], R4 ;  /* 0x0023700401007387 */ /* 0x0001e80000100a00 */
[----:B0-----:R-:W2:Y:S04]  /*33ad0*/  LDL.LU R4, [R1+0x8e0] ;  /* 0x0008e00001047983 */ /* 0x001ea80000300800 */
[----:B------:R-:W2:Y:S04]  /*33ae0*/  LDL.LU R5, [R1+0x8e4] ;  /* 0x0008e40001057983 */ /* 0x000ea80000300800 */
[----:B------:R-:W2:Y:S04]  /*33af0*/  LDL.LU R6, [R1+0x8e8] ;  /* 0x0008e80001067983 */ /* 0x000ea80000300800 */
[----:B------:R-:W2:Y:S01]  /*33b00*/  LDL.LU R7, [R1+0x8ec] ;  /* 0x0008ec0001077983 */ /* 0x000ea20000300800 */
[----:B---3--:R-:W-:-:S02]  /*33b10*/  IMAD.MOV.U32 R28, RZ, RZ, R18 ;  /* 0x000000ffff1c7224 */ /* 0x008fc400078e0012 */
[----:B------:R-:W-:Y:S01]  /*33b20*/  IMAD.MOV.U32 R13, RZ, RZ, R19 ;  /* 0x000000ffff0d7224 */ /* 0x000fe200078e0013 */
[C---:B--2---:R-:W-:Y:S06]  /*33b30*/  HMMA.16816.F32.BF16 R4, R24.reuse, R18, R4 ;  /* 0x000000121804723c */ /* 0x044fec0000041804 */
[----:B----4-:R-:W-:-:S15]  /*33b40*/  HMMA.16816.F32.BF16 R16, R24, R14, R20 ;  /* 0x0000000e1810723c */ /* 0x010fde0000041814 */
[----:B------:R-:W-:-:S02]  /*33b50*/  NOP ;  /* 0x0000000000007918 */ /* 0x000fc40000000000 */
[----:B------:R0:W-:Y:S04]  /*33b60*/  STL.64 [R1+0x8e0], R4 ;  /* 0x0008e00401007387 */ /* 0x0001e80000100a00 */
[----:B------:R1:W-:Y:S04]  /*33b70*/  STL.64 [R1+0x8e8], R6 ;  /* 0x0008e80601007387 */ /* 0x0003e80000100a00 */
[----:B------:R-:W-:Y:S04]  /*33b80*/  STL [R1+0x22c8], R28 ;  /* 0x0022c81c01007387 */ /* 0x000fe80000100800 */
[----:B0-----:R-:W2:Y:S04]  /*33b90*/  LDL.LU R4, [R1+0x8c0] ;  /* 0x0008c00001047983 */ /* 0x001ea80000300800 */
[----:B------:R-:W-:Y:S04]  /*33ba0*/  STL.64 [R1+0x8d0], R16 ;  /* 0x0008d01001007387 */ /* 0x000fe80000100a00 */
[----:B------:R-:W-:Y:S04]  /*33bb0*/  STL.64 [R1+0x8d8], R18 ;  /* 0x0008d81201007387 */ /* 0x000fe80000100a00 */
[----:B------:R-:W2:Y:S04]  /*33bc0*/  LDL.LU R5, [R1+0x8c4] ;  /* 0x0008c40001057983 */ /* 0x000ea80000300800 */
[----:B-1----:R-:W2:Y:S04]  /*33bd0*/  LDL.LU R6, [R1+0x8c8] ;  /* 0x0008c80001067983 */ /* 0x002ea80000300800 */
[----:B------:R-:W2:Y:S04]  /*33be0*/  LDL.LU R7, [R1+0x8cc] ;  /* 0x0008cc0001077983 */ /* 0x000ea80000300800 */
[----:B------:R-:W-:Y:S04]  /*33bf0*/  STL.64 [R1+0x22e8], R14 ;  /* 0x0022e80e01007387 */ /* 0x000fe80000100a00 */
[----:B------:R0:W-:Y:S04]  /*33c00*/  STL [R1+0x22e4], R13 ;  /* 0x0022e40d01007387 */ /* 0x0001e80000100800 */
[----:B------:R-:W3:Y:S04]  /*33c10*/  LDL.LU R12, [R1+0xe40] ;  /* 0x000e4000010c7983 */ /* 0x000ee80000300800 */
[----:B0-----:R-:W3:Y:S04]  /*33c20*/  LDL.LU R13, [R1+0xe44] ;  /* 0x000e4400010d7983 */ /* 0x001ee80000300800 */
[----:B------:R-:W4:Y:S04]  /*33c30*/  LDL.LU R14, [R1+0xe48] ;  /* 0x000e4800010e7983 */ /* 0x000f280000300800 */
[----:B------:R-:W4:Y:S04]  /*33c40*/  LDL.LU R15, [R1+0xe4c] ;  /* 0x000e4c00010f7983 */ /* 0x000f280000300800 */
[----:B------:R-:W2:Y:S04]  /*33c50*/  LDL.LU R16, [R1+0x740] ;  /* 0x0007400001107983 */ /* 0x000ea80000300800 */
[----:B------:R-:W2:Y:S04]  /*33c60*/  LDL.LU R17, [R1+0x744] ;  /* 0x0007440001117983 */ /* 0x000ea80000300800 */
[----:B------:R-:W3:Y:S04]  /*33c70*/  LDL.LU R18, [R1+0x748] ;  /* 0x0007480001127983 */ /* 0x000ee80000300800 */
[----:B------:R-:W3:Y:S04]  /*33c80*/  LDL.LU R19, [R1+0x74c] ;  /* 0x00074c0001137983 */ /* 0x000ee80000300800 */
[----:B---3--:R-:W-:Y:S04]  /*33c90*/  STL.64 [R1+0x2350], R18 ;  /* 0x0023501201007387 */ /* 0x008fe80000100a00 */
[----:B--2---:R-:W-:Y:S04]  /*33ca0*/  STL.64 [R1+0x2348], R16 ;  /* 0x0023481001007387 */ /* 0x004fe80000100a00 */
[----:B------:R-:W2:Y:S04]  /*33cb0*/  LDL.LU R20, [R1+0x250] ;  /* 0x0002500001147983 */ /* 0x000ea80000300800 */
[----:B------:R-:W2:Y:S04]  /*33cc0*/  LDL.LU R21, [R1+0x254] ;  /* 0x0002540001157983 */ /* 0x000ea80000300800 */
[----:B------:R-:W2:Y:S04]  /*33cd0*/  LDL.LU R22, [R1+0x258] ;  /* 0x0002580001167983 */ /* 0x000ea80000300800 */
[----:B------:R-:W2:Y:S04]  /*33ce0*/  LDL.LU R23, [R1+0x25c] ;  /* 0x00025c0001177983 */ /* 0x000ea80000300800 */
[----:B----4-:R0:W-:Y:S04]  /*33cf0*/  STL.64 [R1+0x22f8], R14 ;  /* 0x0022f80e01007387 */ /* 0x0101e80000100a00 */
[----:B------:R-:W-:Y:S04]  /*33d00*/  STL.64 [R1+0x22f0], R12 ;  /* 0x0022f00c01007387 */ /* 0x000fe80000100a00 */
[----:B0-----:R-:W3:Y:S04]  /*33d10*/  LDL.64 R14, [R1+0x88] ;  /* 0x00008800010e7983 */ /* 0x001ee80000100a00 */
[----:B---3--:R0:W-:Y:S04]  /*33d20*/  STL.64 [R1+0x2310], R14 ;  /* 0x0023100e01007387 */ /* 0x0081e80000100a00 */
[----:B0-----:R-:W3:Y:S01]  /*33d30*/  LDL.64 R14, [R1+0x98] ;  /* 0x00009800010e7983 */ /* 0x001ee20000100a00 */
[----:B------:R-:W-:Y:S03]  /*33d40*/  HMMA.16816.F32.BF16 R4, R24, R10, R4 ;  /* 0x0000000a1804723c */ /* 0x000fe60000041804 */
[----:B---3--:R0:W-:Y:S04]  /*33d50*/  STL.64 [R1+0x2328], R14 ;  /* 0x0023280e01007387 */ /* 0x0081e80000100a00 */
[----:B0-----:R-:W3:Y:S01]  /*33d60*/  LDL.64 R14, [R1+0xa8] ;  /* 0x0000a800010e7983 */ /* 0x001ee20000100a00 */
[----:B------:R-:W-:-:S02]  /*33d70*/  IMAD.MOV.U32 R19, RZ, RZ, R8 ;  /* 0x000000ffff137224 */ /* 0x000fc400078e0008 */
[----:B------:R-:W-:Y:S01]  /*33d80*/  IMAD.MOV.U32 R18, RZ, RZ, R9 ;  /* 0x000000ffff127224 */ /* 0x000fe200078e0009 */
[----:B---3--:R0:W-:Y:S04]  /*33d90*/  STL.64 [R1+0x2358], R14 ;  /* 0x0023580e01007387 */ /* 0x0081e80000100a00 */
[----:B------:R-:W3:Y:S04]  /*33da0*/  LDL.LU R12, [R1+0x1060] ;  /* 0x00106000010c7983 */ /* 0x000ee80000300800 */
[----:B------:R-:W3:Y:S04]  /*33db0*/  LDL.LU R13, [R1+0x1064] ;  /* 0x00106400010d7983 */ /* 0x000ee80000300800 */
[----:B0-----:R-:W3:Y:S04]  /*33dc0*/  LDL.LU R14, [R1+0x1068] ;  /* 0x00106800010e7983 */ /* 0x001ee80000300800 */
[----:B------:R-:W3:Y:S04]  /*33dd0*/  LDL.LU R15, [R1+0x106c] ;  /* 0x00106c00010f7983 */ /* 0x000ee80000300800 */
[----:B------:R-:W-:Y:S04]  /*33de0*/  STL.64 [R1+0x8c0], R4 ;  /* 0x0008c00401007387 */ /* 0x000fe80000100a00 */
[----:B------:R0:W-:Y:S04]  /*33df0*/  STL.64 [R1+0x8c8], R6 ;  /* 0x0008c80601007387 */ /* 0x0001e80000100a00 */
[----:B0-----:R-:W2:Y:S04]  /*33e00*/  LDL.LU.64 R6, [R1+0x2378] ;  /* 0x0023780001067983 */ /* 0x001ea80000300a00 */
[----:B------:R-:W4:Y:S04]  /*33e10*/  LDL.LU.64 R4, [R1+0x2370] ;  /* 0x0023700001047983 */ /* 0x000f280000300a00 */
[----:B------:R0:W-:Y:S04]  /*33e20*/  STL.64 [R1+0x2258], R10 ;  /* 0x0022580a01007387 */ /* 0x0001e80000100a00 */
[----:B------:R-:W3:Y:S04]  /*33e30*/  LDL.LU R8, [R1+0xe30] ;  /* 0x000e300001087983 */ /* 0x000ee80000300800 */
[----:B------:R-:W3:Y:S04]  /*33e40*/  LDL.LU R9, [R1+0xe34] ;  /* 0x000e340001097983 */ /* 0x000ee80000300800 */
[----:B0-----:R-:W2:Y:S04]  /*33e50*/  LDL.LU R10, [R1+0xe38] ;  /* 0x000e3800010a7983 */ /* 0x001ea80000300800 */
[----:B------:R-:W2:Y:S04]  /*33e60*/  LDL.LU R11, [R1+0xe3c] ;  /* 0x000e3c00010b7983 */ /* 0x000ea80000300800 */
[----:B--2---:R-:W-:Y:S04]  /*33e70*/  STL.64 [R1+0x2308], R10 ;  /* 0x0023080a01007387 */ /* 0x004fe80000100a00 */
[----:B---3--:R0:W-:Y:S04]  /*33e80*/  STL.64 [R1+0x2300], R8 ;  /* 0x0023000801007387 */ /* 0x0081e80000100a00 */
        /* <DEDUP_REMOVED lines=10> */
[----:B------:R-:W-:Y:S03]  /*33f30*/  HMMA.16816.F32.BF16 R24, R24, R6, R20 ;  /* 0x000000061818723c */ /* 0x000fe60000041814 */
[----:B---3--:R-:W-:Y:S04]  /*33f40*/  STL.64 [R1+0x2338], R10 ;  /* 0x0023380a01007387 */ /* 0x008fe80000100a00 */
[----:B--2---:R0:W-:Y:S04]  /*33f50*/  STL.64 [R1+0x2330], R8 ;  /* 0x0023300801007387 */ /* 0x0041e80000100a00 */
[----:B0-----:R-:W2:Y:S04]  /*33f60*/  LDL.LU R8, [R1+0x730] ;  /* 0x0007300001087983 */ /* 0x001ea80000300800 */
[----:B------:R-:W2:Y:S04]  /*33f70*/  LDL.LU R9, [R1+0x734] ;  /* 0x0007340001097983 */ /* 0x000ea80000300800 */
[----:B------:R-:W2:Y:S04]  /*33f80*/  LDL.LU R10, [R1+0x738] ;  /* 0x00073800010a7983 */ /* 0x000ea80000300800 */
[----:B------:R-:W2:Y:S04]  /*33f90*/  LDL.LU R11, [R1+0x73c] ;  /* 0x00073c00010b7983 */ /* 0x000ea80000300800 */
[----:B------:R-:W3:Y:S04]  /*33fa0*/  LDL.LU.64 R22, [R1+0x2368] ;  /* 0x0023680001167983 */ /* 0x000ee80000300a00 */
[----:B------:R-:W3:Y:S04]  /*33fb0*/  LDL.LU.64 R20, [R1+0x2360] ;  /* 0x0023600001147983 */ /* 0x000ee80000300a00 */
[----:B------:R-:W-:Y:S04]  /*33fc0*/  STL.64 [R1+0x250], R24 ;  /* 0x0002501801007387 */ /* 0x000fe80000100a00 */
[----:B------:R0:W-:Y:S04]  /*33fd0*/  STL.64 [R1+0x258], R26 ;  /* 0x0002581a01007387 */ /* 0x0001e80000100a00 */
[----:B0-----:R-:W4:Y:S01]  /*33fe0*/  LDL.64 R26, [R1+0xb8] ;  /* 0x0000b800011a7983 */ /* 0x001f220000100a00 */
[----:B---3--:R-:W-:Y:S03]  /*33ff0*/  HMMA.16816.F32.BF16 R16, R20, R18, R12 ;  /* 0x000000121410723c */ /* 0x008fe6000004180c */
[----:B------:R-:W2:-:S15]  /*34000*/  LDL.LU.64 R14, [R1+0x2358] ;  /* 0x00235800010e7983 */ /* 0x000e9e0000300a00 */
        /* <DEDUP_REMOVED lines=9> */
[----:B0-----:R-:W3:Y:S01]  /*340a0*/  LDL.LU R19, [R1+0x2340] ;  /* 0x0023400001137983 */ /* 0x001ee20000300800 */
[----:B------:R-:W-:Y:S01]  /*340b0*/  IMAD.MOV.U32 R29, RZ, RZ, R27 ;  /* 0x000000ffff1d7224 */ /* 0x000fe200078e001b */
[C---:B--2---:R-:W-:Y:S06]  /*340c0*/  HMMA.16816.F32.BF16 R8, R20.reuse, R14, R8 ;  /* 0x0000000e1408723c */ /* 0x044fec0000041808 */
[----:B------:R-:W-:Y:S01]  /*340d0*/  IMAD.MOV.U32 R28, RZ, RZ, R15 ;  /* 0x000000ffff1c7224 */ /* 0x000fe200078e000f */
[----:B---3--:R-:W0:Y:S04]  /*340e0*/  LDSM.16.MT88.4 R24, [R19+UR5+0x2100] ;  /* 0x002100051318783b */ /* 0x008e280008004200 */
[----:B------:R-:W1:Y:S04]  /*340f0*/  LDSM.16.MT88.4 R16, [R19+UR5+0x2180] ;  /* 0x002180051310783b */ /* 0x000e680008004200 */
[----:B0-----:R-:W-:Y:S04]  /*34100*/  STL.64 [R1+0x2240], R26 ;  /* 0x0022401a01007387 */ /* 0x001fe80000100a00 */
[----:B------:R-:W-:Y:S04]  /*34110*/  STL.64 [R1+0x2238], R24 ;  /* 0x0022381801007387 */ /* 0x000fe80000100a00 */
        /* <DEDUP_REMOVED lines=12> */
[----:B------:R-:W2:Y:S01]  /*341e0*/  LDL.LU.64 R14, [R1+0x2310] ;  /* 0x00231000010e7983 */ /* 0x000ea20000300a00 */
[----:B------:R-:W-:-:S02]  /*341f0*/  IMAD.MOV.U32 R26, RZ, RZ, R4 ;  /* 0x000000ffff1a7224 */ /* 0x000fc400078e0004 */
        /* <DEDUP_REMOVED lines=9> */
[----:B------:R-:W3:Y:S04]  /*34290*/  LDL.LU.64 R12, [R1+0x22f0] ;  /* 0x0022f000010c7983 */ /* 0x000ee80000300a00 */
[----:B------:R-:W-:Y:S04]  /*342a0*/  STL.64 [R1+0x2250], R6 ;  /* 0x0022500601007387 */ /* 0x000fe80000100a00 */
[----:B------:R-:W-:Y:S04]  /*342b0*/  STL [R1+0x2248], R4 ;  /* 0x0022480401007387 */ /* 0x000fe80000100800 */
[----:B-1----:R0:W-:Y:S04]  /*342c0*/  STL.64 [R1+0x2108], R18 ;  /* 0x0021081201007387 */ /* 0x0021e80000100a00 */
[----:B------:R-:W-:Y:S04]  /*342d0*/  STL.64 [R1+0x2100], R16 ;  /* 0x0021001001007387 */ /* 0x000fe80000100a00 */
[----:B0-----:R-:W2:Y:S01]  /*342e0*/  LDL.64 R18, [R1+0x68] ;  /* 0x0000680001127983 */ /* 0x001ea20000100a00 */
[C---:B---3--:R-:W-:Y:S03]  /*342f0*/  HMMA.16816.F32.BF16 R24, R20.reuse, R26, R12 ;  /* 0x0000001a1418723c */ /* 0x048fe6000004180c */
[----:B------:R-:W3:Y:S04]  /*34300*/  LDL.LU.64 R14, [R1+0x22e8] ;  /* 0x0022e800010e7983 */ /* 0x000ee80000300a00 */
[----:B------:R-:W4:Y:S04]  /*34310*/  LDL.LU R13, [R1+0x22e4] ;  /* 0x0022e400010d7983 */ /* 0x000f280000300800 */
[----:B------:R-:W4:Y:S01]  /*34320*/  LDL R12, [R1+0x1a70] ;  /* 0x001a7000010c7983 */ /* 0x000f220000100800 */
[----:B--2---:R-:W-:Y:S03]  /*34330*/  HMMA.16816.F32.BF16 R8, R20, R18, R8 ;  /* 0x000000121408723c */ /* 0x004fe60000041808 */
[----:B---3--:R-:W-:Y:S08]  /*34340*/  STL.64 [R1+0x2268], R14 ;  /* 0x0022680e01007387 */ /* 0x008ff00000100a00 */
[----:B------:R0:W-:Y:S04]  /*34350*/  STL.64 [R1+0xe40], R24 ;  /* 0x000e401801007387 */ /* 0x0001e80000100a00 */
[----:B------:R1:W-:Y:S04]  /*34360*/  STL.64 [R1+0xe48], R26 ;  /* 0x000e481a01007387 */ /* 0x0003e80000100a00 */
[----:B----4-:R-:W-:Y:S04]  /*34370*/  STL [R1+0x2260], R12 ;  /* 0x0022600c01007387 */ /* 0x010fe80000100800 */
[----:B0-----:R-:W2:Y:S04]  /*34380*/  LDL.LU R24, [R1+0xdc0] ;  /* 0x000dc00001187983 */ /* 0x001ea80000300800 */
[----:B------:R0:W-:Y:S04]  /*34390*/  STL.64 [R1+0xe30], R8 ;  /* 0x000e300801007387 */ /* 0x0001e80000100a00 */
[----:B------:R3:W-:Y:S04]  /*343a0*/  STL.64 [R1+0xe38], R10 ;  /* 0x000e380a01007387 */ /* 0x0007e80000100a00 */
[----:B------:R-:W2:Y:S04]  /*343b0*/  LDL.LU R25, [R1+0xdc4] ;  /* 0x000dc40001197983 */ /* 0x000ea80000300800 */
[----:B-1----:R-:W4:Y:S04]  /*343c0*/  LDL.LU R26, [R1+0xdc8] ;  /* 0x000dc800011a7983 */ /* 0x002f280000300800 */
[----:B------:R-:W4:Y:S04]  /*343d0*/  LDL.LU R27, [R1+0xdcc] ;  /* 0x000dcc00011b7983 */ /* 0x000f280000300800 */
[----:B----4-:R-:W-:Y:S04]  /*343e0*/  STL.64 [R1+0x2278], R26 ;  /* 0x0022781a01007387 */ /* 0x010fe80000100a00 */
[----:B--2---:R-:W-:Y:S04]  /*343f0*/  STL.64 [R1+0x2270], R24 ;  /* 0x0022701801007387 */ /* 0x004fe80000100a00 */
[----:B0-----:R-:W2:Y:S04]  /*34400*/  LDL.LU R8, [R1+0xdd0] ;  /* 0x000dd00001087983 */ /* 0x001ea80000300800 */
[----:B------:R-:W2:Y:S04]  /*34410*/  LDL.LU R9, [R1+0xdd4] ;  /* 0x000dd40001097983 */ /* 0x000ea80000300800 */
[----:B---3--:R-:W3:Y:S04]  /*34420*/  LDL.LU R10, [R1+0xdd8] ;  /* 0x000dd800010a7983 */ /* 0x008ee80000300800 */
[----:B------:R-:W3:Y:S01]  /*34430*/  LDL.LU R11, [R1+0xddc] ;  /* 0x000ddc00010b7983 */ /* 0x000ee20000300800 */
[----:B------:R-:W-:-:S03]  /*34440*/  IMAD.MOV.U32 R15, RZ, RZ, R5 ;  /* 0x000000ffff0f7224 */ /* 0x000fc600078e0005 */
[----:B---3--:R-:W-:Y:S04]  /*34450*/  STL.64 [R1+0x2288], R10 ;  /* 0x0022880a01007387 */ /* 0x008fe80000100a00 */
[----:B--2---:R-:W-:Y:S04]  /*34460*/  STL.64 [R1+0x2280], R8 ;  /* 0x0022800801007387 */ /* 0x004fe80000100a00 */
[----:B------:R-:W2:Y:S04]  /*34470*/  LDL R14, [R1+0x18] ;  /* 0x00001800010e7983 */ /* 0x000ea80000100800 */
[----:B------:R-:W3:Y:S04]  /*34480*/  LDL.LU R5, [R1+0x22e0] ;  /* 0x0022e00001057983 */ /* 0x000ee80000300800 */
[----:B--2---:R0:W-:Y:S04]  /*34490*/  STL.64 [R1+0x2298], R14 ;  /* 0x0022980e01007387 */ /* 0x0041e80000100a00 */
[----:B------:R-:W-:Y:S04]  /*344a0*/  STL [R1+0x2290], R13 ;  /* 0x0022900d01007387 */ /* 0x000fe80000100800 */
[----:B0-----:R-:W2:Y:S04]  /*344b0*/  LDL.64 R14, [R1+0x38] ;  /* 0x00003800010e7983 */ /* 0x001ea80000100a00 */
[----:B--2---:R0:W-:Y:S04]  /*344c0*/  STL.64 [R1+0x22b0], R14 ;  /* 0x0022b00e01007387 */ /* 0x0041e80000100a00 */
[----:B------:R-:W2:Y:S04]  /*344d0*/  LDL.LU R8, [R1+0xdf0] ;  /* 0x000df00001087983 */ /* 0x000ea80000300800 */
[----:B------:R-:W2:Y:S04]  /*344e0*/  LDL.LU R9, [R1+0xdf4] ;  /* 0x000df40001097983 */ /* 0x000ea80000300800 */
[----:B------:R-:W4:Y:S04]  /*344f0*/  LDL.LU R10, [R1+0xdf8] ;  /* 0x000df800010a7983 */ /* 0x000f280000300800 */
[----:B------:R-:W4:Y:S04]  /*34500*/  LDL.LU R11, [R1+0xdfc] ;  /* 0x000dfc00010b7983 */ /* 0x000f280000300800 */
[----:B0-----:R-:W2:Y:S01]  /*34510*/  LDL R14, [R1+0x48] ;  /* 0x00004800010e7983 */ /* 0x001ea20000100800 */
[----:B---3--:R-:W-:-:S05]  /*34520*/  IMAD.MOV.U32 R15, RZ, RZ, R5 ;  /* 0x000000ffff0f7224 */ /* 0x008fca00078e0005 */
[----:B--2---:R0:W-:Y:S04]  /*34530*/  STL.64 [R1+0x22d0], R14 ;  /* 0x0022d00e01007387 */ /* 0x0041e80000100a00 */
[----:B------:R-:W2:Y:S04]  /*34540*/  LDL.LU R12, [R1+0xe20] ;  /* 0x000e2000010c7983 */ /* 0x000ea80000300800 */
[----:B------:R-:W2:Y:S04]  /*34550*/  LDL.LU R13, [R1+0xe24] ;  /* 0x000e2400010d7983 */ /* 0x000ea80000300800 */
[----:B0-----:R-:W2:Y:S04]  /*34560*/  LDL.LU R14, [R1+0xe28] ;  /* 0x000e2800010e7983 */ /* 0x001ea80000300800 */
[----:B------:R-:W2:Y:S04]  /*34570*/  LDL.LU R15, [R1+0xe2c] ;  /* 0x000e2c00010f7983 */ /* 0x000ea80000300800 */
[----:B----4-:R-:W-:Y:S04]  /*34580*/  STL.64 [R1+0x22a8], R10 ;  /* 0x0022a80a01007387 */ /* 0x010fe80000100a00 */
        /* <DEDUP_REMOVED lines=11> */
[----:B------:R-:W4:Y:S04]  /*34640*/  LDL.LU R24, [R1+0xde0] ;  /* 0x000de00001187983 */ /* 0x000f280000300800 */
[----:B------:R-:W4:Y:S04]  /*34650*/  LDL.LU R25, [R1+0xde4] ;  /* 0x000de40001197983 */ /* 0x000f280000300800 */
[----:B------:R-:W4:Y:S04]  /*34660*/  LDL.LU R26, [R1+0xde8] ;  /* 0x000de800011a7983 */ /* 0x000f280000300800 */
[----:B------:R-:W4:Y:S04]  /*34670*/  LDL.LU R27, [R1+0xdec] ;  /* 0x000dec00011b7983 */ /* 0x000f280000300800 */
[----:B------:R0:W-:Y:S04]  /*34680*/  STL.64 [R1+0x21b8], R18 ;  /* 0x0021b81201007387 */ /* 0x0001e80000100a00 */
[----:B0-----:R-:W2:Y:S04]  /*34690*/  LDL.64 R18, [R1+0x78] ;  /* 0x0000780001127983 */ /* 0x001ea80000100a00 */
[----:B--2---:R0:W-:Y:S04]  /*346a0*/  STL.64 [R1+0x21c8], R18 ;  /* 0x0021c81201007387 */ /* 0x0041e80000100a00 */
[----:B------:R-:W2:Y:S04]  /*346b0*/  LDL.LU R16, [R1+0x4c0] ;  /* 0x0004c00001107983 */ /* 0x000ea80000300800 */
[----:B------:R-:W2:Y:S04]  /*346c0*/  LDL.LU R17, [R1+0x4c4] ;  /* 0x0004c40001117983 */ /* 0x000ea80000300800 */
[----:B0-----:R-:W3:Y:S04]  /*346d0*/  LDL.LU R18, [R1+0x4c8] ;  /* 0x0004c80001127983 */ /* 0x001ee80000300800 */
[----:B------:R-:W3:Y:S04]  /*346e0*/  LDL.LU R19, [R1+0x4cc] ;  /* 0x0004cc0001137983 */ /* 0x000ee80000300800 */
[----:B------:R-:W4:Y:S04]  /*346f0*/  LDL.LU R4, [R1+0xdb0] ;  /* 0x000db00001047983 */ /* 0x000f280000300800 */
[----:B------:R-:W4:Y:S04]  /*34700*/  LDL.LU R5, [R1+0xdb4] ;  /* 0x000db40001057983 */ /* 0x000f280000300800 */
[----:B------:R-:W4:Y:S04]  /*34710*/  LDL.LU R6, [R1+0xdb8] ;  /* 0x000db80001067983 */ /* 0x000f280000300800 */
[----:B------:R-:W4:Y:S04]  /*34720*/  LDL.LU R7, [R1+0xdbc] ;  /* 0x000dbc0001077983 */ /* 0x000f280000300800 */
[----:B---3--:R0:W-:Y:S04]  /*34730*/  STL.64 [R1+0x21d8], R18 ;  /* 0x0021d81201007387 */ /* 0x0081e80000100a00 */
[----:B--2---:R-:W-:Y:S01]  /*34740*/  STL.64 [R1+0x21d0], R16 ;  /* 0x0021d01001007387 */ /* 0x004fe20000100a00 */
[----:B0-----:R-:W-:-:S02]  /*34750*/  IMAD.MOV.U32 R18, RZ, RZ, R0 ;  /* 0x000000ffff127224 */ /* 0x001fc400078e0000 */
[----:B------:R-:W-:Y:S01]  /*34760*/  IMAD.MOV.U32 R19, RZ, RZ, R2 ;  /* 0x000000ffff137224 */ /* 0x000fe200078e0002 */
[----:B------:R-:W2:Y:S04]  /*34770*/  LDL.LU R0, [R1+0x22dc] ;  /* 0x0022dc0001007983 */ /* 0x000ea80000300800 */
[----:B------:R-:W3:Y:S04]  /*34780*/  LDL.LU R2, [R1+0x22d8] ;  /* 0x0022d80001027983 */ /* 0x000ee80000300800 */
[----:B------:R0:W-:Y:S04]  /*34790*/  STL.64 [R1+0x21f0], R18 ;  /* 0x0021f01201007387 */ /* 0x0001e80000100a00 */
[----:B0-----:R-:W4:Y:S04]  /*347a0*/  LDL R18, [R1+0x58] ;  /* 0x0000580001127983 */ /* 0x001f280000100800 */
[----:B------:R-:W4:Y:S02]  /*347b0*/  LDL R19, [R1+0x5c] ;  /* 0x00005c0001137983 */ /* 0x000f240000100800 */
[----:B----4-:R-:W-:Y:S02]  /*347c0*/  HMMA.16816.F32.BF16 R16, R20, R18, R12 ;  /* 0x000000121410723c */ /* 0x010fe4000004180c */
[----:B------:R-:W4:-:S15]  /*347d0*/  LDL.LU.64 R14, [R1+0x22d0] ;  /* 0x0022d000010e7983 */ /* 0x000f1e0000300a00 */
[----:B------:R-:W-:-:S06]  /*347e0*/  NOP ;  /* 0x0000000000007918 */ /* 0x000fcc0000000000 */
[----:B------:R-:W-:Y:S04]  /*347f0*/  STL.64 [R1+0xe20], R16 ;  /* 0x000e201001007387 */ /* 0x000fe80000100a00 */
[----:B------:R0:W-:Y:S04]  /*34800*/  STL.64 [R1+0xe28], R18 ;  /* 0x000e281201007387 */ /* 0x0001e80000100a00 */
[----:B0-----:R-:W2:Y:S01]  /*34810*/  LDL R18, [R1+0xa8] ;  /* 0x0000a80001127983 */ /* 0x001ea20000100800 */
[----:B------:R-:W-:-:S03]  /*34820*/  IMAD.MOV.U32 R19, RZ, RZ, R28 ;  /* 0x000000ffff137224 */ /* 0x000fc600078e001c */
[----:B------:R-:W3:Y:S01]  /*34830*/  LDL.LU R28, [R1+0x22c8] ;  /* 0x0022c800011c7983 */ /* 0x000ee20000300800 */
[----:B----4-:R-:W-:Y:S03]  /*34840*/  HMMA.16816.F32.BF16 R12, R20, R14, R8 ;  /* 0x0000000e140c723c */ /* 0x010fe60000041808 */
[----:B--2---:R-:W-:Y:S04]  /*34850*/  STL.64 [R1+0x2208], R18 ;  /* 0x0022081201007387 */ /* 0x004fe80000100a00 */
[----:B------:R-:W2:Y:S04]  /*34860*/  LDL.LU.64 R10, [R1+0x22c0] ;  /* 0x0022c000010a7983 */ /* 0x000ea80000300a00 */
[----:B------:R-:W2:-:S12]  /*34870*/  LDL.LU.64 R8, [R1+0x22b8] ;  /* 0x0022b80001087983 */ /* 0x000e980000300a00 */
[----:B------:R-:W-:Y:S04]  /*34880*/  STL.64 [R1+0xe10], R12 ;  /* 0x000e100c01007387 */ /* 0x000fe80000100a00 */
[----:B------:R0:W-:Y:S04]  /*34890*/  STL.64 [R1+0xe18], R14 ;  /* 0x000e180e01007387 */ /* 0x0001e80000100a00 */
[----:B0-----:R-:W2:Y:S02]  /*348a0*/  LDL.LU.64 R14, [R1+0x22b0] ;  /* 0x0022b000010e7983 */ /* 0x001ea40000300a00 */
[----:B--2---:R-:W-:-:S15]  /*348b0*/  HMMA.16816.F32.BF16 R8, R20, R14, R8 ;  /* 0x0000000e1408723c */ /* 0x004fde0000041808 */
[----:B------:R-:W-:-:S08]  /*348c0*/  NOP ;  /* 0x0000000000007918 */ /* 0x000fd00000000000 */
[----:B------:R-:W-:Y:S04]  /*348d0*/  STL.64 [R1+0xe00], R8 ;  /* 0x000e000801007387 */ /* 0x000fe80000100a00 */
[----:B------:R0:W-:Y:S04]  /*348e0*/  STL.64 [R1+0xe08], R10 ;  /* 0x000e080a01007387 */ /* 0x0001e80000100a00 */
[----:B0-----:R-:W2:Y:S04]  /*348f0*/  LDL.LU.64 R10, [R1+0x22a8] ;  /* 0x0022a800010a7983 */ /* 0x001ea80000300a00 */
[----:B------:R-:W2:Y:S01]  /*34900*/  LDL.LU.64 R8, [R1+0x22a0] ;  /* 0x0022a00001087983 */ /* 0x000ea20000300a00 */
[----:B---3--:R-:W-:-:S02]  /*34910*/  IMAD.MOV.U32 R18, RZ, RZ, R2 ;  /* 0x000000ffff127224 */ /* 0x008fc400078e0002 */
[----:B------:R-:W-:Y:S02]  /*34920*/  IMAD.MOV.U32 R19, RZ, RZ, R0 ;  /* 0x000000ffff137224 */ /* 0x000fe400078e0000 */
[----:B------:R-:W-:Y:S02]  /*34930*/  IMAD.MOV.U32 R2, RZ, RZ, R14 ;  /* 0x000000ffff027224 */ /* 0x000fe400078e000e */
[----:B------:R-:W-:Y:S02]  /*34940*/  IMAD.MOV.U32 R0, RZ, RZ, R15 ;  /* 0x000000ffff007224 */ /* 0x000fe400078e000f */
[----:B------:R-:W3:Y:S04]  /*34950*/  LDL.LU.64 R14, [R1+0x2298] ;  /* 0x00229800010e7983 */ /* 0x000ee80000300a00 */
[----:B------:R-:W4:Y:S01]  /*34960*/  LDL.LU R13, [R1+0x2290] ;  /* 0x00229000010d7983 */ /* 0x000f220000300800 */
[----:B--2---:R-:W-:Y:S03]  /*34970*/  HMMA.16816.F32.BF16 R16, R20, R18, R8 ;  /* 0x000000121410723c */ /* 0x004fe60000041808 */
[----:B------:R-:W2:Y:S04]  /*34980*/  LDL.LU.64 R10, [R1+0x2288] ;  /* 0x00228800010a7983 */ /* 0x000ea80000300a00 */
[----:B------:R-:W2:-:S15]  /*34990*/  LDL.LU.64 R8, [R1+0x2280] ;  /* 0x0022800001087983 */ /* 0x000e9e0000300a00 */
[----:B------:R-:W-:-:S01]  /*349a0*/  NOP ;  /* 0x0000000000007918 */ /* 0x000fc20000000000 */
[----:B------:R-:W-:Y:S04]  /*349b0*/  STL.64 [R1+0xdf0], R16 ;  /* 0x000df01001007387 */ /* 0x000fe80000100a00 */
[----:B------:R0:W-:Y:S04]  /*349c0*/  STL.64 [R1+0xdf8], R18 ;  /* 0x000df81201007387 */ /* 0x0001e80000100a00 */
[----:B0-----:R-:W3:Y:S01]  /*349d0*/  LDL R18, [R1+0xb8] ;  /* 0x0000b80001127983 */ /* 0x001ee20000100800 */
[----:B------:R-:W-:-:S05]  /*349e0*/  IMAD.MOV.U32 R19, RZ, RZ, R29 ;  /* 0x000000ffff137224 */ /* 0x000fca00078e001d */
[----:B---3--:R4:W-:Y:S02]  /*349f0*/  STL.64 [R1+0x2220], R18 ;  /* 0x0022201201007387 */ /* 0x0089e40000100a00 */
[----:B----4-:R-:W-:Y:S02]  /*34a00*/  IMAD.MOV.U32 R19, RZ, RZ, R13 ;  /* 0x000000ffff137224 */ /* 0x010fe400078e000d */
[----:B------:R-:W-:Y:S01]  /*34a10*/  HMMA.16816.F32.BF16 R12, R20, R14, R24 ;  /* 0x0000000e140c723c */ /* 0x000fe20000041818 */
[----:B------:R-:W3:Y:S04]  /*34a20*/  LDL.LU.64 R26, [R1+0x2278] ;  /* 0x00227800011a7983 */ /* 0x000ee80000300a00 */
[----:B------:R-:W3:Y:S01]  /*34a30*/  LDL.LU.64 R24, [R1+0x2270] ;  /* 0x0022700001187983 */ /* 0x000ee20000300a00 */
[----:B------:R-:W-:-:S07]  /*34a40*/  IMAD.MOV.U32 R18, RZ, RZ, R28 ;  /* 0x000000ffff127224 */ /* 0x000fce00078e001c */
[C---:B--2---:R-:W-:Y:S10]  /*34a50*/  HMMA.16816.F32.BF16 R16, R20.reuse, R18, R8 ;  /* 0x000000121410723c */ /* 0x044ff40000041808 */
[----:B------:R-:W-:Y:S04]  /*34a60*/  STL.64 [R1+0xde0], R12 ;  /* 0x000de00c01007387 */ /* 0x000fe80000100a00 */
[----:B------:R0:W-:Y:S04]  /*34a70*/  STL.64 [R1+0xde8], R14 ;  /* 0x000de80e01007387 */ /* 0x0001e80000100a00 */
[----:B0-----:R-:W3:Y:S04]  /*34a80*/  LDL.LU.64 R14, [R1+0x2268] ;  /* 0x00226800010e7983 */ /* 0x001ee80000300a00 */
[----:B------:R-:W2:Y:S04]  /*34a90*/  LDL.LU R12, [R1+0x2260] ;  /* 0x00226000010c7983 */ /* 0x000ea80000300800 */
[----:B------:R-:W4:Y:S04]  /*34aa0*/  LDL.LU.64 R10, [R1+0x2258] ;  /* 0x00225800010a7983 */ /* 0x000f280000300a00 */
[----:B------:R-:W-:Y:S04]  /*34ab0*/  STL.64 [R1+0xdd0], R16 ;  /* 0x000dd01001007387 */ /* 0x000fe80000100a00 */
[----:B------:R3:W-:Y:S02]  /*34ac0*/  STL.64 [R1+0xdd8], R18 ;  /* 0x000dd81201007387 */ /* 0x0007e40000100a00 */
[C---:B---3--:R-:W-:Y:S06]  /*34ad0*/  HMMA.16816.F32.BF16 R16, R20.reuse, R14, R24 ;  /* 0x0000000e1410723c */ /* 0x048fec0000041818 */
[----:B----4-:R-:W-:Y:S01]  /*34ae0*/  HMMA.16816.F32.BF16 R4, R20, R10, R4 ;  /* 0x0000000a1404723c */ /* 0x010fe20000041804 */
[----:B------:R-:W3:-:S15]  /*34af0*/  LDL.LU R24, [R1+0x700] ;  /* 0x0007000001187983 */ /* 0x000ede0000300800 */
[----:B------:R-:W-:-:S01]  /*34b00*/  NOP ;  /* 0x0000000000007918 */ /* 0x000fc20000000000 */
[----:B------:R0:W-:Y:S04]  /*34b10*/  STL.64 [R1+0xdc0], R16 ;  /* 0x000dc01001007387 */ /* 0x0001e80000100a00 */
[----:B------:R1:W-:Y:S04]  /*34b20*/  STL.64 [R1+0xdc8], R18 ;  /* 0x000dc81201007387 */ /* 0x0003e80000100a00 */
[----:B------:R-:W3:Y:S04]  /*34b30*/  LDL.LU R25, [R1+0x704] ;  /* 0x0007040001197983 */ /* 0x000ee80000300800 */
[----:B------:R-:W3:Y:S04]  /*34b40*/  LDL.LU R26, [R1+0x708] ;  /* 0x00070800011a7983 */ /* 0x000ee80000300800 */
[----:B------:R-:W3:Y:S04]  /*34b50*/  LDL.LU R27, [R1+0x70c] ;  /* 0x00070c00011b7983 */ /* 0x000ee80000300800 */
[----:B0-----:R-:W4:Y:S04]  /*34b60*/  LDL.LU R16, [R1+0x1020] ;  /* 0x0010200001107983 */ /* 0x001f280000300800 */
[----:B------:R-:W4:Y:S04]  /*34b70*/  LDL.LU R17, [R1+0x1024] ;  /* 0x0010240001117983 */ /* 0x000f280000300800 */
[----:B-1----:R-:W4:Y:S04]  /*34b80*/  LDL.LU R18, [R1+0x1028] ;  /* 0x0010280001127983 */ /* 0x002f280000300800 */
[----:B------:R-:W4:Y:S04]  /*34b90*/  LDL.LU R19, [R1+0x102c] ;  /* 0x00102c0001137983 */ /* 0x000f280000300800 */
[----:B------:R0:W-:Y:S04]  /*34ba0*/  STL.64 [R1+0x2230], R14 ;  /* 0x0022300e01007387 */ /* 0x0001e80000100a00 */
[----:B--2---:R-:W-:Y:S04]  /*34bb0*/  STL [R1+0x2228], R12 ;  /* 0x0022280c01007387 */ /* 0x004fe80000100800 */
[----:B0-----:R-:W2:Y:S04]  /*34bc0*/  LDL.64 R14, [R1+0xc8] ;  /* 0x0000c800010e7983 */ /* 0x001ea80000100a00 */
[----:B------:R-:W-:Y:S04]  /*34bd0*/  STL.64 [R1+0xdb0], R4 ;  /* 0x000db00401007387 */ /* 0x000fe80000100a00 */
[----:B------:R0:W-:Y:S04]  /*34be0*/  STL.64 [R1+0xdb8], R6 ;  /* 0x000db80601007387 */ /* 0x0001e80000100a00 */
[----:B0-----:R-:W3:Y:S04]  /*34bf0*/  LDL.LU.64 R6, [R1+0x2250] ;  /* 0x0022500001067983 */ /* 0x001ee80000300a00 */
[----:B------:R-:W4:Y:S04]  /*34c00*/  LDL.LU R4, [R1+0x2248] ;  /* 0x0022480001047983 */ /* 0x000f280000300800 */
[----:B------:R0:W-:Y:S04]  /*34c10*/  STL.64 [R1+0x21c0], R10 ;  /* 0x0021c00a01007387 */ /* 0x0001e80000100a00 */
[----:B------:R-:W2:Y:S04]  /*34c20*/  LDL.LU R8, [R1+0x4b0] ;  /* 0x0004b00001087983 */ /* 0x000ea80000300800 */
[----:B------:R-:W2:Y:S04]  /*34c30*/  LDL.LU R9, [R1+0x4b4] ;  /* 0x0004b40001097983 */ /* 0x000ea80000300800 */
[----:B0-----:R-:W3:Y:S04]  /*34c40*/  LDL.LU R10, [R1+0x4b8] ;  /* 0x0004b800010a7983 */ /* 0x001ee80000300800 */
        /* <DEDUP_REMOVED lines=23> */
[----:B------:R-:W-:Y:S04]  /*34dc0*/  STL.64 [R1+0x700], R20 ;  /* 0x0007001401007387 */ /* 0x000fe80000100a00 */
[----:B------:R4:W-:Y:S02]  /*34dd0*/  STL.64 [R1+0x708], R22 ;  /* 0x0007081601007387 */ /* 0x0009e40000100a00 */
[----:B----4-:R-:W-:-:S02]  /*34de0*/  IMAD.MOV.U32 R22, RZ, RZ, R4 ;  /* 0x000000ffff167224 */ /* 0x010fc400078e0004 */
[----:B------:R-:W-:Y:S02]  /*34df0*/  IMAD.MOV.U32 R23, RZ, RZ, R3 ;  /* 0x000000ffff177224 */ /* 0x000fe400078e0003 */
[----:B------:R-:W-:Y:S02]  /*34e00*/  IMAD.MOV.U32 R4, RZ, RZ, R14 ;  /* 0x000000ffff047224 */ /* 0x000fe400078e000e */
[----:B------:R-:W-:Y:S01]  /*34e10*/  IMAD.MOV.U32 R3, RZ, RZ, R15 ;  /* 0x000000ffff037224 */ /* 0x000fe200078e000f */
[----:B---3--:R-:W-:Y:S01]  /*34e20*/  HMMA.16816.F32.BF16 R16, R24, R14, R16 ;  /* 0x0000000e1810723c */ /* 0x008fe20000041810 */
[----:B------:R-:W3:Y:S04]  /*34e30*/  LDL.LU.64 R14, [R1+0x2230] ;  /* 0x00223000010e7983 */ /* 0x000ee80000300a00 */
[----:B------:R-:W4:-:S15]  /*34e40*/  LDL.LU R12, [R1+0x2228] ;  /* 0x00222800010c7983 */ /* 0x000f1e0000300800 */
[----:B------:R-:W-:-:S03]  /*34e50*/  NOP ;  /* 0x0000000000007918 */ /* 0x000fc60000000000 */
[----:B------:R-:W-:Y:S04]  /*34e60*/  STL.64 [R1+0x1020], R16 ;  /* 0x0010201001007387 */ /* 0x000fe80000100a00 */
[----:B------:R0:W-:Y:S01]  /*34e70*/  STL.64 [R1+0x1028], R18 ;  /* 0x0010281201007387 */ /* 0x0001e20000100a00 */
[----:B------:R-:W-:-:S03]  /*34e80*/  IMAD.MOV.U32 R13, RZ, RZ, R19 ;  /* 0x000000ffff0d7224 */ /* 0x000fc600078e0013 */
[----:B0-----:R-:W2:Y:S04]  /*34e90*/  LDL.LU.64 R18, [R1+0x2220] ;  /* 0x0022200001127983 */ /* 0x001ea80000300a00 */
[----:B------:R-:W-:Y:S01]  /*34ea0*/  STL [R1+0x1a98], R13 ;  /* 0x001a980d01007387 */ /* 0x000fe20000100800 */
        /* <DEDUP_REMOVED lines=26> */
[----:B0-----:R-:W2:Y:S02]  /*35050*/  LDL.LU.64 R18, [R1+0x21c8] ;  /* 0x0021c80001127983 */ /* 0x001ea40000300a00 */
[----:B--2---:R-:W-:-:S15]  /*35060*/  HMMA.16816.F32.BF16 R8, R24, R18, R8 ;  /* 0x000000121808723c */ /* 0x004fde0000041808 */
[----:B------:R-:W-:-:S08]  /*35070*/  NOP ;  /* 0x0000000000007918 */ /* 0x000fd00000000000 */
[----:B------:R-:W-:Y:S04]  /*35080*/  STL.64 [R1+0x4b0], R8 ;  /* 0x0004b00801007387 */ /* 0x000fe80000100a00 */
[----:B------:R0:W-:Y:S04]  /*35090*/  STL.64 [R1+0x4b8], R10 ;  /* 0x0004b80a01007387 */ /* 0x0001e80000100a00 */
[----:B0-----:R-:W2:Y:S01]  /*350a0*/  LDL.LU.64 R10, [R1+0x21c0] ;  /* 0x0021c000010a7983 */ /* 0x001ea20000300a00 */
[----:B------:R-:W-:Y:S02]  /*350b0*/  IMAD.MOV.U32 R9, RZ, RZ, R19 ;  /* 0x000000ffff097224 */ /* 0x000fe400078e0013 */
[----:B------:R-:W-:-:S02]  /*350c0*/  IMAD.MOV.U32 R13, RZ, RZ, R18 ;  /* 0x000000ffff0d7224 */ /* 0x000fc400078e0012 */
[----:B------:R-:W3:Y:S04]  /*350d0*/  LDL.LU.64 R18, [R1+0x21b8] ;  /* 0x0021b80001127983 */ /* 0x000ee80000300a00 */
[----:B------:R0:W-:Y:S04]  /*350e0*/  STL [R1+0x20cc], R9 ;  /* 0x0020cc0901007387 */ /* 0x0001e80000100800 */
[----:B--2---:R1:W-:Y:S04]  /*350f0*/  STL.64 [R1+0x2198], R10 ;  /* 0x0021980a01007387 */ /* 0x0043e80000100a00 */
[----:B------:R-:W2:Y:S04]  /*35100*/  LDL.LU R8, [R1+0x4a0] ;  /* 0x0004a00001087983 */ /* 0x000ea80000300800 */
[----:B0-----:R-:W2:Y:S04]  /*35110*/  LDL.LU R9, [R1+0x4a4] ;  /* 0x0004a40001097983 */ /* 0x001ea80000300800 */
[----:B-1----:R-:W2:Y:S04]  /*35120*/  LDL.LU R10, [R1+0x4a8] ;  /* 0x0004a800010a7983 */ /* 0x002ea80000300800 */
[----:B------:R-:W2:Y:S04]  /*35130*/  LDL.LU R11, [R1+0x4ac] ;  /* 0x0004ac00010b7983 */ /* 0x000ea80000300800 */
[----:B------:R-:W-:Y:S04]  /*35140*/  STL [R1+0x20c8], R13 ;  /* 0x0020c80d01007387 */ /* 0x000fe80000100800 */
[----:B------:R-:W-:Y:S01]  /*35150*/  STL.64 [R1+0x2168], R14 ;  /* 0x0021680e01007387 */ /* 0x000fe20000100a00 */
[----:B---3--:R-:W-:-:S02]  /*35160*/  IMAD.MOV.U32 R21, RZ, RZ, R18 ;  /* 0x000000ffff157224 */ /* 0x008fc400078e0012 */
[----:B------:R-:W-:Y:S01]  /*35170*/  IMAD.MOV.U32 R20, RZ, RZ, R19 ;  /* 0x000000ffff147224 */ /* 0x000fe200078e0013 */
[----:B----4-:R-:W-:Y:S01]  /*35180*/  STL [R1+0x2160], R12 ;  /* 0x0021600c01007387 */ /* 0x010fe20000100800 */
[----:B--2---:R-:W-:-:S15]  /*35190*/  HMMA.16816.F32.BF16 R8, R24, R18, R8 ;  /* 0x000000121808723c */ /* 0x004fde0000041808 */
[----:B------:R-:W-:-:S08]  /*351a0*/  NOP ;  /* 0x0000000000007918 */ /* 0x000fd00000000000 */
[----:B------:R-:W-:Y:S04]  /*351b0*/  STL.64 [R1+0x4a0], R8 ;  /* 0x0004a00801007387 */ /* 0x000fe80000100a00 */
[----:B------:R-:W-:Y:S04]  /*351c0*/  STL.64 [R1+0x4a8], R10 ;  /* 0x0004a80a01007387 */ /* 0x000fe80000100a00 */
[----:B------:R0:W-:Y:S04]  /*351d0*/  STL.64 [R1+0x20c0], R22 ;  /* 0x0020c01601007387 */ /* 0x0001e80000100a00 */
[----:B------:R-:W-:Y:S04]  /*351e0*/  STL.64 [R1+0x20b8], R20 ;  /* 0x0020b81401007387 */ /* 0x000fe80000100a00 */
[----:B0-----:R-:W2:Y:S04]  /*351f0*/  LDL.64 R22, [R1+0xb8] ;  /* 0x0000b80001167983 */ /* 0x001ea80000100a00 */
[----:B--2---:R0:W-:Y:S02]  /*35200*/  STL.64 [R1+0x20e8], R22 ;  /* 0x0020e81601007387 */ /* 0x0041e40000100a00 */
[----:B0-----:R-:W-:-:S02]  /*35210*/  IMAD.MOV.U32 R22, RZ, RZ, R4 ;  /* 0x000000ffff167224 */ /* 0x001fc400078e0004 */
[----:B------:R-:W-:-:S05]  /*35220*/  IMAD.MOV.U32 R23, RZ, RZ, R3 ;  /* 0x000000ffff177224 */ /* 0x000fca00078e0003 */
        /* <DEDUP_REMOVED lines=11> */
[----:B------:R-:W4:Y:S04]  /*352e0*/  LDL.64 R14, [R1+0x28] ;  /* 0x00002800010e7983 */ /* 0x000f280000100a00 */
[----:B----4-:R0:W-:Y:S02]  /*352f0*/  STL.64 [R1+0x2178], R14 ;  /* 0x0021780e01007387 */ /* 0x0101e40000100a00 */
[----:B0-----:R-:W-:-:S02]  /*35300*/  IMAD.MOV.U32 R14, RZ, RZ, R2 ;  /* 0x000000ffff0e7224 */ /* 0x001fc400078e0002 */
[----:B------:R-:W-:-:S05]  /*35310*/  IMAD.MOV.U32 R15, RZ, RZ, R0 ;  /* 0x000000ffff0f7224 */ /* 0x000fca00078e0000 */
[----:B------:R-:W-:Y:S04]  /*35320*/  STL.64 [R1+0x21a0], R14 ;  /* 0x0021a00e01007387 */ /* 0x000fe80000100a00 */
[----:B------:R-:W4:Y:S04]  /*35330*/  LDL.LU R8, [R1+0x480] ;  /* 0x0004800001087983 */ /* 0x000f280000300800 */
[----:B------:R-:W4:Y:S04]  /*35340*/  LDL.LU R9, [R1+0x484] ;  /* 0x0004840001097983 */ /* 0x000f280000300800 */
[----:B------:R-:W2:Y:S04]  /*35350*/  LDL.LU R10, [R1+0x488] ;  /* 0x00048800010a7983 */ /* 0x000ea80000300800 */
[----:B------:R-:W2:Y:S04]  /*35360*/  LDL.LU R11, [R1+0x48c] ;  /* 0x00048c00010b7983 */ /* 0x000ea80000300800 */
[----:B--2---:R-:W-:Y:S04]  /*35370*/  STL.64 [R1+0x21b0], R10 ;  /* 0x0021b00a01007387 */ /* 0x004fe80000100a00 */
[----:B----4-:R0:W-:Y:S04]  /*35380*/  STL.64 [R1+0x21a8], R8 ;  /* 0x0021a80801007387 */ /* 0x0101e80000100a00 */
[----:B0-----:R-:W2:Y:S04]  /*35390*/  LDL.LU R8, [R1+0x490] ;  /* 0x0004900001087983 */ /* 0x001ea80000300800 */
[----:B------:R-:W2:Y:S04]  /*353a0*/  LDL.LU R9, [R1+0x494] ;  /* 0x0004940001097983 */ /* 0x000ea80000300800 */
[----:B------:R-:W2:Y:S04]  /*353b0*/  LDL.LU R10, [R1+0x498] ;  /* 0x00049800010a7983 */ /* 0x000ea80000300800 */
[----:B------:R-:W2:Y:S04]  /*353c0*/  LDL.LU R11, [R1+0x49c] ;  /* 0x00049c00010b7983 */ /* 0x000ea80000300800 */
[----:B------:R-:W2:Y:S04]  /*353d0*/  LDL.64 R14, [R1+0x58] ;  /* 0x00005800010e7983 */ /* 0x000ea80000100a00 */
[----:B------:R-:W4:Y:S04]  /*353e0*/  LDL.64 R6, [R1+0x48] ;  /* 0x0000480001067983 */ /* 0x000f280000100a00 */
[----:B---3--:R0:W-:Y:S04]  /*353f0*/  STL.64 [R1+0x2130], R22 ;  /* 0x0021301601007387 */ /* 0x0081e80000100a00 */
[----:B------:R-:W-:Y:S04]  /*35400*/  STL.64 [R1+0x2128], R20 ;  /* 0x0021281401007387 */ /* 0x000fe80000100a00 */
[----:B0-----:R-:W3:Y:S04]  /*35410*/  LDL.64 R22, [R1+0x8] ;  /* 0x0000080001167983 */ /* 0x001ee80000100a00 */
[----:B---3--:R0:W-:Y:S04]  /*35420*/  STL.64 [R1+0x2148], R22 ;  /* 0x0021481601007387 */ /* 0x0081e80000100a00 */
[----:B0-----:R-:W3:Y:S04]  /*35430*/  LDL.64 R22, [R1+0x18] ;  /* 0x0000180001167983 */ /* 0x001ee80000100a00 */
[----:B---3--:R0:W-:Y:S04]  /*35440*/  STL.64 [R1+0x2170], R22 ;  /* 0x0021701601007387 */ /* 0x0081e80000100a00 */
        /* <DEDUP_REMOVED lines=19> */
[----:B------:R-:W4:Y:S04]  /*35580*/  LDL.LU R18, [R1+0x448] ;  /* 0x0004480001127983 */ /* 0x000f280000300800 */
[----:B------:R-:W4:Y:S01]  /*35590*/  LDL.LU R19, [R1+0x44c] ;  /* 0x00044c0001137983 */ /* 0x000f220000300800 */
[----:B------:R-:W-:-:S02]  /*355a0*/  IMAD.MOV.U32 R29, RZ, RZ, R14 ;  /* 0x000000ffff1d7224 */ /* 0x000fc400078e000e */
[----:B------:R-:W-:Y:S01]  /*355b0*/  IMAD.MOV.U32 R28, RZ, RZ, R15 ;  /* 0x000000ffff1c7224 */ /* 0x000fe200078e000f */
        /* <DEDUP_REMOVED lines=9> */
[----:B------:R-:W4:Y:S04]  /*35650*/  LDL.LU.64 R8, [R1+0x21a8] ;  /* 0x0021a80001087983 */ /* 0x000f280000300a00 */
[----:B------:R-:W2:Y:S04]  /*35660*/  LDL.LU.64 R14, [R1+0x21a0] ;  /* 0x0021a000010e7983 */ /* 0x000ea80000300a00 */
[----:B------:R-:W-:Y:S04]  /*35670*/  STL [R1+0x20e4], R28 ;  /* 0x0020e41c01007387 */ /* 0x000fe80000100800 */
[----:B------:R-:W-:Y:S01]  /*35680*/  STL [R1+0x20e0], R29 ;  /* 0x0020e01d01007387 */ /* 0x000fe20000100800 */
[----:B------:R-:W-:Y:S01]  /*35690*/  IMAD.MOV.U32 R5, RZ, RZ, R7 ;  /* 0x000000ffff057224 */ /* 0x000fe200078e0007 */
[C---:B----4-:R-:W-:Y:S06]  /*356a0*/  HMMA.16816.F32.BF16 R8, R24.reuse, R6, R8 ;  /* 0x000000061808723c */ /* 0x050fec0000041808 */
[----:B--2---:R-:W-:-:S15]  /*356b0*/  HMMA.16816.F32.BF16 R12, R24, R14, R20 ;  /* 0x0000000e180c723c */ /* 0x004fde0000041814 */
[----:B------:R-:W-:-:S02]  /*356c0*/  NOP ;  /* 0x0000000000007918 */ /* 0x000fc40000000000 */
[----:B------:R0:W-:Y:S04]  /*356d0*/  STL.64 [R1+0x480], R8 ;  /* 0x0004800801007387 */ /* 0x0001e80000100a00 */
[----:B------:R1:W-:Y:S01]  /*356e0*/  STL.64 [R1+0x488], R10 ;  /* 0x0004880a01007387 */ /* 0x0003e20000100a00 */
[----:B0-----:R-:W-:-:S03]  /*356f0*/  IMAD.MOV.U32 R8, RZ, RZ, R6 ;  /* 0x000000ffff087224 */ /* 0x001fc600078e0006 */
[----:B-1----:R-:W2:Y:S04]  /*35700*/  LDL.LU.64 R10, [R1+0x2198] ;  /* 0x00219800010a7983 */ /* 0x002ea80000300a00 */
[----:B------:R-:W4:Y:S04]  /*35710*/  LDL.LU.64 R6, [R1+0x2190] ;  /* 0x0021900001067983 */ /* 0x000f280000300a00 */
[----:B------:R-:W3:Y:S04]  /*35720*/  LDL.LU.64 R22, [R1+0x2188] ;  /* 0x0021880001167983 */ /* 0x000ee80000300a00 */
[----:B------:R-:W3:Y:S04]  /*35730*/  LDL.LU.64 R20, [R1+0x2180] ;  /* 0x0021800001147983 */ /* 0x000ee80000300a00 */
[----:B------:R-:W-:Y:S04]  /*35740*/  STL.64 [R1+0x470], R12 ;  /* 0x0004700c01007387 */ /* 0x000fe80000100a00 */
[----:B------:R0:W-:Y:S04]  /*35750*/  STL.64 [R1+0x478], R14 ;  /* 0x0004780e01007387 */ /* 0x0001e80000100a00 */
[----:B0-----:R-:W3:Y:S02]  /*35760*/  LDL.LU.64 R14, [R1+0x2178] ;  /* 0x00217800010e7983 */ /* 0x001ee40000300a00 */
[----:B---3--:R-:W-:-:S15]  /*35770*/  HMMA.16816.F32.BF16 R20, R24, R14, R20 ;  /* 0x0000000e1814723c */ /* 0x008fde0000041814 */
[----:B------:R-:W-:-:S08]  /*35780*/  NOP ;  /* 0x0000000000007918 */ /* 0x000fd00000000000 */
[----:B------:R-:W-:Y:S04]  /*35790*/  STL.64 [R1+0x460], R20 ;  /* 0x0004601401007387 */ /* 0x000fe80000100a00 */
[----:B------:R0:W-:Y:S04]  /*357a0*/  STL.64 [R1+0x468], R22 ;  /* 0x0004681601007387 */ /* 0x0001e80000100a00 */
[----:B0-----:R-:W3:Y:S01]  /*357b0*/  LDL.LU.64 R22, [R1+0x2170] ;  /* 0x0021700001167983 */ /* 0x001ee20000300a00 */
[----:B------:R-:W-:Y:S02]  /*357c0*/  IMAD.MOV.U32 R9, RZ, RZ, R14 ;  /* 0x000000ffff097224 */ /* 0x000fe400078e000e */
[----:B------:R-:W-:-:S02]  /*357d0*/  IMAD.MOV.U32 R13, RZ, RZ, R15 ;  /* 0x000000ffff0d7224 */ /* 0x000fc400078e000f */
[----:B------:R-:W2:Y:S04]  /*357e0*/  LDL.LU.64 R14, [R1+0x2168] ;  /* 0x00216800010e7983 */ /* 0x000ea80000300a00 */
[----:B------:R-:W4:Y:S01]  /*357f0*/  LDL.LU R12, [R1+0x2160] ;  /* 0x00216000010c7983 */ /* 0x000f220000300800 */
[----:B---3--:R-:W-:Y:S06]  /*35800*/  HMMA.16816.F32.BF16 R16, R24, R22, R16 ;  /* 0x000000161810723c */ /* 0x008fec0000041810 */
[----:B------:R-:W-:-:S02]  /*35810*/  IMAD.MOV.U32 R4, RZ, RZ, R22 ;  /* 0x000000ffff047224 */ /* 0x000fc400078e0016 */
[----:B------:R-:W-:-:S15]  /*35820*/  IMAD.MOV.U32 R3, RZ, RZ, R23 ;  /* 0x000000ffff037224 */ /* 0x000fde00078e0017 */
[----:B------:R-:W-:Y:S04]  /*35830*/  STL.64 [R1+0x450], R16 ;  /* 0x0004501001007387 */ /* 0x000fe80000100a00 */
[----:B------:R0:W-:Y:S04]  /*35840*/  STL.64 [R1+0x458], R18 ;  /* 0x0004581201007387 */ /* 0x0001e80000100a00 */
[----:B0-----:R-:W3:Y:S04]  /*35850*/  LDL.LU.64 R18, [R1+0x2158] ;  /* 0x0021580001127983 */ /* 0x001ee80000300a00 */
[----:B------:R-:W3:Y:S04]  /*35860*/  LDL.LU.64 R16, [R1+0x2150] ;  /* 0x0021500001107983 */ /* 0x000ee80000300a00 */
        /* <DEDUP_REMOVED lines=9> */
[----:B------:R-:W2:Y:S02]  /*35900*/  LDL.LU.64 R20, [R1+0x2128] ;  /* 0x0021280001147983 */ /* 0x000ea40000300a00 */
[----:B--2---:R-:W-:-:S15]  /*35910*/  HMMA.16816.F32.BF16 R20, R24, R14, R20 ;  /* 0x0000000e1814723c */ /* 0x004fde0000041814 */
[----:B------:R-:W-:-:S08]  /*35920*/  NOP ;  /* 0x0000000000007918 */ /* 0x000fd00000000000 */
[----:B------:R-:W-:Y:S04]  /*35930*/  STL.64 [R1+0x430], R20 ;  /* 0x0004301401007387 */ /* 0x000fe80000100a00 */
[----:B------:R0:W-:Y:S04]  /*35940*/  STL.64 [R1+0x438], R22 ;  /* 0x0004381601007387 */ /* 0x0001e80000100a00 */
[----:B0-----:R-:W2:Y:S04]  /*35950*/  LDL.LU.64 R22, [R1+0x2120] ;  /* 0x0021200001167983 */ /* 0x001ea80000300a00 */
[----:B------:R-:W2:Y:S04]  /*35960*/  LDL.LU.64 R20, [R1+0x2118] ;  /* 0x0021180001147983 */ /* 0x000ea80000300a00 */
[----:B------:R-:W-:Y:S04]  /*35970*/  STL.64 [R1+0x20f8], R14 ;  /* 0x0020f80e01007387 */ /* 0x000fe80000100a00 */
[----:B----4-:R0:W-:Y:S04]  /*35980*/  STL.64 [R1+0x20f0], R12 ;  /* 0x0020f00c01007387 */ /* 0x0101e80000100a00 */
[----:B0-----:R-:W4:Y:S04]  /*35990*/  LDL.LU R12, [R1+0xfe0] ;  /* 0x000fe000010c7983 */ /* 0x001f280000300800 */
[----:B------:R-:W4:Y:S04]  /*359a0*/  LDL.LU R13, [R1+0xfe4] ;  /* 0x000fe400010d7983 */ /* 0x000f280000300800 */
[----:B------:R-:W4:Y:S04]  /*359b0*/  LDL.LU R14, [R1+0xfe8] ;  /* 0x000fe800010e7983 */ /* 0x000f280000300800 */
[----:B------:R-:W4:Y:S01]  /*359c0*/  LDL.LU R15, [R1+0xfec] ;  /* 0x000fec00010f7983 */ /* 0x000f220000300800 */
[C---:B--2---:R-:W-:Y:S06]  /*359d0*/  HMMA.16816.F32.BF16 R20, R24.reuse, R10, R20 ;  /* 0x0000000a1814723c */ /* 0x044fec0000041814 */
[----:B---3--:R-:W-:-:S15]  /*359e0*/  HMMA.16816.F32.BF16 R24, R24, R6, R16 ;  /* 0x000000061818723c */ /* 0x008fde0000041810 */
[----:B------:R-:W-:-:S02]  /*359f0*/  NOP ;  /* 0x0000000000007918 */ /* 0x000fc40000000000 */
[----:B------:R-:W-:Y:S04]  /*35a00*/  STL.64 [R1+0x420], R20 ;  /* 0x0004201401007387 */ /* 0x000fe80000100a00 */
[----:B------:R0:W-:Y:S04]  /*35a10*/  STL.64 [R1+0x428], R22 ;  /* 0x0004281601007387 */ /* 0x0001e80000100a00 */
[----:B0-----:R-:W4:Y:S04]  /*35a20*/  LDL.LU.64 R22, [R1+0x2110] ;  /* 0x0021100001167983 */ /* 0x001f280000300a00 */
[----:B------:R-:W-:Y:S04]  /*35a30*/  STL.64 [R1+0x20d8], R10 ;  /* 0x0020d80a01007387 */ /* 0x000fe80000100a00 */
[----:B------:R0:W-:Y:S04]  /*35a40*/  STL.64 [R1+0x20d0], R8 ;  /* 0x0020d00801007387 */ /* 0x0001e80000100a00 */
[----:B0-----:R-:W2:Y:S04]  /*35a50*/  LDL.LU R8, [R1+0x2b0] ;  /* 0x0002b00001087983 */ /* 0x001ea80000300800 */
[----:B------:R-:W2:Y:S04]  /*35a60*/  LDL.LU R9, [R1+0x2b4] ;  /* 0x0002b40001097983 */ /* 0x000ea80000300800 */
[----:B------:R-:W2:Y:S04]  /*35a70*/  LDL.LU R10, [R1+0x2b8] ;  /* 0x0002b800010a7983 */ /* 0x000ea80000300800 */
[----:B------:R-:W2:Y:S04]  /*35a80*/  LDL.LU R11, [R1+0x2bc] ;  /* 0x0002bc00010b7983 */ /* 0x000ea80000300800 */
[----:B------:R-:W4:Y:S04]  /*35a90*/  LDL.LU.64 R18, [R1+0x2108] ;  /* 0x0021080001127983 */ /* 0x000f280000300a00 */
[----:B------:R-:W4:Y:S04]  /*35aa0*/  LDL.LU.64 R16, [R1+0x2100] ;  /* 0x0021000001107983 */ /* 0x000f280000300a00 */
[----:B------:R0:W-:Y:S04]  /*35ab0*/  STL.64 [R1+0x200], R24 ;  /* 0x0002001801007387 */ /* 0x0001e80000100a00 */
[----:B------:R1:W-:Y:S04]  /*35ac0*/  STL.64 [R1+0x208], R26 ;  /* 0x0002081a01007387 */ /* 0x0003e80000100a00 */
[----:B0-----:R-:W3:Y:S04]  /*35ad0*/  LDL.LU R24, [R1+0x1c0] ;  /* 0x0001c00001187983 */ /* 0x001ee80000300800 */
[----:B------:R-:W3:Y:S04]  /*35ae0*/  LDL.LU R25, [R1+0x1c4] ;  /* 0x0001c40001197983 */ /* 0x000ee80000300800 */
[----:B-1----:R-:W3:Y:S04]  /*35af0*/  LDL.LU R26, [R1+0x1c8] ;  /* 0x0001c800011a7983 */ /* 0x002ee80000300800 */
[----:B------:R-:W3:Y:S01]  /*35b00*/  LDL.LU R27, [R1+0x1cc] ;  /* 0x0001cc00011b7983 */ /* 0x000ee20000300800 */
[----:B----4-:R-:W-:Y:S03]  /*35b10*/  HMMA.16816.F32.BF16 R20, R16, R22, R12 ;  /* 0x000000161014723c */ /* 0x010fe6000004180c */
[----:B------:R-:W4:Y:S04]  /*35b20*/  LDL.LU.64 R14, [R1+0x20f8] ;  /* 0x0020f800010e7983 */ /* 0x000f280000300a00 */
[----:B------:R-:W2:-:S15]  /*35b30*/  LDL.LU.64 R12, [R1+0x20f0] ;  /* 0x0020f000010c7983 */ /* 0x000e9e0000300a00 */
[----:B------:R-:W-:-:S01]  /*35b40*/  NOP ;  /* 0x0000000000007918 */ /* 0x000fc20000000000 */
[----:B------:R-:W-:Y:S04]  /*35b50*/  STL.64 [R1+0xfe0], R20 ;  /* 0x000fe01401007387 */ /* 0x000fe80000100a00 */
[----:B------:R0:W-:Y:S04]  /*35b60*/  STL.64 [R1+0xfe8], R22 ;  /* 0x000fe81601007387 */ /* 0x0001e80000100a00 */
[----:B0-----:R-:W3:Y:S02]  /*35b70*/  LDL.LU.64 R22, [R1+0x20e8] ;  /* 0x0020e80001167983 */ /* 0x001ee40000300a00 */
[----:B---3--:R-:W-:-:S15]  /*35b80*/  HMMA.16816.F32.BF16 R24, R16, R22, R24 ;  /* 0x000000161018723c */ /* 0x008fde0000041818 */
[----:B------:R-:W-:-:S08]  /*35b90*/  NOP ;  /* 0x0000000000007918 */ /* 0x000fd00000000000 */
[----:B------:R-:W-:Y:S04]  /*35ba0*/  STL.64 [R1+0x1c0], R24 ;  /* 0x0001c01801007387 */ /* 0x000fe80000100a00 */
[----:B------:R-:W-:Y:S04]  /*35bb0*/  STL.64 [R1+0x1c8], R26 ;  /* 0x0001c81a01007387 */ /* 0x000fe80000100a00 */
[----:B--2---:R-:W0:Y:S04]  /*35bc0*/  LDSM.16.MT88.4 R24, [R12+UR5+0x2000] ;  /* 0x002000050c18783b */ /* 0x004e280008004200 */
[----:B------:R-:W2:Y:S01]  /*35bd0*/  LDL.LU R20, [R1+0x2a0] ;  /* 0x0002a00001147983 */ /* 0x000ea20000300800 */
[----:B------:R-:W-:-:S03]  /*35be0*/  IMAD.MOV.U32 R2, RZ, RZ, R22 ;  /* 0x000000ffff027224 */ /* 0x000fc600078e0016 */
[----:B------:R-:W2:Y:S01]  /*35bf0*/  LDL.LU R21, [R1+0x2a4] ;  /* 0x0002a40001157983 */ /* 0x000ea20000300800 */
[----:B------:R-:W-:-:S03]  /*35c00*/  IMAD.MOV.U32 R0, RZ, RZ, R23 ;  /* 0x000000ffff007224 */ /* 0x000fc600078e0017 */
[----:B------:R-:W2:Y:S04]  /*35c10*/  LDL.LU R22, [R1+0x2a8] ;  /* 0x0002a80001167983 */ /* 0x000ea80000300800 */
[----:B------:R-:W2:Y:S04]  /*35c20*/  LDL.LU R23, [R1+0x2ac] ;  /* 0x0002ac0001177983 */ /* 0x000ea80000300800 */
[----:B----4-:R-:W-:Y:S04]  /*35c30*/  STL.64 [R1+0x20b0], R14 ;  /* 0x0020b00e01007387 */ /* 0x010fe80000100a00 */
[----:B------:R-:W-:Y:S04]  /*35c40*/  STL [R1+0x20a8], R12 ;  /* 0x0020a80c01007387 */ /* 0x000fe80000100800 */
[----:B0-----:R-:W-:Y:S04]  /*35c50*/  STL.64 [R1+0x1fe0], R26 ;  /* 0x001fe01a01007387 */ /* 0x001fe80000100a00 */
[----:B------:R0:W-:Y:S04]  /*35c60*/  STL.64 [R1+0x1fd8], R24 ;  /* 0x001fd81801007387 */ /* 0x0001e80000100a00 */
[----:B0-----:R-:W3:Y:S04]  /*35c70*/  LDL.LU R24, [R1+0xb30] ;  /* 0x000b300001187983 */ /* 0x001ee80000300800 */
        /* <DEDUP_REMOVED lines=8> */
[----:B------:R-:W4:Y:S04]  /*35d00*/  LDL.LU R29, [R1+0x20e0] ;  /* 0x0020e000011d7983 */ /* 0x000f280000300800 */
[----:B------:R0:W-:Y:S02]  /*35d10*/  STL.64 [R1+0x2008], R26 ;  /* 0x0020081a01007387 */ /* 0x0001e40000100a00 */
[----:B0-----:R-:W-:-:S02]  /*35d20*/  IMAD.MOV.U32 R26, RZ, RZ, R4 ;  /* 0x000000ffff1a7224 */ /* 0x001fc400078e0004 */
[----:B------:R-:W-:-:S05]  /*35d30*/  IMAD.MOV.U32 R27, RZ, RZ, R3 ;  /* 0x000000ffff1b7224 */ /* 0x000fca00078e0003 */
[----:B------:R0:W-:Y:S04]  /*35d40*/  STL.64 [R1+0x2020], R26 ;  /* 0x0020201a01007387 */ /* 0x0001e80000100a00 */
[----:B0-----:R-:W2:Y:S02]  /*35d50*/  LDL.64 R26, [R1+0xa8] ;  /* 0x0000a800011a7983 */ /* 0x001ea40000100a00 */
[----:B--2---:R-:W-:-:S15]  /*35d60*/  HMMA.16816.F32.BF16 R8, R16, R26, R8 ;  /* 0x0000001a1008723c */ /* 0x004fde0000041808 */
[----:B------:R-:W-:-:S08]  /*35d70*/  NOP ;  /* 0x0000000000007918 */ /* 0x000fd00000000000 */
[----:B------:R-:W-:Y:S04]  /*35d80*/  STL.64 [R1+0x2b0], R8 ;  /* 0x0002b00801007387 */ /* 0x000fe80000100a00 */
[----:B------:R0:W-:Y:S04]  /*35d90*/  STL.64 [R1+0x2b8], R10 ;  /* 0x0002b80a01007387 */ /* 0x0001e80000100a00 */
[----:B0-----:R-:W2:Y:S04]  /*35da0*/  LDL.LU.64 R10, [R1+0x20d8] ;  /* 0x0020d800010a7983 */ /* 0x001ea80000300a00 */
[----:B------:R-:W3:Y:S01]  /*35db0*/  LDL.LU.64 R8, [R1+0x20d0] ;  /* 0x0020d00001087983 */ /* 0x000ee20000300a00 */
[----:B------:R-:W-:-:S02]  /*35dc0*/  IMAD.MOV.U32 R4, RZ, RZ, R26 ;  /* 0x000000ffff047224 */ /* 0x000fc400078e001a */
[----:B------:R-:W-:Y:S02]  /*35dd0*/  IMAD.MOV.U32 R3, RZ, RZ, R27 ;  /* 0x000000ffff037224 */ /* 0x000fe400078e001b */
[----:B------:R-:W-:Y:S02]  /*35de0*/  IMAD.MOV.U32 R27, RZ, RZ, R13 ;  /* 0x000000ffff1b7224 */ /* 0x000fe400078e000d */
[----:B---3--:R-:W-:Y:S02]  /*35df0*/  IMAD.MOV.U32 R26, RZ, RZ, R9 ;  /* 0x000000ffff1a7224 */ /* 0x008fe400078e0009 */
[----:B------:R-:W3:Y:S04]  /*35e00*/  LDL.LU R9, [R1+0x20cc] ;  /* 0x0020cc0001097983 */ /* 0x000ee80000300800 */
[----:B------:R-:W2:Y:S04]  /*35e10*/  LDL.LU R13, [R1+0x20c8] ;  /* 0x0020c800010d7983 */ /* 0x000ea80000300800 */
[----:B------:R0:W-:Y:S04]  /*35e20*/  STL.64 [R1+0x2038], R26 ;  /* 0x0020381a01007387 */ /* 0x0001e80000100a00 */
[----:B------:R-:W4:Y:S04]  /*35e30*/  LDL.LU R24, [R1+0xb80] ;  /* 0x000b800001187983 */ /* 0x000f280000300800 */
[----:B------:R-:W4:Y:S04]  /*35e40*/  LDL.LU R25, [R1+0xb84] ;  /* 0x000b840001197983 */ /* 0x000f280000300800 */
[----:B0-----:R-:W3:Y:S04]  /*35e50*/  LDL.LU R26, [R1+0xb88] ;  /* 0x000b8800011a7983 */ /* 0x001ee80000300800 */
[----:B------:R-:W3:Y:S04]  /*35e60*/  LDL.LU R27, [R1+0xb8c] ;  /* 0x000b8c00011b7983 */ /* 0x000ee80000300800 */
[----:B---3--:R0:W-:Y:S04]  /*35e70*/  STL.64 [R1+0x2048], R26 ;  /* 0x0020481a01007387 */ /* 0x0081e80000100a00 */
[----:B----4-:R-:W-:Y:S01]  /*35e80*/  STL.64 [R1+0x2040], R24 ;  /* 0x0020401801007387 */ /* 0x010fe20000100a00 */
[----:B0-----:R-:W-:-:S02]  /*35e90*/  IMAD.MOV.U32 R26, RZ, RZ, R8 ;  /* 0x000000ffff1a7224 */ /* 0x001fc400078e0008 */
[----:B------:R-:W-:-:S05]  /*35ea0*/  IMAD.MOV.U32 R27, RZ, RZ, R5 ;  /* 0x000000ffff1b7224 */ /* 0x000fca00078e0005 */
[----:B------:R0:W-:Y:S04]  /*35eb0*/  STL.64 [R1+0x2060], R26 ;  /* 0x0020601a01007387 */ /* 0x0001e80000100a00 */
[----:B0-----:R-:W3:Y:S02]  /*35ec0*/  LDL.64 R26, [R1+0x98] ;  /* 0x00009800011a7983 */ /* 0x001ee40000100a00 */
[----:B---3--:R-:W-:Y:S06]  /*35ed0*/  HMMA.16816.F32.BF16 R20, R16, R26, R20 ;  /* 0x0000001a1014723c */ /* 0x008fec0000041814 */
[----:B------:R-:W-:-:S02]  /*35ee0*/  IMAD.MOV.U32 R8, RZ, RZ, R26 ;  /* 0x000000ffff087224 */ /* 0x000fc400078e001a */
[----:B------:R-:W-:Y:S02]  /*35ef0*/  IMAD.MOV.U32 R5, RZ, RZ, R27 ;  /* 0x000000ffff057224 */ /* 0x000fe400078e001b */
[----:B------:R-:W-:Y:S02]  /*35f00*/  IMAD.MOV.U32 R26, RZ, RZ, R29 ;  /* 0x000000ffff1a7224 */ /* 0x000fe400078e001d */
[----:B------:R-:W-:-:S11]  /*35f10*/  IMAD.MOV.U32 R27, RZ, RZ, R28 ;  /* 0x000000ffff1b7224 */ /* 0x000fd600078e001c */
[----:B------:R-:W-:Y:S04]  /*35f20*/  STL.64 [R1+0x2a0], R20 ;  /* 0x0002a01401007387 */ /* 0x000fe80000100a00 */
[----:B------:R0:W-:Y:S04]  /*35f30*/  STL.64 [R1+0x2a8], R22 ;  /* 0x0002a81601007387 */ /* 0x0001e80000100a00 */
[----:B0-----:R-:W3:Y:S04]  /*35f40*/  LDL.LU.64 R22, [R1+0x20c0] ;  /* 0x0020c00001167983 */ /* 0x001ee80000300a00 */
[----:B------:R-:W4:Y:S04]  /*35f50*/  LDL.LU.64 R20, [R1+0x20b8] ;  /* 0x0020b80001147983 */ /* 0x000f280000300a00 */
[----:B------:R-:W-:Y:S04]  /*35f60*/  STL.64 [R1+0x2078], R26 ;  /* 0x0020781a01007387 */ /* 0x000fe80000100a00 */
[----:B------:R-:W-:Y:S04]  /*35f70*/  STL.64 [R1+0x2018], R6 ;  /* 0x0020180601007387 */ /* 0x000fe80000100a00 */
[----:B------:R0:W-:Y:S04]  /*35f80*/  STL.64 [R1+0x2010], R4 ;  /* 0x0020100401007387 */ /* 0x0001e80000100a00 */
[----:B0-----:R-:W2:Y:S04]  /*35f90*/  LDL.LU R4, [R1+0xb60] ;  /* 0x000b600001047983 */ /* 0x001ea80000300800 */
[----:B------:R-:W2:Y:S04]  /*35fa0*/  LDL.LU R5, [R1+0xb64] ;  /* 0x000b640001057983 */ /* 0x000ea80000300800 */
[----:B------:R-:W3:Y:S04]  /*35fb0*/  LDL.LU R6, [R1+0xb68] ;  /* 0x000b680001067983 */ /* 0x000ee80000300800 */
[----:B------:R-:W3:Y:S01]  /*35fc0*/  LDL.LU R7, [R1+0xb6c] ;  /* 0x000b6c0001077983 */ /* 0x000ee20000300800 */
[----:B----4-:R-:W-:-:S02]  /*35fd0*/  IMAD.MOV.U32 R26, RZ, RZ, R21 ;  /* 0x000000ffff1a7224 */ /* 0x010fc400078e0015 */
        /* <DEDUP_REMOVED lines=8> */
[----:B------:R-:W-:-:S03]  /*36060*/  IMAD.MOV.U32 R26, RZ, RZ, R13 ;  /* 0x000000ffff1a7224 */ /* 0x000fc600078e000d */
        /* <DEDUP_REMOVED lines=22> */
[----:B------:R-:W-:Y:S01]  /*361d0*/  IMAD.MOV.U32 R27, RZ, RZ, R9 ;  /* 0x000000ffff1b7224 */ /* 0x000fe200078e0009 */
[C---:B----4-:R-:W-:Y:S02]  /*361e0*/  HMMA.16816.F32.BF16 R20, R16.reuse, R22, R12 ;  /* 0x000000161014723c */ /* 0x050fe4000004180c */
[----:B---3--:R-:W-:Y:S04]  /*361f0*/  STL.64 [R1+0x20a0], R6 ;  /* 0x0020a00601007387 */ /* 0x008fe80000100a00 */
[----:B--2---:R0:W-:Y:S04]  /*36200*/  STL.64 [R1+0x2098], R4 ;  /* 0x0020980401007387 */ /* 0x0041e80000100a00 */
[----:B0-----:R-:W2:Y:S04]  /*36210*/  LDL.LU R4, [R1+0xbc0] ;  /* 0x000bc00001047983 */ /* 0x001ea80000300800 */
[----:B------:R-:W2:Y:S04]  /*36220*/  LDL.LU R5, [R1+0xbc4] ;  /* 0x000bc40001057983 */ /* 0x000ea80000300800 */
[----:B------:R-:W2:Y:S04]  /*36230*/  LDL.LU R6, [R1+0xbc8] ;  /* 0x000bc80001067983 */ /* 0x000ea80000300800 */
[----:B------:R-:W2:Y:S04]  /*36240*/  LDL.LU R7, [R1+0xbcc] ;  /* 0x000bcc0001077983 */ /* 0x000ea80000300800 */
[----:B------:R-:W-:Y:S04]  /*36250*/  STL.64 [R1+0x2000], R10 ;  /* 0x0020000a01007387 */ /* 0x000fe80000100a00 */
[----:B------:R0:W-:Y:S04]  /*36260*/  STL [R1+0x1ff8], R8 ;  /* 0x001ff80801007387 */ /* 0x0001e80000100800 */
[----:B0-----:R-:W3:Y:S04]  /*36270*/  LDL.LU R8, [R1+0xb50] ;  /* 0x000b500001087983 */ /* 0x001ee80000300800 */
[----:B------:R-:W3:Y:S04]  /*36280*/  LDL.LU R9, [R1+0xb54] ;  /* 0x000b540001097983 */ /* 0x000ee80000300800 */
[----:B------:R-:W3:Y:S04]  /*36290*/  LDL.LU R10, [R1+0xb58] ;  /* 0x000b5800010a7983 */ /* 0x000ee80000300800 */
[----:B------:R-:W3:Y:S04]  /*362a0*/  LDL.LU R11, [R1+0xb5c] ;  /* 0x000b5c00010b7983 */ /* 0x000ee80000300800 */
[----:B------:R-:W4:Y:S04]  /*362b0*/  LDL.LU.64 R14, [R1+0x20b0] ;  /* 0x0020b000010e7983 */ /* 0x000f280000300a00 */
[----:B------:R-:W2:Y:S04]  /*362c0*/  LDL.LU R12, [R1+0x20a8] ;  /* 0x0020a800010c7983 */ /* 0x000ea80000300800 */
[----:B------:R-:W-:Y:S04]  /*362d0*/  STL.64 [R1+0x290], R20 ;  /* 0x0002901401007387 */ /* 0x000fe80000100a00 */
[----:B------:R-:W-:Y:S04]  /*362e0*/  STL.64 [R1+0x298], R22 ;  /* 0x0002981601007387 */ /* 0x000fe80000100a00 */
[----:B--2---:R-:W0:Y:S01]  /*362f0*/  LDSM.16.MT88.4 R20, [R12+UR5+0x2080] ;  /* 0x002080050c14783b */ /* 0x004e220008004200 */
[C---:B------:R-:W-:Y:S03]  /*36300*/  HMMA.16816.F32.BF16 R24, R16.reuse, R26, R4 ;  /* 0x0000001a1018723c */ /* 0x040fe60000041804 */
[----:B0-----:R0:W-:Y:S04]  /*36310*/  STL.64 [R1+0x1ee8], R22 ;  /* 0x001ee81601007387 */ /* 0x0011e80000100a00 */
[----:B------:R-:W-:Y:S04]  /*36320*/  STL.64 [R1+0x1ee0], R20 ;  /* 0x001ee01401007387 */ /* 0x000fe80000100a00 */
[----:B0-----:R-:W2:Y:S04]  /*36330*/  LDL.64 R22, [R1+0x38] ;  /* 0x0000380001167983 */ /* 0x001ea80000100a00 */
        /* <DEDUP_REMOVED lines=31> */
[----:B0-----:R-:W3:Y:S04]  /*36530*/  LDL.LU.64 R26, [R1+0x2038] ;  /* 0x00203800011a7983 */ /* 0x001ee80000300a00 */
[----:B------:R0:W-:Y:S04]  /*36540*/  STL.64 [R1+0x1f68], R22 ;  /* 0x001f681601007387 */ /* 0x0001e80000100a00 */
[----:B------:R-:W4:Y:S04]  /*36550*/  LDL.LU R20, [R1+0xb40] ;  /* 0x000b400001147983 */ /* 0x000f280000300800 */
[----:B------:R-:W4:Y:S04]  /*36560*/  LDL.LU R21, [R1+0xb44] ;  /* 0x000b440001157983 */ /* 0x000f280000300800 */
[----:B0-----:R-:W4:Y:S04]  /*36570*/  LDL.LU R22, [R1+0xb48] ;  /* 0x000b480001167983 */ /* 0x001f280000300800 */
[----:B------:R-:W4:Y:S01]  /*36580*/  LDL.LU R23, [R1+0xb4c] ;  /* 0x000b4c0001177983 */ /* 0x000f220000300800 */
[----:B---3--:R-:W-:Y:S03]  /*36590*/  HMMA.16816.F32.BF16 R24, R16, R26, R4 ;  /* 0x0000001a1018723c */ /* 0x008fe60000041804 */
        /* <DEDUP_REMOVED lines=8> */
[----:B------:R-:W3:-:S15]  /*36620*/  LDL.LU.64 R4, [R1+0x2010] ;  /* 0x0020100001047983 */ /* 0x000ede0000300a00 */
[----:B------:R-:W-:-:S02]  /*36630*/  NOP ;  /* 0x0000000000007918 */ /* 0x000fc40000000000 */
[----:B------:R-:W-:Y:S04]  /*36640*/  STL.64 [R1+0xb60], R24 ;  /* 0x000b601801007387 */ /* 0x000fe80000100a00 */
[----:B------:R0:W-:Y:S04]  /*36650*/  STL.64 [R1+0xb68], R26 ;  /* 0x000b681a01007387 */ /* 0x0001e80000100a00 */
[----:B0-----:R-:W2:Y:S01]  /*36660*/  LDL.LU.64 R26, [R1+0x2008] ;  /* 0x00200800011a7983 */ /* 0x001ea20000300a00 */
[C---:B----4-:R-:W-:Y:S06]  /*36670*/  HMMA.16816.F32.BF16 R20, R16.reuse, R14, R20 ;  /* 0x0000000e1014723c */ /* 0x050fec0000041814 */
[----:B--2---:R-:W-:Y:S01]  /*36680*/  HMMA.16816.F32.BF16 R24, R16, R26, R8 ;  /* 0x0000001a1018723c */ /* 0x004fe20000041808 */
[----:B------:R-:W2:Y:S04]  /*36690*/  LDL.LU.64 R10, [R1+0x2000] ;  /* 0x00200000010a7983 */ /* 0x000ea80000300a00 */
[----:B------:R-:W4:-:S15]  /*366a0*/  LDL.LU R8, [R1+0x1ff8] ;  /* 0x001ff80001087983 */ /* 0x000f1e0000300800 */
[----:B------:R-:W-:-:S03]  /*366b0*/  NOP ;  /* 0x0000000000007918 */ /* 0x000fc60000000000 */
[----:B------:R-:W-:Y:S04]  /*366c0*/  STL.64 [R1+0xb50], R24 ;  /* 0x000b501801007387 */ /* 0x000fe80000100a00 */
[----:B------:R0:W-:Y:S04]  /*366d0*/  STL.64 [R1+0xb58], R26 ;  /* 0x000b581a01007387 */ /* 0x0001e80000100a00 */
[----:B0-----:R-:W2:Y:S04]  /*366e0*/  LDL.LU.64 R26, [R1+0x1ff0] ;  /* 0x001ff000011a7983 */ /* 0x001ea80000300a00 */
[----:B------:R-:W2:Y:S04]  /*366f0*/  LDL.LU.64 R24, [R1+0x1fe8] ;  /* 0x001fe80001187983 */ /* 0x000ea80000300a00 */
[----:B------:R-:W-:Y:S04]  /*36700*/  STL.64 [R1+0x1f40], R14 ;  /* 0x001f400e01007387 */ /* 0x000fe80000100a00 */
[----:B------:R-:W-:Y:S04]  /*36710*/  STL [R1+0x1f38], R12 ;  /* 0x001f380c01007387 */ /* 0x000fe80000100800 */
[----:B------:R-:W-:Y:S04]  /*36720*/  STL.64 [R1+0xb40], R20 ;  /* 0x000b401401007387 */ /* 0x000fe80000100a00 */
[----:B------:R0:W-:Y:S04]  /*36730*/  STL.64 [R1+0xb48], R22 ;  /* 0x000b481601007387 */ /* 0x0001e80000100a00 */
[----:B0-----:R-:W3:Y:S01]  /*36740*/  LDL.64 R22, [R1+0x78] ;  /* 0x0000780001167983 */ /* 0x001ee20000100a00 */
[----:B--2---:R-:W-:Y:S03]  /*36750*/  HMMA.16816.F32.BF16 R12, R16, R10, R24 ;  /* 0x0000000a100c723c */ /* 0x004fe60000041818 */
[----:B---3--:R0:W-:-:S15]  /*36760*/  STL.64 [R1+0x1f90], R22 ;  /* 0x001f901601007387 */ /* 0x0081de0000100a00 */
[----:B------:R-:W-:-:S05]  /*36770*/  NOP ;  /* 0x0000000000007918 */ /* 0x000fca0000000000 */
[----:B------:R-:W-:Y:S04]  /*36780*/  STL.64 [R1+0xb30], R12 ;  /* 0x000b300c01007387 */ /* 0x000fe80000100a00 */
[----:B------:R-:W-:Y:S04]  /*36790*/  STL.64 [R1+0xb38], R14 ;  /* 0x000b380e01007387 */ /* 0x000fe80000100a00 */
[----:B0-----:R-:W2:Y:S04]  /*367a0*/  LDL.64 R22, [R1+0x88] ;  /* 0x0000880001167983 */ /* 0x001ea80000100a00 */
[----:B--2---:R4:W-:Y:S04]  /*367b0*/  STL.64 [R1+0x1f98], R22 ;  /* 0x001f981601007387 */ /* 0x0049e80000100a00 */
[----:B------:R-:W2:Y:S04]  /*367c0*/  LDL.LU R24, [R1+0x280] ;  /* 0x0002800001187983 */ /* 0x000ea80000300800 */
[----:B------:R-:W2:Y:S04]  /*367d0*/  LDL.LU R25, [R1+0x284] ;  /* 0x0002840001197983 */ /* 0x000ea80000300800 */
[----:B------:R-:W2:Y:S04]  /*367e0*/  LDL.LU R26, [R1+0x288] ;  /* 0x00028800011a7983 */ /* 0x000ea80000300800 */
[----:B------:R-:W2:Y:S01]  /*367f0*/  LDL.LU R27, [R1+0x28c] ;  /* 0x00028c00011b7983 */ /* 0x000ea20000300800 */
[----:B----4-:R-:W-:-:S02]  /*36800*/  IMAD.MOV.U32 R22, RZ, RZ, R8 ;  /* 0x000000ffff167224 */ /* 0x010fc400078e0008 */
[----:B------:R-:W-:-:S05]  /*36810*/  IMAD.MOV.U32 R23, RZ, RZ, R5 ;  /* 0x000000ffff177224 */ /* 0x000fca00078e0005 */
[----:B------:R0:W-:Y:S02]  /*36820*/  STL.64 [R1+0x1fa8], R22 ;  /* 0x001fa81601007387 */ /* 0x0001e40000100a00 */
[----:B0-----:R-:W-:Y:S02]  /*36830*/  IMAD.MOV.U32 R22, RZ, RZ, R4 ;  /* 0x000000ffff167224 */ /* 0x001fe400078e0004 */
[----:B------:R-:W-:-:S05]  /*36840*/  IMAD.MOV.U32 R23, RZ, RZ, R3 ;  /* 0x000000ffff177224 */ /* 0x000fca00078e0003 */
[----:B------:R0:W-:Y:S04]  /*36850*/  STL.64 [R1+0x1fc0], R22 ;  /* 0x001fc01601007387 */ /* 0x0001e80000100a00 */
[----:B------:R-:W3:Y:S04]  /*36860*/  LDL.LU R20, [R1+0x8b0] ;  /* 0x0008b00001147983 */ /* 0x000ee80000300800 */
[----:B------:R-:W3:Y:S04]  /*36870*/  LDL.LU R21, [R1+0x8b4] ;  /* 0x0008b40001157983 */ /* 0x000ee80000300800 */
[----:B0-----:R-:W4:Y:S04]  /*36880*/  LDL.LU R22, [R1+0x8b8] ;  /* 0x0008b80001167983 */ /* 0x001f280000300800 */
[----:B------:R-:W4:Y:S04]  /*36890*/  LDL.LU R23, [R1+0x8bc] ;  /* 0x0008bc0001177983 */ /* 0x000f280000300800 */
[----:B----4-:R0:W-:Y:S04]  /*368a0*/  STL.64 [R1+0x1fd0], R22 ;  /* 0x001fd01601007387 */ /* 0x0101e80000100a00 */
[----:B---3--:R-:W-:Y:S04]  /*368b0*/  STL.64 [R1+0x1fc8], R20 ;  /* 0x001fc81401007387 */ /* 0x008fe80000100a00 */
[----:B------:R-:W3:Y:S04]  /*368c0*/  LDL.64 R14, [R1+0x58] ;  /* 0x00005800010e7983 */ /* 0x000ee80000100a00 */
[----:B0-----:R-:W4:Y:S04]  /*368d0*/  LDL.64 R22, [R1+0xc8] ;  /* 0x0000c80001167983 */ /* 0x001f280000100a00 */
[----:B---3--:R0:W-:Y:S04]  /*368e0*/  STL.64 [R1+0x1f78], R14 ;  /* 0x001f780e01007387 */ /* 0x0081e80000100a00 */
[----:B0-----:R-:W3:Y:S04]  /*368f0*/  LDL.64 R14, [R1+0x68] ;  /* 0x00006800010e7983 */ /* 0x001ee80000100a00 */
[----:B---3--:R0:W-:Y:S04]  /*36900*/  STL.64 [R1+0x1fa0], R14 ;  /* 0x001fa00e01007387 */ /* 0x0081e80000100a00 */
        /* <DEDUP_REMOVED lines=11> */
[----:B------:R0:W-:Y:S04]  /*369c0*/  STL [R1+0x1f14], R10 ;  /* 0x001f140a01007387 */ /* 0x0001e80000100800 */
[----:B------:R1:W-:Y:S04]  /*369d0*/  STL [R1+0x1f10], R11 ;  /* 0x001f100b01007387 */ /* 0x0003e80000100800 */
[----:B------:R-:W3:Y:S04]  /*369e0*/  LDL.LU R8, [R1+0x1080] ;  /* 0x0010800001087983 */ /* 0x000ee80000300800 */
[----:B------:R-:W3:Y:S04]  /*369f0*/  LDL.LU R9, [R1+0x1084] ;  /* 0x0010840001097983 */ /* 0x000ee80000300800 */
[----:B0-----:R-:W3:Y:S04]  /*36a00*/  LDL.LU R10, [R1+0x1088] ;  /* 0x00108800010a7983 */ /* 0x001ee80000300800 */
[----:B-1----:R-:W3:Y:S04]  /*36a10*/  LDL.LU R11, [R1+0x108c] ;  /* 0x00108c00010b7983 */ /* 0x002ee80000300800 */
[----:B------:R-:W3:Y:S04]  /*36a20*/  LDL.LU.64 R26, [R1+0x1fe0] ;  /* 0x001fe000011a7983 */ /* 0x000ee80000300a00 */
[----:B------:R-:W3:Y:S04]  /*36a30*/  LDL.LU.64 R24, [R1+0x1fd8] ;  /* 0x001fd80001187983 */ /* 0x000ee80000300a00 */
[----:B------:R0:W-:Y:S04]  /*36a40*/  STL.64 [R1+0x1f70], R6 ;  /* 0x001f700601007387 */ /* 0x0001e80000100a00 */
[----:B------:R-:W4:Y:S04]  /*36a50*/  LDL.LU R4, [R1+0x870] ;  /* 0x0008700001047983 */ /* 0x000f280000300800 */
[----:B------:R-:W-:Y:S04]  /*36a60*/  STL.64 [R1+0x280], R16 ;  /* 0x0002801001007387 */ /* 0x000fe80000100a00 */
[----:B------:R-:W-:Y:S04]  /*36a70*/  STL.64 [R1+0x288], R18 ;  /* 0x0002881201007387 */ /* 0x000fe80000100a00 */
[----:B------:R-:W4:Y:S04]  /*36a80*/  LDL.LU R5, [R1+0x874] ;  /* 0x0008740001057983 */ /* 0x000f280000300800 */
[----:B0-----:R-:W4:Y:S04]  /*36a90*/  LDL.LU R6, [R1+0x878] ;  /* 0x0008780001067983 */ /* 0x001f280000300800 */
[----:B------:R-:W4:Y:S01]  /*36aa0*/  LDL.LU R7, [R1+0x87c] ;  /* 0x00087c0001077983 */ /* 0x000f220000300800 */
[----:B---3--:R-:W-:-:S15]  /*36ab0*/  HMMA.16816.F32.BF16 R8, R24, R22, R8 ;  /* 0x000000161808723c */ /* 0x008fde0000041808 */
[----:B------:R-:W-:-:S08]  /*36ac0*/  NOP ;  /* 0x0000000000007918 */ /* 0x000fd00000000000 */
[----:B------:R-:W-:Y:S04]  /*36ad0*/  STL.64 [R1+0x1080], R8 ;  /* 0x0010800801007387 */ /* 0x000fe80000100a00 */
[----:B------:R0:W-:Y:S02]  /*36ae0*/  STL.64 [R1+0x1088], R10 ;  /* 0x0010880a01007387 */ /* 0x0001e40000100a00 */
[----:B0-----:R-:W-:Y:S02]  /*36af0*/  IMAD.MOV.U32 R10, RZ, RZ, R22 ;  /* 0x000000ffff0a7224 */ /* 0x001fe400078e0016 */
[----:B------:R-:W-:Y:S02]  /*36b00*/  IMAD.MOV.U32 R11, RZ, RZ, R23 ;  /* 0x000000ffff0b7224 */ /* 0x000fe400078e0017 */
[----:B------:R-:W3:Y:S04]  /*36b10*/  LDL.LU.64 R22, [R1+0x1fd0] ;  /* 0x001fd00001167983 */ /* 0x000ee80000300a00 */
[----:B------:R-:W3:Y:S01]  /*36b20*/  LDL.LU.64 R20, [R1+0x1fc8] ;  /* 0x001fc80001147983 */ /* 0x000ee20000300a00 */
[----:B------:R-:W-:-:S02]  /*36b30*/  IMAD.MOV.U32 R18, RZ, RZ, R2 ;  /* 0x000000ffff127224 */ /* 0x000fc400078e0002 */
[----:B------:R-:W-:-:S07]  /*36b40*/  IMAD.MOV.U32 R19, RZ, RZ, R0 ;  /* 0x000000ffff137224 */ /* 0x000fce00078e0000 */
[----:B---3--:R-:W-:-:S15]  /*36b50*/  HMMA.16816.F32.BF16 R20, R24, R18, R20 ;  /* 0x000000121814723c */ /* 0x008fde0000041814 */
[----:B------:R-:W-:-:S08]  /*36b60*/  NOP ;  /* 0x0000000000007918 */ /* 0x000fd00000000000 */
[----:B------:R-:W-:Y:S04]  /*36b70*/  STL.64 [R1+0x8b0], R20 ;  /* 0x0008b01401007387 */ /* 0x000fe80000100a00 */
[----:B------:R0:W-:Y:S04]  /*36b80*/  STL.64 [R1+0x8b8], R22 ;  /* 0x0008b81601007387 */ /* 0x0001e80000100a00 */
[----:B0-----:R-:W2:Y:S04]  /*36b90*/  LDL.LU.64 R22, [R1+0x1fc0] ;  /* 0x001fc00001167983 */ /* 0x001ea80000300a00 */
[----:B------:R0:W-:Y:S04]  /*36ba0*/  STL.64 [R1+0x1ec8], R18 ;  /* 0x001ec81201007387 */ /* 0x0001e80000100a00 */
[----:B------:R-:W3:Y:S04]  /*36bb0*/  LDL.LU R16, [R1+0x880] ;  /* 0x0008800001107983 */ /* 0x000ee80000300800 */
[----:B------:R-:W3:Y:S04]  /*36bc0*/  LDL.LU R17, [R1+0x884] ;  /* 0x0008840001117983 */ /* 0x000ee80000300800 */
[----:B0-----:R-:W3:Y:S04]  /*36bd0*/  LDL.LU R18, [R1+0x888] ;  /* 0x0008880001127983 */ /* 0x001ee80000300800 */
        /* <DEDUP_REMOVED lines=13> */
[----:B0-----:R-:W3:Y:S02]  /*36cb0*/  LDL.LU.64 R22, [R1+0x1f98] ;  /* 0x001f980001167983 */ /* 0x001ee40000300a00 */
[----:B---3--:R-:W-:-:S15]  /*36cc0*/  HMMA.16816.F32.BF16 R16, R24, R22, R16 ;  /* 0x000000161810723c */ /* 0x008fde0000041810 */
[----:B------:R-:W-:-:S08]  /*36cd0*/  NOP ;  /* 0x0000000000007918 */ /* 0x000fd00000000000 */
[----:B------:R0:W-:Y:S04]  /*36ce0*/  STL.64 [R1+0x880], R16 ;  /* 0x0008801001007387 */ /* 0x0001e80000100a00 */
[----:B------:R-:W-:Y:S01]  /*36cf0*/  STL.64 [R1+0x888], R18 ;  /* 0x0008881201007387 */ /* 0x000fe20000100a00 */
[----:B0-----:R-:W-:Y:S02]  /*36d00*/  IMAD.MOV.U32 R17, RZ, RZ, R22 ;  /* 0x000000ffff117224 */ /* 0x001fe400078e0016 */
[----:B------:R-:W-:Y:S02]  /*36d10*/  IMAD.MOV.U32 R16, RZ, RZ, R23 ;  /* 0x000000ffff107224 */ /* 0x000fe400078e0017 */
[----:B------:R-:W4:Y:S04]  /*36d20*/  LDL.LU.64 R22, [R1+0x1f90] ;  /* 0x001f900001167983 */ /* 0x000f280000300a00 */
[----:B------:R0:W-:Y:S04]  /*36d30*/  STL.64 [R1+0x1f18], R16 ;  /* 0x001f181001007387 */ /* 0x0001e80000100a00 */
[----:B0-----:R-:W3:Y:S04]  /*36d40*/  LDL.LU R16, [R1+0x850] ;  /* 0x0008500001107983 */ /* 0x001ee80000300800 */
[----:B------:R-:W3:Y:S04]  /*36d50*/  LDL.LU R17, [R1+0x854] ;  /* 0x0008540001117983 */ /* 0x000ee80000300800 */
[----:B------:R-:W2:Y:S04]  /*36d60*/  LDL.LU R18, [R1+0x858] ;  /* 0x0008580001127983 */ /* 0x000ea80000300800 */
[----:B------:R-:W2:Y:S04]  /*36d70*/  LDL.LU R19, [R1+0x85c] ;  /* 0x00085c0001137983 */ /* 0x000ea80000300800 */
[----:B--2---:R-:W-:Y:S04]  /*36d80*/  STL.64 [R1+0x1f88], R18 ;  /* 0x001f881201007387 */ /* 0x004fe80000100a00 */
[----:B---3--:R0:W-:Y:S04]  /*36d90*/  STL.64 [R1+0x1f80], R16 ;  /* 0x001f801001007387 */ /* 0x0081e80000100a00 */
[----:B0-----:R-:W2:Y:S04]  /*36da0*/  LDL.LU R16, [R1+0x860] ;  /* 0x0008600001107983 */ /* 0x001ea80000300800 */
[----:B------:R-:W2:Y:S04]  /*36db0*/  LDL.LU R17, [R1+0x864] ;  /* 0x0008640001117983 */ /* 0x000ea80000300800 */
[----:B------:R-:W2:Y:S04]  /*36dc0*/  LDL.LU R18, [R1+0x868] ;  /* 0x0008680001127983 */ /* 0x000ea80000300800 */
[----:B------:R-:W2:Y:S01]  /*36dd0*/  LDL.LU R19, [R1+0x86c] ;  /* 0x00086c0001137983 */ /* 0x000ea20000300800 */
[----:B----4-:R-:W-:Y:S06]  /*36de0*/  HMMA.16816.F32.BF16 R4, R24, R22, R4 ;  /* 0x000000161804723c */ /* 0x010fec0000041804 */
[----:B------:R-:W-:-:S02]  /*36df0*/  IMAD.MOV.U32 R8, RZ, RZ, R23 ;  /* 0x000000ffff087224 */ /* 0x000fc400078e0017 */
[----:B------:R-:W-:Y:S02]  /*36e00*/  IMAD.MOV.U32 R9, RZ, RZ, R22 ;  /* 0x000000ffff097224 */ /* 0x000fe400078e0016 */
[----:B------:R-:W-:Y:S02]  /*36e10*/  IMAD.MOV.U32 R29, RZ, RZ, R14 ;  /* 0x000000ffff1d7224 */ /* 0x000fe400078e000e */
[----:B------:R-:W-:-:S11]  /*36e20*/  IMAD.MOV.U32 R28, RZ, RZ, R15 ;  /* 0x000000ffff1c7224 */ /* 0x000fd600078e000f */
[----:B------:R0:W-:Y:S04]  /*36e30*/  STL.64 [R1+0x870], R4 ;  /* 0x0008700401007387 */ /* 0x0001e80000100a00 */
[----:B------:R1:W-:Y:S04]  /*36e40*/  STL.64 [R1+0x878], R6 ;  /* 0x0008780601007387 */ /* 0x0003e80000100a00 */
[----:B0-----:R-:W3:Y:S04]  /*36e50*/  LDL.LU R4, [R1+0x840] ;  /* 0x0008400001047983 */ /* 0x001ee80000300800 */
[----:B------:R-:W3:Y:S04]  /*36e60*/  LDL.LU R5, [R1+0x844] ;  /* 0x0008440001057983 */ /* 0x000ee80000300800 */
[----:B-1----:R-:W3:Y:S04]  /*36e70*/  LDL.LU R6, [R1+0x848] ;  /* 0x0008480001067983 */ /* 0x002ee80000300800 */
[----:B------:R-:W3:Y:S04]  /*36e80*/  LDL.LU R7, [R1+0x84c] ;  /* 0x00084c0001077983 */ /* 0x000ee80000300800 */
[----:B------:R-:W3:Y:S04]  /*36e90*/  LDL.64 R22, [R1+0x48] ;  /* 0x0000480001167983 */ /* 0x000ee80000100a00 */
[----:B------:R-:W-:Y:S04]  /*36ea0*/  STL [R1+0x1e84], R8 ;  /* 0x001e840801007387 */ /* 0x000fe80000100800 */
[----:B------:R-:W-:Y:S01]  /*36eb0*/  STL [R1+0x1e80], R9 ;  /* 0x001e800901007387 */ /* 0x000fe20000100800 */
[----:B--2---:R-:W-:-:S15]  /*36ec0*/  HMMA.16816.F32.BF16 R16, R24, R14, R16 ;  /* 0x0000000e1810723c */ /* 0x004fde0000041810 */
[----:B------:R-:W-:-:S08]  /*36ed0*/  NOP ;  /* 0x0000000000007918 */ /* 0x000fd00000000000 */
[----:B------:R-:W-:Y:S04]  /*36ee0*/  STL.64 [R1+0x860], R16 ;  /* 0x0008601001007387 */ /* 0x000fe80000100a00 */
[----:B------:R0:W-:Y:S04]  /*36ef0*/  STL.64 [R1+0x868], R18 ;  /* 0x0008681201007387 */ /* 0x0001e80000100a00 */
[----:B0-----:R-:W2:Y:S04]  /*36f00*/  LDL.LU.64 R18, [R1+0x1f88] ;  /* 0x001f880001127983 */ /* 0x001ea80000300a00 */
[----:B------:R-:W2:Y:S04]  /*36f10*/  LDL.LU.64 R16, [R1+0x1f80] ;  /* 0x001f800001107983 */ /* 0x000ea80000300a00 */
[----:B------:R-:W2:Y:S04]  /*36f20*/  LDL.LU.64 R14, [R1+0x1f78] ;  /* 0x001f7800010e7983 */ /* 0x000ea80000300a00 */
[----:B------:R-:W-:Y:S04]  /*36f30*/  STL [R1+0x1e8c], R28 ;  /* 0x001e8c1c01007387 */ /* 0x000fe80000100800 */
[----:B------:R-:W-:Y:S01]  /*36f40*/  STL [R1+0x1e88], R29 ;  /* 0x001e881d01007387 */ /* 0x000fe20000100800 */
[----:B--2---:R-:W-:Y:S06]  /*36f50*/  HMMA.16816.F32.BF16 R16, R24, R14, R16 ;  /* 0x0000000e1810723c */ /* 0x004fec0000041810 */
[----:B------:R-:W-:-:S02]  /*36f60*/  IMAD.MOV.U32 R8, RZ, RZ, R14 ;  /* 0x000000ffff087224 */ /* 0x000fc400078e000e */
[----:B------:R-:W-:-:S15]  /*36f70*/  IMAD.MOV.U32 R9, RZ, RZ, R15 ;  /* 0x000000ffff097224 */ /* 0x000fde00078e000f */
[----:B------:R-:W-:Y:S04]  /*36f80*/  STL.64 [R1+0x850], R16 ;  /* 0x0008501001007387 */ /* 0x000fe80000100a00 */
[----:B------:R-:W-:Y:S04]  /*36f90*/  STL.64 [R1+0x858], R18 ;  /* 0x0008581201007387 */ /* 0x000fe80000100a00 */
[----:B------:R-:W2:Y:S04]  /*36fa0*/  LDL.LU R12, [R1+0x810] ;  /* 0x00081000010c7983 */ /* 0x000ea80000300800 */
[----:B------:R-:W2:Y:S04]  /*36fb0*/  LDL.LU R13, [R1+0x814] ;  /* 0x00081400010d7983 */ /* 0x000ea80000300800 */
[----:B------:R-:W4:Y:S04]  /*36fc0*/  LDL.LU R14, [R1+0x818] ;  /* 0x00081800010e7983 */ /* 0x000f280000300800 */
[----:B------:R-:W4:Y:S04]  /*36fd0*/  LDL.LU R15, [R1+0x81c] ;  /* 0x00081c00010f7983 */ /* 0x000f280000300800 */
[----:B----4-:R0:W-:Y:S04]  /*36fe0*/  STL.64 [R1+0x1f50], R14 ;  /* 0x001f500e01007387 */ /* 0x0101e80000100a00 */
[----:B--2---:R1:W-:Y:S04]  /*36ff0*/  STL.64 [R1+0x1f48], R12 ;  /* 0x001f480c01007387 */ /* 0x0043e80000100a00 */
[----:B0-----:R-:W2:Y:S04]  /*37000*/  LDL.64 R14, [R1+0x28] ;  /* 0x00002800010e7983 */ /* 0x001ea80000100a00 */
[----:B--2---:R0:W-:Y:S04]  /*37010*/  STL.64 [R1+0x1f60], R14 ;  /* 0x001f600e01007387 */ /* 0x0041e80000100a00 */
[----:B-1----:R-:W2:Y:S04]  /*37020*/  LDL.LU R12, [R1+0x830] ;  /* 0x00083000010c7983 */ /* 0x002ea80000300800 */
[----:B------:R-:W2:Y:S04]  /*37030*/  LDL.LU R13, [R1+0x834] ;  /* 0x00083400010d7983 */ /* 0x000ea80000300800 */
[----:B0-----:R-:W2:Y:S04]  /*37040*/  LDL.LU R14, [R1+0x838] ;  /* 0x00083800010e7983 */ /* 0x001ea80000300800 */
[----:B------:R-:W2:Y:S04]  /*37050*/  LDL.LU R15, [R1+0x83c] ;  /* 0x00083c00010f7983 */ /* 0x000ea80000300800 */
[----:B------:R-:W4:Y:S01]  /*37060*/  LDL.64 R18, [R1+0x8] ;  /* 0x0000080001127983 */ /* 0x000f220000100a00 */
[----:B---3--:R-:W-:Y:S03]  /*37070*/  HMMA.16816.F32.BF16 R4, R24, R22, R4 ;  /* 0x000000161804723c */ /* 0x008fe60000041804 */
[----:B----4-:R0:W-:Y:S04]  /*37080*/  STL.64 [R1+0x1f30], R18 ;  /* 0x001f301201007387 */ /* 0x0101e80000100a00 */
[----:B0-----:R-:W3:Y:S04]  /*37090*/  LDL.64 R18, [R1+0x18] ;  /* 0x0000180001127983 */ /* 0x001ee80000100a00 */
[----:B---3--:R0:W-:Y:S04]  /*370a0*/  STL.64 [R1+0x1f58], R18 ;  /* 0x001f581201007387 */ /* 0x0081e80000100a00 */
[----:B------:R-:W3:Y:S04]  /*370b0*/  LDL.LU R16, [R1+0x820] ;  /* 0x0008200001107983 */ /* 0x000ee80000300800 */
[----:B------:R-:W3:Y:S04]  /*370c0*/  LDL.LU R17, [R1+0x824] ;  /* 0x0008240001117983 */ /* 0x000ee80000300800 */
[----:B0-----:R-:W3:Y:S04]  /*370d0*/  LDL.LU R18, [R1+0x828] ;  /* 0x0008280001127983 */ /* 0x001ee80000300800 */
[----:B------:R-:W3:Y:S04]  /*370e0*/  LDL.LU R19, [R1+0x82c] ;  /* 0x00082c0001137983 */ /* 0x000ee80000300800 */
[----:B------:R-:W-:Y:S04]  /*370f0*/  STL [R1+0x1e94], R9 ;  /* 0x001e940901007387 */ /* 0x000fe80000100800 */
[----:B------:R-:W-:Y:S04]  /*37100*/  STL [R1+0x1e90], R8 ;  /* 0x001e900801007387 */ /* 0x000fe80000100800 */
[----:B------:R-:W-:Y:S04]  /*37110*/  STL.64 [R1+0x840], R4 ;  /* 0x0008400401007387 */ /* 0x000fe80000100a00 */
[----:B------:R0:W-:Y:S04]  /*37120*/  STL.64 [R1+0x848], R6 ;  /* 0x0008480601007387 */ /* 0x0001e80000100a00 */
[----:B0-----:R-:W4:Y:S01]  /*37130*/  LDL.LU.64 R6, [R1+0x1f70] ;  /* 0x001f700001067983 */ /* 0x001f220000300a00 */
[----:B------:R-:W-:-:S02]  /*37140*/  IMAD.MOV.U32 R5, RZ, RZ, R22 ;  /* 0x000000ffff057224 */ /* 0x000fc400078e0016 */
[----:B------:R-:W-:Y:S02]  /*37150*/  IMAD.MOV.U32 R4, RZ, RZ, R23 ;  /* 0x000000ffff047224 */ /* 0x000fe400078e0017 */
[----:B------:R-:W2:Y:S04]  /*37160*/  LDL.LU.64 R22, [R1+0x1f68] ;  /* 0x001f680001167983 */ /* 0x000ea80000300a00 */
[----:B----4-:R-:W-:Y:S04]  /*37170*/  STL.64 [R1+0x1ef8], R6 ;  /* 0x001ef80601007387 */ /* 0x010fe80000100a00 */
[----:B------:R0:W-:Y:S04]  /*37180*/  STL.64 [R1+0x1ef0], R4 ;  /* 0x001ef00401007387 */ /* 0x0001e80000100a00 */
[----:B0-----:R-:W4:Y:S04]  /*37190*/  LDL.LU R4, [R1+0x7e0] ;  /* 0x0007e00001047983 */ /* 0x001f280000300800 */
[----:B------:R-:W4:Y:S04]  /*371a0*/  LDL.LU R5, [R1+0x7e4] ;  /* 0x0007e40001057983 */ /* 0x000f280000300800 */
[----:B------:R-:W3:Y:S04]  /*371b0*/  LDL.LU R6, [R1+0x7e8] ;  /* 0x0007e80001067983 */ /* 0x000ee80000300800 */
[----:B------:R-:W3:Y:S01]  /*371c0*/  LDL.LU R7, [R1+0x7ec] ;  /* 0x0007ec0001077983 */ /* 0x000ee20000300800 */
[----:B--2---:R-:W-:Y:S03]  /*371d0*/  HMMA.16816.F32.BF16 R12, R24, R22, R12 ;  /* 0x00000016180c723c */ /* 0x004fe6000004180c */
[----:B---3--:R-:W-:Y:S04]  /*371e0*/  STL.64 [R1+0x1f08], R6 ;  /* 0x001f080601007387 */ /* 0x008fe80000100a00 */
        /* <DEDUP_REMOVED lines=15> */
[----:B------:R-:W-:-:S03]  /*372e0*/  IMAD.MOV.U32 R2, RZ, RZ, R22 ;  /* 0x000000ffff027224 */ /* 0x000fc600078e0016 */
[----:B------:R-:W4:Y:S01]  /*372f0*/  LDL.LU R21, [R1+0x244] ;  /* 0x0002440001157983 */ /* 0x000f220000300800 */
[----:B------:R-:W-:-:S03]  /*37300*/  IMAD.MOV.U32 R0, RZ, RZ, R23 ;  /* 0x000000ffff007224 */ /* 0x000fc600078e0017 */
[----:B------:R-:W4:Y:S04]  /*37310*/  LDL.LU R22, [R1+0x248] ;  /* 0x0002480001167983 */ /* 0x000f280000300800 */
        /* <DEDUP_REMOVED lines=16> */
[----:B------:R-:W4:Y:S04]  /*37420*/  LDL.LU R12, [R1+0x1f38] ;  /* 0x001f3800010c7983 */ /* 0x000f280000300800 */
[----:B------:R-:W2:Y:S02]  /*37430*/  LDL.LU.64 R18, [R1+0x1f30] ;  /* 0x001f300001127983 */ /* 0x000ea40000300a00 */
[----:B--2---:R-:W-:-:S15]  /*37440*/  HMMA.16816.F32.BF16 R4, R24, R18, R4 ;  /* 0x000000121804723c */ /* 0x004fde0000041804 */
[----:B------:R-:W-:-:S08]  /*37450*/  NOP ;  /* 0x0000000000007918 */ /* 0x000fd00000000000 */
[----:B------:R-:W-:Y:S04]  /*37460*/  STL.64 [R1+0x800], R4 ;  /* 0x0008000401007387 */ /* 0x000fe80000100a00 */
[----:B------:R0:W-:Y:S04]  /*37470*/  STL.64 [R1+0x808], R6 ;  /* 0x0008080601007387 */ /* 0x0001e80000100a00 */
[----:B0-----:R-:W3:Y:S04]  /*37480*/  LDL.LU.64 R6, [R1+0x1f28] ;  /* 0x001f280001067983 */ /* 0x001ee80000300a00 */
[----:B------:R-:W3:Y:S01]  /*37490*/  LDL.LU.64 R4, [R1+0x1f20] ;  /* 0x001f200001047983 */ /* 0x000ee20000300a00 */
[----:B------:R-:W-:-:S02]  /*374a0*/  IMAD.MOV.U32 R28, RZ, RZ, R18 ;  /* 0x000000ffff1c7224 */ /* 0x000fc400078e0012 */
[----:B------:R-:W-:Y:S01]  /*374b0*/  IMAD.MOV.U32 R29, RZ, RZ, R19 ;  /* 0x000000ffff1d7224 */ /* 0x000fe200078e0013 */
[----:B------:R-:W2:Y:S01]  /*374c0*/  LDL.LU.64 R16, [R1+0x1f18] ;  /* 0x001f180001107983 */ /* 0x000ea20000300a00 */
[----:B------:R-:W-:-:S03]  /*374d0*/  IMAD.MOV.U32 R18, RZ, RZ, R10 ;  /* 0x000000ffff127224 */ /* 0x000fc600078e000a */
[----:B------:R-:W2:Y:S01]  /*374e0*/  LDL.LU R10, [R1+0x1f14] ;  /* 0x001f1400010a7983 */ /* 0x000ea20000300800 */
[----:B------:R-:W-:-:S03]  /*374f0*/  IMAD.MOV.U32 R19, RZ, RZ, R11 ;  /* 0x000000ffff137224 */ /* 0x000fc600078e000b */
[----:B------:R-:W2:Y:S01]  /*37500*/  LDL.LU R11, [R1+0x1f10] ;  /* 0x001f1000010b7983 */ /* 0x000ea20000300800 */
[----:B---3--:R-:W-:-:S15]  /*37510*/  HMMA.16816.F32.BF16 R4, R24, R14, R4 ;  /* 0x0000000e1804723c */ /* 0x008fde0000041804 */
[----:B------:R-:W-:-:S08]  /*37520*/  NOP ;  /* 0x0000000000007918 */ /* 0x000fd00000000000 */
[----:B------:R-:W-:Y:S04]  /*37530*/  STL.64 [R1+0x7f0], R4 ;  /* 0x0007f00401007387 */ /* 0x000fe80000100a00 */
[----:B------:R0:W-:Y:S04]  /*37540*/  STL.64 [R1+0x7f8], R6 ;  /* 0x0007f80601007387 */ /* 0x0001e80000100a00 */
[----:B0-----:R-:W2:Y:S04]  /*37550*/  LDL.LU.64 R6, [R1+0x1f08] ;  /* 0x001f080001067983 */ /* 0x001ea80000300a00 */
[----:B------:R-:W2:Y:S04]  /*37560*/  LDL.LU.64 R4, [R1+0x1f00] ;  /* 0x001f000001047983 */ /* 0x000ea80000300a00 */
[----:B------:R-:W-:Y:S04]  /*37570*/  STL.64 [R1+0x1de0], R14 ;  /* 0x001de00e01007387 */ /* 0x000fe80000100a00 */
[----:B----4-:R0:W-:Y:S04]  /*37580*/  STL.64 [R1+0x1ec0], R12 ;  /* 0x001ec00c01007387 */ /* 0x0101e80000100a00 */
        /* <DEDUP_REMOVED lines=16> */
[----:B------:R-:W-:Y:S04]  /*37690*/  STL.64 [R1+0x1e98], R8 ;  /* 0x001e980801007387 */ /* 0x000fe80000100a00 */
[----:B0-----:R-:W2:Y:S04]  /*376a0*/  LDL R10, [R1+0x98] ;  /* 0x00009800010a7983 */ /* 0x001ea80000100800 */
[----:B------:R-:W2:Y:S01]  /*376b0*/  LDL R11, [R1+0x9c] ;  /* 0x00009c00010b7983 */ /* 0x000ea20000100800 */
[----:B---3--:R-:W-:Y:S03]  /*376c0*/  HMMA.16816.F32.BF16 R24, R24, R6, R20 ;  /* 0x000000061818723c */ /* 0x008fe60000041814 */
[----:B--2---:R0:W-:Y:S04]  /*376d0*/  STL.64 [R1+0x1ea8], R10 ;  /* 0x001ea80a01007387 */ /* 0x0041e80000100a00 */
[----:B0-----:R-:W2:Y:S04]  /*376e0*/  LDL R10, [R1+0xa8] ;  /* 0x0000a800010a7983 */ /* 0x001ea80000100800 */
[----:B------:R-:W2:Y:S04]  /*376f0*/  LDL R11, [R1+0xac] ;  /* 0x0000ac00010b7983 */ /* 0x000ea80000100800 */
[----:B------:R-:W3:Y:S04]  /*37700*/  LDL.LU.64 R22, [R1+0x1ee8] ;  /* 0x001ee80001167983 */ /* 0x000ee80000300a00 */
[----:B------:R-:W3:Y:S04]  /*37710*/  LDL.LU.64 R20, [R1+0x1ee0] ;  /* 0x001ee00001147983 */ /* 0x000ee80000300a00 */
[----:B------:R-:W-:Y:S04]  /*37720*/  STL.64 [R1+0x240], R24 ;  /* 0x0002401801007387 */ /* 0x000fe80000100a00 */
[----:B------:R0:W-:Y:S02]  /*37730*/  STL.64 [R1+0x248], R26 ;  /* 0x0002481a01007387 */ /* 0x0001e40000100a00 */
[----:B0-----:R-:W-:-:S02]  /*37740*/  IMAD.MOV.U32 R26, RZ, RZ, R17 ;  /* 0x000000ffff1a7224 */ /* 0x001fc400078e0011 */
[----:B------:R-:W-:-:S05]  /*37750*/  IMAD.MOV.U32 R27, RZ, RZ, R16 ;  /* 0x000000ffff1b7224 */ /* 0x000fca00078e0010 */
[----:B------:R0:W-:Y:S04]  /*37760*/  STL.64 [R1+0x1ea0], R26 ;  /* 0x001ea01a01007387 */ /* 0x0001e80000100a00 */
[----:B------:R-:W4:Y:S04]  /*37770*/  LDL.LU R24, [R1+0x6e0] ;  /* 0x0006e00001187983 */ /* 0x000f280000300800 */
[----:B------:R-:W4:Y:S04]  /*37780*/  LDL.LU R25, [R1+0x6e4] ;  /* 0x0006e40001197983 */ /* 0x000f280000300800 */
[----:B0-----:R-:W2:Y:S04]  /*37790*/  LDL.LU R26, [R1+0x6e8] ;  /* 0x0006e800011a7983 */ /* 0x001ea80000300800 */
        /* <DEDUP_REMOVED lines=8> */
[----:B------:R-:W-:Y:S04]  /*37820*/  STL.64 [R1+0x1dd0], R6 ;  /* 0x001dd00601007387 */ /* 0x000fe80000100a00 */
[----:B------:R-:W3:Y:S04]  /*37830*/  LDL.LU.64 R14, [R1+0x1ed8] ;  /* 0x001ed800010e7983 */ /* 0x000ee80000300a00 */
[----:B------:R-:W3:Y:S04]  /*37840*/  LDL.LU.64 R12, [R1+0x1ed0] ;  /* 0x001ed000010c7983 */ /* 0x000ee80000300a00 */
[----:B------:R-:W-:Y:S04]  /*37850*/  STL.64 [R1+0x1040], R16 ;  /* 0x0010401001007387 */ /* 0x000fe80000100a00 */
[----:B------:R0:W-:Y:S04]  /*37860*/  STL.64 [R1+0x1048], R18 ;  /* 0x0010481201007387 */ /* 0x0001e80000100a00 */
[----:B0-----:R-:W3:Y:S02]  /*37870*/  LDL.LU.64 R18, [R1+0x1ec8] ;  /* 0x001ec80001127983 */ /* 0x001ee40000300a00 */
[----:B---3--:R-:W-:Y:S02]  /*37880*/  HMMA.16816.F32.BF16 R16, R20, R18, R12 ;  /* 0x000000121410723c */ /* 0x008fe4000004180c */
[----:B------:R-:W3:-:S15]  /*37890*/  LDL.LU.64 R12, [R1+0x1ec0] ;  /* 0x001ec000010c7983 */ /* 0x000ede0000300a00 */
[----:B------:R-:W-:-:S06]  /*378a0*/  NOP ;  /* 0x0000000000007918 */ /* 0x000fcc0000000000 */
[----:B------:R-:W-:Y:S04]  /*378b0*/  STL.64 [R1+0x230], R16 ;  /* 0x0002301001007387 */ /* 0x000fe80000100a00 */
[----:B------:R-:W-:Y:S01]  /*378c0*/  STL.64 [R1+0x238], R18 ;  /* 0x0002381201007387 */ /* 0x000fe20000100a00 */
[C---:B--2---:R-:W-:Y:S03]  /*378d0*/  HMMA.16816.F32.BF16 R8, R20.reuse, R10, R24 ;  /* 0x0000000a1408723c */ /* 0x044fe60000041818 */
[----:B---3--:R-:W0:Y:S04]  /*378e0*/  LDSM.16.MT88.4 R16, [R12+UR5+0x2100] ;  /* 0x002100050c10783b */ /* 0x008e280008004200 */
[----:B0-----:R-:W-:Y:S04]  /*378f0*/  STL.64 [R1+0x1dc8], R18 ;  /* 0x001dc81201007387 */ /* 0x001fe80000100a00 */
[----:B------:R0:W-:Y:S04]  /*37900*/  STL.64 [R1+0x1dc0], R16 ;  /* 0x001dc01001007387 */ /* 0x0001e80000100a00 */
        /* <DEDUP_REMOVED lines=8> */
[----:B0-----:R-:W3:Y:S02]  /*37990*/  LDL.LU.64 R10, [R1+0x1ea8] ;  /* 0x001ea800010a7983 */ /* 0x001ee40000300a00 */
[----:B---3--:R-:W-:Y:S02]  /*379a0*/  HMMA.16816.F32.BF16 R8, R20, R10, R24 ;  /* 0x0000000a1408723c */ /* 0x008fe40000041818 */
[----:B------:R-:W2:-:S15]  /*379b0*/  LDL.LU.64 R26, [R1+0x1ea0] ;  /* 0x001ea000011a7983 */ /* 0x000e9e0000300a00 */
[----:B------:R-:W-:-:S06]  /*379c0*/  NOP ;  /* 0x0000000000007918 */ /* 0x000fcc0000000000 */
[----:B------:R0:W-:Y:S04]  /*379d0*/  STL.64 [R1+0x6e0], R8 ;  /* 0x0006e00801007387 */ /* 0x0001e80000100a00 */
[----:B------:R-:W-:Y:S04]  /*379e0*/  STL.64 [R1+0x6e8], R10 ;  /* 0x0006e80a01007387 */ /* 0x000fe80000100a00 */
[----:B0-----:R-:W3:Y:S01]  /*379f0*/  LDL.LU.64 R8, [R1+0x1e98] ;  /* 0x001e980001087983 */ /* 0x001ee20000300a00 */
[----:B--2---:R-:W-:Y:S01]  /*37a00*/  HMMA.16816.F32.BF16 R16, R20, R26, R16 ;  /* 0x0000001a1410723c */ /* 0x004fe20000041810 */
[----:B------:R-:W-:-:S02]  /*37a10*/  IMAD.MOV.U32 R14, RZ, RZ, R28 ;  /* 0x000000ffff0e7224 */ /* 0x000fc400078e001c */
[----:B------:R-:W-:Y:S01]  /*37a20*/  IMAD.MOV.U32 R15, RZ, RZ, R29 ;  /* 0x000000ffff0f7224 */ /* 0x000fe200078e001d */
[----:B------:R-:W0:Y:S01]  /*37a30*/  LDSM.16.MT88.4 R24, [R12+UR5+0x2180] ;  /* 0x002180050c18783b */ /* 0x000e220008004200 */
[----:B---3--:R-:W-:Y:S02]  /*37a40*/  IMAD.MOV.U32 R6, RZ, RZ, R9 ;  /* 0x000000ffff067224 */ /* 0x008fe400078e0009 */
[----:B------:R-:W-:Y:S01]  /*37a50*/  IMAD.MOV.U32 R7, RZ, RZ, R8 ;  /* 0x000000ffff077224 */ /* 0x000fe200078e0008 */
[----:B------:R-:W2:-:S15]  /*37a60*/  LDL.LU R9, [R1+0x1e94] ;  /* 0x001e940001097983 */ /* 0x000e9e0000300800 */
[----:B------:R1:W-:Y:S04]  /*37a70*/  STL.64 [R1+0x6d0], R16 ;  /* 0x0006d01001007387 */ /* 0x0003e80000100a00 */
[----:B------:R3:W-:Y:S04]  /*37a80*/  STL.64 [R1+0x6d8], R18 ;  /* 0x0006d81201007387 */ /* 0x0007e80000100a00 */
[----:B------:R-:W4:Y:S04]  /*37a90*/  LDL.LU R8, [R1+0x1e90] ;  /* 0x001e900001087983 */ /* 0x000f280000300800 */
[----:B------:R-:W-:Y:S04]  /*37aa0*/  STL.64 [R1+0x1e10], R6 ;  /* 0x001e100601007387 */ /* 0x000fe80000100a00 */
[----:B-1----:R-:W2:Y:S04]  /*37ab0*/  LDL.LU R16, [R1+0xd50] ;  /* 0x000d500001107983 */ /* 0x002ea80000300800 */
[----:B------:R-:W2:Y:S04]  /*37ac0*/  LDL.LU R17, [R1+0xd54] ;  /* 0x000d540001117983 */ /* 0x000ea80000300800 */
[----:B---3--:R-:W3:Y:S04]  /*37ad0*/  LDL.LU R18, [R1+0xd58] ;  /* 0x000d580001127983 */ /* 0x008ee80000300800 */
[----:B------:R-:W3:Y:S04]  /*37ae0*/  LDL.LU R19, [R1+0xd5c] ;  /* 0x000d5c0001137983 */ /* 0x000ee80000300800 */
[----:B---3--:R1:W-:Y:S04]  /*37af0*/  STL.64 [R1+0x1e20], R18 ;  /* 0x001e201201007387 */ /* 0x0083e80000100a00 */
[----:B--2---:R-:W-:Y:S04]  /*37b00*/  STL.64 [R1+0x1e18], R16 ;  /* 0x001e181001007387 */ /* 0x004fe80000100a00 */
[----:B------:R-:W2:Y:S04]  /*37b10*/  LDL.LU R28, [R1+0x1e8c] ;  /* 0x001e8c00011c7983 */ /* 0x000ea80000300800 */
[----:B------:R-:W3:Y:S01]  /*37b20*/  LDL.LU R29, [R1+0x1e88] ;  /* 0x001e8800011d7983 */ /* 0x000ee20000300800 */
[----:B-1----:R-:W-:-:S02]  /*37b30*/  IMAD.MOV.U32 R18, RZ, RZ, R5 ;  /* 0x000000ffff127224 */ /* 0x002fc400078e0005 */
[----:B------:R-:W-:-:S05]  /*37b40*/  IMAD.MOV.U32 R19, RZ, RZ, R4 ;  /* 0x000000ffff137224 */ /* 0x000fca00078e0004 */
[----:B------:R4:W-:Y:S04]  /*37b50*/  STL.64 [R1+0x1e38], R18 ;  /* 0x001e381201007387 */ /* 0x0009e80000100a00 */
[----:B------:R-:W2:Y:S04]  /*37b60*/  LDL.LU R4, [R1+0xd60] ;  /* 0x000d600001047983 */ /* 0x000ea80000300800 */
[----:B------:R-:W2:Y:S04]  /*37b70*/  LDL.LU R5, [R1+0xd64] ;  /* 0x000d640001057983 */ /* 0x000ea80000300800 */
[----:B------:R-:W3:Y:S04]  /*37b80*/  LDL.LU R6, [R1+0xd68] ;  /* 0x000d680001067983 */ /* 0x000ee80000300800 */
[----:B------:R-:W3:Y:S01]  /*37b90*/  LDL.LU R7, [R1+0xd6c] ;  /* 0x000d6c0001077983 */ /* 0x000ee20000300800 */
[----:B----4-:R-:W-:-:S02]  /*37ba0*/  IMAD.MOV.U32 R18, RZ, RZ, R8 ;  /* 0x000000ffff127224 */ /* 0x010fc400078e0008 */
[----:B------:R-:W-:Y:S01]  /*37bb0*/  IMAD.MOV.U32 R19, RZ, RZ, R9 ;  /* 0x000000ffff137224 */ /* 0x000fe200078e0009 */
[----:B------:R-:W4:Y:S04]  /*37bc0*/  LDL.LU R8, [R1+0x1e84] ;  /* 0x001e840001087983 */ /* 0x000f280000300800 */
[----:B------:R-:W4:Y:S04]  /*37bd0*/  LDL.LU R9, [R1+0x1e80] ;  /* 0x001e800001097983 */ /* 0x000f280000300800 */
[----:B------:R-:W-:Y:S04]  /*37be0*/  STL.64 [R1+0x1e50], R18 ;  /* 0x001e501201007387 */ /* 0x000fe80000100a00 */
[----:B---3--:R-:W-:Y:S04]  /*37bf0*/  STL.64 [R1+0x1e30], R6 ;  /* 0x001e300601007387 */ /* 0x008fe80000100a00 */
[----:B--2---:R1:W-:Y:S04]  /*37c00*/  STL.64 [R1+0x1e28], R4 ;  /* 0x001e280401007387 */ /* 0x0043e80000100a00 */
[----:B-1----:R-:W2:Y:S04]  /*37c10*/  LDL.LU R4, [R1+0xd70] ;  /* 0x000d700001047983 */ /* 0x002ea80000300800 */
        /* <DEDUP_REMOVED lines=8> */
[----:B-1----:R-:W2:Y:S04]  /*37ca0*/  LDL.LU R4, [R1+0xd80] ;  /* 0x000d800001047983 */ /* 0x002ea80000300800 */
[----:B------:R-:W2:Y:S04]  /*37cb0*/  LDL.LU R5, [R1+0xd84] ;  /* 0x000d840001057983 */ /* 0x000ea80000300800 */
[----:B------:R-:W3:Y:S04]  /*37cc0*/  LDL.LU R6, [R1+0xd88] ;  /* 0x000d880001067983 */ /* 0x000ee80000300800 */
[----:B------:R-:W3:Y:S04]  /*37cd0*/  LDL.LU R7, [R1+0xd8c] ;  /* 0x000d8c0001077983 */ /* 0x000ee80000300800 */
[----:B---3--:R-:W-:Y:S04]  /*37ce0*/  STL.64 [R1+0x1e60], R6 ;  /* 0x001e600601007387 */ /* 0x008fe80000100a00 */
[----:B--2---:R1:W-:Y:S04]  /*37cf0*/  STL.64 [R1+0x1e58], R4 ;  /* 0x001e580401007387 */ /* 0x0043e80000100a00 */
[----:B-1----:R-:W2:Y:S04]  /*37d00*/  LDL.LU R4, [R1+0xd90] ;  /* 0x000d900001047983 */ /* 0x002ea80000300800 */
[----:B------:R-:W2:Y:S04]  /*37d10*/  LDL.LU R5, [R1+0xd94] ;  /* 0x000d940001057983 */ /* 0x000ea80000300800 */
[----:B------:R-:W3:Y:S04]  /*37d20*/  LDL.LU R6, [R1+0xd98] ;  /* 0x000d980001067983 */ /* 0x000ee80000300800 */
[----:B------:R-:W3:Y:S01]  /*37d30*/  LDL.LU R7, [R1+0xd9c] ;  /* 0x000d9c0001077983 */ /* 0x000ee20000300800 */
[----:B----4-:R-:W-:-:S02]  /*37d40*/  IMAD.MOV.U32 R19, RZ, RZ, R8 ;  /* 0x000000ffff137224 */ /* 0x010fc400078e0008 */
[----:B------:R-:W-:Y:S01]  /*37d50*/  IMAD.MOV.U32 R18, RZ, RZ, R9 ;  /* 0x000000ffff127224 */ /* 0x000fe200078e0009 */
[----:B---3--:R-:W-:Y:S04]  /*37d60*/  STL.64 [R1+0x1e78], R6 ;  /* 0x001e780601007387 */ /* 0x008fe80000100a00 */
[----:B--2---:R1:W-:Y:S04]  /*37d70*/  STL.64 [R1+0x1e70], R4 ;  /* 0x001e700401007387 */ /* 0x0043e80000100a00 */
[----:B-1----:R-:W2:Y:S04]  /*37d80*/  LDL.LU R4, [R1+0xda0] ;  /* 0x000da00001047983 */ /* 0x002ea80000300800 */
[----:B------:R-:W2:Y:S04]  /*37d90*/  LDL.LU R5, [R1+0xda4] ;  /* 0x000da40001057983 */ /* 0x000ea80000300800 */
[----:B------:R-:W2:Y:S04]  /*37da0*/  LDL.LU R6, [R1+0xda8] ;  /* 0x000da80001067983 */ /* 0x000ea80000300800 */
[----:B------:R-:W2:Y:S04]  /*37db0*/  LDL.LU R7, [R1+0xdac] ;  /* 0x000dac0001077983 */ /* 0x000ea80000300800 */
[----:B------:R-:W-:Y:S04]  /*37dc0*/  STL.64 [R1+0x1df8], R14 ;  /* 0x001df80e01007387 */ /* 0x000fe80000100a00 */
[----:B------:R-:W3:Y:S04]  /*37dd0*/  LDL.LU R8, [R1+0xd20] ;  /* 0x000d200001087983 */ /* 0x000ee80000300800 */
[----:B------:R-:W3:Y:S04]  /*37de0*/  LDL.LU R9, [R1+0xd24] ;  /* 0x000d240001097983 */ /* 0x000ee80000300800 */
[----:B------:R-:W4:Y:S04]  /*37df0*/  LDL.LU R10, [R1+0xd28] ;  /* 0x000d2800010a7983 */ /* 0x000f280000300800 */
[----:B------:R-:W4:Y:S04]  /*37e00*/  LDL.LU R11, [R1+0xd2c] ;  /* 0x000d2c00010b7983 */ /* 0x000f280000300800 */
[----:B----4-:R-:W-:Y:S04]  /*37e10*/  STL.64 [R1+0x1df0], R10 ;  /* 0x001df00a01007387 */ /* 0x010fe80000100a00 */
[----:B---3--:R1:W-:Y:S04]  /*37e20*/  STL.64 [R1+0x1de8], R8 ;  /* 0x001de80801007387 */ /* 0x0083e80000100a00 */
[----:B-1----:R-:W3:Y:S04]  /*37e30*/  LDL.LU R8, [R1+0xd30] ;  /* 0x000d300001087983 */ /* 0x002ee80000300800 */
[----:B------:R-:W3:Y:S04]  /*37e40*/  LDL.LU R9, [R1+0xd34] ;  /* 0x000d340001097983 */ /* 0x000ee80000300800 */
[----:B------:R-:W4:Y:S04]  /*37e50*/  LDL.LU R10, [R1+0xd38] ;  /* 0x000d3800010a7983 */ /* 0x000f280000300800 */
[----:B------:R-:W4:Y:S01]  /*37e60*/  LDL.LU R11, [R1+0xd3c] ;  /* 0x000d3c00010b7983 */ /* 0x000f220000300800 */
[C---:B--2---:R-:W-:Y:S03]  /*37e70*/  HMMA.16816.F32.BF16 R16, R20.reuse, R18, R4 ;  /* 0x000000121410723c */ /* 0x044fe60000041804 */
[----:B----4-:R-:W-:Y:S04]  /*37e80*/  STL.64 [R1+0x1e08], R10 ;  /* 0x001e080a01007387 */ /* 0x010fe80000100a00 */
[----:B---3--:R1:W-:Y:S04]  /*37e90*/  STL.64 [R1+0x1e00], R8 ;  /* 0x001e000801007387 */ /* 0x0083e80000100a00 */
[----:B-1----:R-:W2:Y:S04]  /*37ea0*/  LDL.LU R8, [R1+0xd40] ;  /* 0x000d400001087983 */ /* 0x002ea80000300800 */
[----:B------:R-:W2:Y:S04]  /*37eb0*/  LDL.LU R9, [R1+0xd44] ;  /* 0x000d440001097983 */ /* 0x000ea80000300800 */
[----:B------:R-:W2:Y:S04]  /*37ec0*/  LDL.LU R10, [R1+0xd48] ;  /* 0x000d4800010a7983 */ /* 0x000ea80000300800 */
[----:B------:R-:W2:Y:S04]  /*37ed0*/  LDL.LU R11, [R1+0xd4c] ;  /* 0x000d4c00010b7983 */ /* 0x000ea80000300800 */
[----:B0-----:R-:W-:Y:S04]  /*37ee0*/  STL [R1+0x1c98], R24 ;  /* 0x001c981801007387 */ /* 0x001fe80000100800 */
[----:B------:R-:W-:Y:S04]  /*37ef0*/  STL [R1+0x1c94], R25 ;  /* 0x001c941901007387 */ /* 0x000fe80000100800 */
[----:B------:R-:W-:Y:S04]  /*37f00*/  STL [R1+0x1c90], R26 ;  /* 0x001c901a01007387 */ /* 0x000fe80000100800 */
[----:B------:R-:W-:Y:S04]  /*37f10*/  STL [R1+0x1c8c], R27 ;  /* 0x001c8c1b01007387 */ /* 0x000fe80000100800 */
        /* <DEDUP_REMOVED lines=18> */
[----:B0-----:R-:W3:Y:S01]  /*38040*/  LDL.LU.64 R18, [R1+0x1e38] ;  /* 0x001e380001127983 */ /* 0x001ee20000300a00 */
[----:B------:R-:W-:Y:S02]  /*38050*/  IMAD.MOV.U32 R26, RZ, RZ, R2 ;  /* 0x000000ffff1a7224 */ /* 0x000fe400078e0002 */
[----:B------:R-:W-:Y:S01]  /*38060*/  IMAD.MOV.U32 R27, RZ, RZ, R0 ;  /* 0x000000ffff1b7224 */ /* 0x000fe200078e0000 */
[----:B---3--:R-:W-:Y:S01]  /*38070*/  HMMA.16816.F32.BF16 R16, R20, R18, R4 ;  /* 0x000000121410723c */ /* 0x008fe20000041804 */
[----:B------:R-:W3:Y:S04]  /*38080*/  LDL.LU.64 R6, [R1+0x1e30] ;  /* 0x001e300001067983 */ /* 0x000ee80000300a00 */
[----:B------:R-:W3:-:S15]  /*38090*/  LDL.LU.64 R4, [R1+0x1e28] ;  /* 0x001e280001047983 */ /* 0x000ede0000300a00 */
[----:B------:R-:W-:-:S03]  /*380a0*/  NOP ;  /* 0x0000000000007918 */ /* 0x000fc60000000000 */
[----:B------:R-:W-:Y:S04]  /*380b0*/  STL.64 [R1+0xd70], R16 ;  /* 0x000d701001007387 */ /* 0x000fe80000100a00 */
[----:B------:R0:W-:Y:S04]  /*380c0*/  STL.64 [R1+0xd78], R18 ;  /* 0x000d781201007387 */ /* 0x0001e80000100a00 */
[----:B0-----:R-:W4:Y:S04]  /*380d0*/  LDL.LU.64 R18, [R1+0x1e20] ;  /* 0x001e200001127983 */ /* 0x001f280000300a00 */
[----:B------:R-:W4:Y:S01]  /*380e0*/  LDL.LU.64 R16, [R1+0x1e18] ;  /* 0x001e180001107983 */ /* 0x000f220000300a00 */
[----:B---3--:R-:W-:Y:S03]  /*380f0*/  HMMA.16816.F32.BF16 R24, R20, R26, R4 ;  /* 0x0000001a1418723c */ /* 0x008fe60000041804 */
[----:B------:R-:W4:Y:S04]  /*38100*/  LDL.LU.64 R6, [R1+0x1e10] ;  /* 0x001e100001067983 */ /* 0x000f280000300a00 */
[----:B------:R-:W3:-:S15]  /*38110*/  LDL.LU R4, [R1+0xd10] ;  /* 0x000d100001047983 */ /* 0x000ede0000300800 */
[----:B------:R-:W-:-:S01]  /*38120*/  NOP ;  /* 0x0000000000007918 */ /* 0x000fc20000000000 */
[----:B------:R-:W-:Y:S04]  /*38130*/  STL.64 [R1+0xd60], R24 ;  /* 0x000d601801007387 */ /* 0x000fe80000100a00 */
[----:B------:R-:W-:Y:S01]  /*38140*/  STL.64 [R1+0xd68], R26 ;  /* 0x000d681a01007387 */ /* 0x000fe20000100a00 */
[----:B----4-:R-:W-:-:S15]  /*38150*/  HMMA.16816.F32.BF16 R16, R20, R6, R16 ;  /* 0x000000061410723c */ /* 0x010fde0000041810 */
[----:B------:R-:W-:-:S08]  /*38160*/  NOP ;  /* 0x0000000000007918 */ /* 0x000fd00000000000 */
        /* <DEDUP_REMOVED lines=9> */
[----:B------:R-:W3:Y:S04]  /*38200*/  LDL.LU R24, [R1+0x400] ;  /* 0x0004000001187983 */ /* 0x000ee80000300800 */
[----:B------:R-:W3:Y:S04]  /*38210*/  LDL.LU R25, [R1+0x404] ;  /* 0x0004040001197983 */ /* 0x000ee80000300800 */
[----:B------:R-:W4:Y:S04]  /*38220*/  LDL.LU R26, [R1+0x408] ;  /* 0x00040800011a7983 */ /* 0x000f280000300800 */
[----:B------:R-:W4:Y:S01]  /*38230*/  LDL.LU R27, [R1+0x40c] ;  /* 0x00040c00011b7983 */ /* 0x000f220000300800 */
[----:B------:R-:W-:-:S02]  /*38240*/  IMAD.MOV.U32 R14, RZ, RZ, R13 ;  /* 0x000000ffff0e7224 */ /* 0x000fc400078e000d */
[----:B------:R-:W-:-:S07]  /*38250*/  IMAD.MOV.U32 R15, RZ, RZ, R3 ;  /* 0x000000ffff0f7224 */ /* 0x000fce00078e0003 */
[C---:B--2---:R-:W-:Y:S01]  /*38260*/  HMMA.16816.F32.BF16 R12, R20.reuse, R14, R8 ;  /* 0x0000000e140c723c */ /* 0x044fe20000041808 */
[----:B----4-:R0:W-:Y:S04]  /*38270*/  STL.64 [R1+0x1d98], R26 ;  /* 0x001d981a01007387 */ /* 0x0101e80000100a00 */
[----:B---3--:R-:W-:Y:S04]  /*38280*/  STL.64 [R1+0x1d90], R24 ;  /* 0x001d901801007387 */ /* 0x008fe80000100a00 */
[----:B0-----:R-:W2:Y:S04]  /*38290*/  LDL.LU.64 R26, [R1+0xb8] ;  /* 0x0000b800011a7983 */ /* 0x001ea80000300a00 */
[----:B--2---:R0:W-:Y:S04]  /*382a0*/  STL.64 [R1+0x1da8], R26 ;  /* 0x001da81a01007387 */ /* 0x0041e80000100a00 */
[----:B0-----:R-:W2:Y:S04]  /*382b0*/  LDL.LU.64 R26, [R1+0xc8] ;  /* 0x0000c800011a7983 */ /* 0x001ea80000300a00 */
        /* <DEDUP_REMOVED lines=12> */
[----:B---3--:R-:W-:-:S15]  /*38380*/  HMMA.16816.F32.BF16 R8, R20, R14, R8 ;  /* 0x0000000e1408723c */ /* 0x008fde0000041808 */
[----:B------:R-:W-:-:S08]  /*38390*/  NOP ;  /* 0x0000000000007918 */ /* 0x000fd00000000000 */
[----:B------:R-:W-:Y:S04]  /*383a0*/  STL.64 [R1+0xd20], R8 ;  /* 0x000d200801007387 */ /* 0x000fe80000100a00 */
[----:B------:R0:W-:Y:S04]  /*383b0*/  STL.64 [R1+0xd28], R10 ;  /* 0x000d280a01007387 */ /* 0x0001e80000100a00 */
[----:B0-----:R-:W3:Y:S04]  /*383c0*/  LDL.LU.64 R10, [R1+0x1dd8] ;  /* 0x001dd800010a7983 */ /* 0x001ee80000300a00 */
[----:B------:R0:W-:Y:S04]  /*383d0*/  STL.64 [R1+0x1d50], R14 ;  /* 0x001d500e01007387 */ /* 0x0001e80000100a00 */
[----:B0-----:R-:W4:Y:S04]  /*383e0*/  LDL.LU.64 R14, [R1+0x88] ;  /* 0x00008800010e7983 */ /* 0x001f280000300a00 */
[----:B----4-:R0:W-:Y:S04]  /*383f0*/  STL.64 [R1+0x1d88], R14 ;  /* 0x001d880e01007387 */ /* 0x0101e80000100a00 */
[----:B0-----:R-:W4:Y:S01]  /*38400*/  LDL.LU.64 R14, [R1+0xa8] ;  /* 0x0000a800010e7983 */ /* 0x001f220000300a00 */
[C---:B---3--:R-:W-:Y:S03]  /*38410*/  HMMA.16816.F32.BF16 R4, R20.reuse, R10, R4 ;  /* 0x0000000a1404723c */ /* 0x048fe60000041804 */
[----:B----4-:R0:W-:Y:S04]  /*38420*/  STL.64 [R1+0x1da0], R14 ;  /* 0x001da00e01007387 */ /* 0x0101e80000100a00 */
        /* <DEDUP_REMOVED lines=13> */
[----:B------:R0:W-:Y:S04]  /*38500*/  STL.64 [R1+0x1cd8], R10 ;  /* 0x001cd80a01007387 */ /* 0x0001e80000100a00 */
[----:B------:R-:W3:Y:S04]  /*38510*/  LDL.LU R8, [R1+0x3e0] ;  /* 0x0003e00001087983 */ /* 0x000ee80000300800 */
[----:B------:R-:W3:Y:S04]  /*38520*/  LDL.LU R9, [R1+0x3e4] ;  /* 0x0003e40001097983 */ /* 0x000ee80000300800 */
[----:B0-----:R-:W3:Y:S04]  /*38530*/  LDL.LU R10, [R1+0x3e8] ;  /* 0x0003e800010a7983 */ /* 0x001ee80000300800 */
[----:B------:R-:W3:Y:S01]  /*38540*/  LDL.LU R11, [R1+0x3ec] ;  /* 0x0003ec00010b7983 */ /* 0x000ee20000300800 */
[----:B----4-:R-:W-:Y:S03]  /*38550*/  HMMA.16816.F32.BF16 R20, R20, R6, R16 ;  /* 0x000000061414723c */ /* 0x010fe60000041810 */
[----:B------:R-:W3:Y:S04]  /*38560*/  LDL.LU.64 R18, [R1+0x1dc8] ;  /* 0x001dc80001127983 */ /* 0x000ee80000300a00 */
[----:B------:R-:W3:Y:S01]  /*38570*/  LDL.LU.64 R16, [R1+0x1dc0] ;  /* 0x001dc00001107983 */ /* 0x000ee20000300a00 */
[----:B--2---:R-:W-:-:S02]  /*38580*/  IMAD.MOV.U32 R28, RZ, RZ, R26 ;  /* 0x000000ffff1c7224 */ /* 0x004fc400078e001a */
[----:B------:R-:W-:-:S13]  /*38590*/  IMAD.MOV.U32 R29, RZ, RZ, R27 ;  /* 0x000000ffff1d7224 */ /* 0x000fda00078e001b */
[----:B------:R-:W-:Y:S04]  /*385a0*/  STL.64 [R1+0x6c0], R20 ;  /* 0x0006c01401007387 */ /* 0x000fe80000100a00 */
[----:B------:R0:W-:Y:S04]  /*385b0*/  STL.64 [R1+0x6c8], R22 ;  /* 0x0006c81601007387 */ /* 0x0001e80000100a00 */
[----:B0-----:R-:W2:Y:S04]  /*385c0*/  LDL.LU.64 R22, [R1+0x98] ;  /* 0x0000980001167983 */ /* 0x001ea80000300a00 */
[----:B------:R0:W-:Y:S04]  /*385d0*/  STL.64 [R1+0x1cd0], R6 ;  /* 0x001cd00601007387 */ /* 0x0001e80000100a00 */
[----:B------:R-:W2:Y:S04]  /*385e0*/  LDL.LU R4, [R1+0x3f0] ;  /* 0x0003f00001047983 */ /* 0x000ea80000300800 */
[----:B------:R-:W2:Y:S04]  /*385f0*/  LDL.LU R5, [R1+0x3f4] ;  /* 0x0003f40001057983 */ /* 0x000ea80000300800 */
[----:B0-----:R-:W2:Y:S04]  /*38600*/  LDL.LU R6, [R1+0x3f8] ;  /* 0x0003f80001067983 */ /* 0x001ea80000300800 */
[----:B------:R-:W2:Y:S01]  /*38610*/  LDL.LU R7, [R1+0x3fc] ;  /* 0x0003fc0001077983 */ /* 0x000ea20000300800 */
[----:B---3--:R-:W-:-:S15]  /*38620*/  HMMA.16816.F32.BF16 R12, R16, R26, R12 ;  /* 0x0000001a100c723c */ /* 0x008fde000004180c */
[----:B------:R-:W-:-:S08]  /*38630*/  NOP ;  /* 0x0000000000007918 */ /* 0x000fd00000000000 */
[----:B------:R-:W-:Y:S04]  /*38640*/  STL.64 [R1+0x1000], R12 ;  /* 0x0010000c01007387 */ /* 0x000fe80000100a00 */
[----:B------:R0:W-:Y:S04]  /*38650*/  STL.64 [R1+0x1008], R14 ;  /* 0x0010080e01007387 */ /* 0x0001e80000100a00 */
[----:B0-----:R-:W3:Y:S04]  /*38660*/  LDL.LU.64 R14, [R1+0x1db8] ;  /* 0x001db800010e7983 */ /* 0x001ee80000300a00 */
[----:B------:R-:W3:Y:S04]  /*38670*/  LDL.LU.64 R12, [R1+0x1db0] ;  /* 0x001db000010c7983 */ /* 0x000ee80000300a00 */
[----:B------:R-:W3:Y:S04]  /*38680*/  LDL.LU.64 R26, [R1+0x1da8] ;  /* 0x001da800011a7983 */ /* 0x000ee80000300a00 */
[----:B------:R-:W-:Y:S04]  /*38690*/  STL [R1+0x1ca0], R29 ;  /* 0x001ca01d01007387 */ /* 0x000fe80000100800 */
[----:B------:R-:W-:Y:S01]  /*386a0*/  STL [R1+0x1c9c], R28 ;  /* 0x001c9c1c01007387 */ /* 0x000fe20000100800 */
[----:B---3--:R-:W-:Y:S06]  /*386b0*/  HMMA.16816.F32.BF16 R12, R16, R26, R12 ;  /* 0x0000001a100c723c */ /* 0x008fec000004180c */
[----:B------:R-:W-:-:S02]  /*386c0*/  IMAD.MOV.U32 R2, RZ, RZ, R26 ;  /* 0x000000ffff027224 */ /* 0x000fc400078e001a */
[----:B------:R-:W-:-:S15]  /*386d0*/  IMAD.MOV.U32 R3, RZ, RZ, R27 ;  /* 0x000000ffff037224 */ /* 0x000fde00078e001b */
        /* <DEDUP_REMOVED lines=8> */
[----:B------:R-:W-:-:S15]  /*38760*/  IMAD.MOV.U32 R0, RZ, RZ, R15 ;  /* 0x000000ffff007224 */ /* 0x000fde00078e000f */
[----:B------:R-:W-:-:S02]  /*38770*/  NOP ;  /* 0x0000000000007918 */ /* 0x000fc40000000000 */
[----:B------:R-:W-:Y:S04]  /*38780*/  STL.64 [R1+0x400], R24 ;  /* 0x0004001801007387 */ /* 0x000fe80000100a00 */
[----:B------:R0:W-:Y:S02]  /*38790*/  STL.64 [R1+0x408], R26 ;  /* 0x0004081a01007387 */ /* 0x0001e40000100a00 */
[----:B0-----:R-:W-:Y:S02]  /*387a0*/  IMAD.MOV.U32 R27, RZ, RZ, R14 ;  /* 0x000000ffff1b7224 */ /* 0x001fe400078e000e */
[----:B------:R-:W3:Y:S01]  /*387b0*/  LDL.LU.64 R14, [R1+0x1d88] ;  /* 0x001d8800010e7983 */ /* 0x000ee20000300a00 */
[----:B--2---:R-:W-:Y:S03]  /*387c0*/  HMMA.16816.F32.BF16 R4, R16, R22, R4 ;  /* 0x000000161004723c */ /* 0x004fe60000041804 */
[----:B------:R-:W-:Y:S04]  /*387d0*/  STL [R1+0x1cb0], R0 ;  /* 0x001cb00001007387 */ /* 0x000fe80000100800 */
[----:B------:R-:W-:Y:S01]  /*387e0*/  STL [R1+0x1cac], R27 ;  /* 0x001cac1b01007387 */ /* 0x000fe20000100800 */
[----:B------:R-:W-:-:S02]  /*387f0*/  IMAD.MOV.U32 R26, RZ, RZ, R23 ;  /* 0x000000ffff1a7224 */ /* 0x000fc400078e0017 */
[----:B------:R-:W-:-:S13]  /*38800*/  IMAD.MOV.U32 R25, RZ, RZ, R22 ;  /* 0x000000ffff197224 */ /* 0x000fda00078e0016 */
[----:B------:R-:W-:Y:S04]  /*38810*/  STL.64 [R1+0x3f0], R4 ;  /* 0x0003f00401007387 */ /* 0x000fe80000100a00 */
[----:B------:R3:W-:Y:S04]  /*38820*/  STL.64 [R1+0x3f8], R6 ;  /* 0x0003f80601007387 */ /* 0x0007e80000100a00 */
[----:B------:R-:W-:Y:S04]  /*38830*/  STL [R1+0x1cb8], R26 ;  /* 0x001cb81a01007387 */ /* 0x000fe80000100800 */
[----:B------:R-:W-:Y:S01]  /*38840*/  STL [R1+0x1cb4], R25 ;  /* 0x001cb41901007387 */ /* 0x000fe20000100800 */
[----:B---3--:R-:W-:-:S15]  /*38850*/  HMMA.16816.F32.BF16 R4, R16, R14, R8 ;  /* 0x0000000e1004723c */ /* 0x008fde0000041808 */
[----:B------:R-:W-:-:S08]  /*38860*/  NOP ;  /* 0x0000000000007918 */ /* 0x000fd00000000000 */
[----:B------:R-:W-:Y:S04]  /*38870*/  STL.64 [R1+0x3e0], R4 ;  /* 0x0003e00401007387 */ /* 0x000fe80000100a00 */
[----:B------:R-:W-:Y:S04]  /*38880*/  STL.64 [R1+0x3e8], R6 ;  /* 0x0003e80601007387 */ /* 0x000fe80000100a00 */
[----:B------:R-:W2:Y:S04]  /*38890*/  LDL.LU R8, [R1+0x350] ;  /* 0x0003500001087983 */ /* 0x000ea80000300800 */
[----:B------:R-:W2:Y:S04]  /*388a0*/  LDL.LU R9, [R1+0x354] ;  /* 0x0003540001097983 */ /* 0x000ea80000300800 */
[----:B------:R-:W3:Y:S04]  /*388b0*/  LDL.LU R10, [R1+0x358] ;  /* 0x00035800010a7983 */ /* 0x000ee80000300800 */
[----:B------:R-:W3:Y:S04]  /*388c0*/  LDL.LU R11, [R1+0x35c] ;  /* 0x00035c00010b7983 */ /* 0x000ee80000300800 */
[----:B---3--:R0:W-:Y:S04]  /*388d0*/  STL.64 [R1+0x1ce8], R10 ;  /* 0x001ce80a01007387 */ /* 0x0081e80000100a00 */
[----:B--2---:R-:W-:Y:S04]  /*388e0*/  STL.64 [R1+0x1ce0], R8 ;  /* 0x001ce00801007387 */ /* 0x004fe80000100a00 */
[----:B0-----:R-:W2:Y:S04]  /*388f0*/  LDL.LU.64 R10, [R1+0x8] ;  /* 0x00000800010a7983 */ /* 0x001ea80000300a00 */
[----:B--2---:R0:W-:Y:S04]  /*38900*/  STL.64 [R1+0x1d00], R10 ;  /* 0x001d000a01007387 */ /* 0x0041e80000100a00 */
[----:B0-----:R-:W2:Y:S04]  /*38910*/  LDL.LU.64 R10, [R1+0x18] ;  /* 0x00001800010a7983 */ /* 0x001ea80000300a00 */
[----:B--2---:R0:W-:Y:S04]  /*38920*/  STL.64 [R1+0x1d18], R10 ;  /* 0x001d180a01007387 */ /* 0x0041e80000100a00 */
[----:B------:R-:W2:Y:S04]  /*38930*/  LDL.LU R4, [R1+0x340] ;  /* 0x0003400001047983 */ /* 0x000ea80000300800 */
[----:B------:R-:W2:Y:S04]  /*38940*/  LDL.LU R5, [R1+0x344] ;  /* 0x0003440001057983 */ /* 0x000ea80000300800 */
[----:B------:R-:W3:Y:S04]  /*38950*/  LDL.LU R6, [R1+0x348] ;  /* 0x0003480001067983 */ /* 0x000ee80000300800 */
[----:B------:R-:W3:Y:S04]  /*38960*/  LDL.LU R7, [R1+0x34c] ;  /* 0x00034c0001077983 */ /* 0x000ee80000300800 */
[----:B0-----:R-:W4:Y:S04]  /*38970*/  LDL.LU.64 R10, [R1+0x28] ;  /* 0x00002800010a7983 */ /* 0x001f280000300a00 */
[----:B----4-:R0:W-:Y:S04]  /*38980*/  STL.64 [R1+0x1d30], R10 ;  /* 0x001d300a01007387 */ /* 0x0101e80000100a00 */
[----:B0-----:R-:W4:Y:S01]  /*38990*/  LDL.LU.64 R10, [R1+0x38] ;  /* 0x00003800010a7983 */ /* 0x001f220000300a00 */
[----:B------:R-:W-:-:S02]  /*389a0*/  IMAD.MOV.U32 R28, RZ, RZ, R14 ;  /* 0x000000ffff1c7224 */ /* 0x000fc400078e000e */
[----:B------:R-:W-:Y:S01]  /*389b0*/  IMAD.MOV.U32 R24, RZ, RZ, R15 ;  /* 0x000000ffff187224 */ /* 0x000fe200078e000f */
[----:B----4-:R-:W-:Y:S04]  /*389c0*/  STL.64 [R1+0x1d48], R10 ;  /* 0x001d480a01007387 */ /* 0x010fe80000100a00 */
        /* <DEDUP_REMOVED lines=14> */
[----:B----4-:R0:W-:Y:S04]  /*38ab0*/  STL.64 [R1+0x1d70], R22 ;  /* 0x001d701601007387 */ /* 0x0101e80000100a00 */
[----:B---3--:R-:W-:Y:S04]  /*38ac0*/  STL.64 [R1+0x1d68], R20 ;  /* 0x001d681401007387 */ /* 0x008fe80000100a00 */
[----:B0-----:R-:W3:Y:S04]  /*38ad0*/  LDL.LU.64 R22, [R1+0x68] ;  /* 0x0000680001167983 */ /* 0x001ee80000300a00 */
[----:B---3--:R0:W-:Y:S04]  /*38ae0*/  STL.64 [R1+0x1d78], R22 ;  /* 0x001d781601007387 */ /* 0x0081e80000100a00 */
[----:B0-----:R-:W3:Y:S04]  /*38af0*/  LDL.LU.64 R22, [R1+0x78] ;  /* 0x0000780001167983 */ /* 0x001ee80000300a00 */
[----:B--2---:R0:W-:Y:S04]  /*38b00*/  STL.64 [R1+0x1d60], R14 ;  /* 0x001d600e01007387 */ /* 0x0041e80000100a00 */
[----:B------:R1:W-:Y:S04]  /*38b10*/  STL.64 [R1+0x1d58], R12 ;  /* 0x001d580c01007387 */ /* 0x0003e80000100a00 */
[----:B0-----:R-:W2:Y:S04]  /*38b20*/  LDL.LU.64 R14, [R1+0x58] ;  /* 0x00005800010e7983 */ /* 0x001ea80000300a00 */
[----:B--2---:R0:W-:Y:S04]  /*38b30*/  STL.64 [R1+0x1d80], R14 ;  /* 0x001d800e01007387 */ /* 0x0041e80000100a00 */
[----:B-1----:R-:W3:Y:S04]  /*38b40*/  LDL.LU R12, [R1+0x3d0] ;  /* 0x0003d000010c7983 */ /* 0x002ee80000300800 */
[----:B------:R-:W3:Y:S04]  /*38b50*/  LDL.LU R13, [R1+0x3d4] ;  /* 0x0003d400010d7983 */ /* 0x000ee80000300800 */
[----:B0-----:R-:W3:Y:S04]  /*38b60*/  LDL.LU R14, [R1+0x3d8] ;  /* 0x0003d800010e7983 */ /* 0x001ee80000300800 */
[----:B------:R-:W3:Y:S04]  /*38b70*/  LDL.LU R15, [R1+0x3dc] ;  /* 0x0003dc00010f7983 */ /* 0x000ee80000300800 */
[----:B------:R-:W2:Y:S04]  /*38b80*/  LDL.LU.64 R10, [R1+0x48] ;  /* 0x00004800010a7983 */ /* 0x000ea80000300a00 */
[----:B------:R-:W-:Y:S04]  /*38b90*/  STL.64 [R1+0x1d10], R6 ;  /* 0x001d100601007387 */ /* 0x000fe80000100a00 */
[----:B------:R0:W-:Y:S04]  /*38ba0*/  STL.64 [R1+0x1d08], R4 ;  /* 0x001d080401007387 */ /* 0x0001e80000100a00 */
[----:B0-----:R-:W4:Y:S04]  /*38bb0*/  LDL.LU R4, [R1+0x370] ;  /* 0x0003700001047983 */ /* 0x001f280000300800 */
[----:B------:R-:W4:Y:S04]  /*38bc0*/  LDL.LU R5, [R1+0x374] ;  /* 0x0003740001057983 */ /* 0x000f280000300800 */
[----:B------:R-:W3:Y:S04]  /*38bd0*/  LDL.LU R6, [R1+0x378] ;  /* 0x0003780001067983 */ /* 0x000ee80000300800 */
[----:B------:R-:W3:Y:S04]  /*38be0*/  LDL.LU R7, [R1+0x37c] ;  /* 0x00037c0001077983 */ /* 0x000ee80000300800 */
[----:B---3--:R-:W-:Y:S04]  /*38bf0*/  STL.64 [R1+0x1d28], R6 ;  /* 0x001d280601007387 */ /* 0x008fe80000100a00 */
[----:B----4-:R0:W-:Y:S04]  /*38c00*/  STL.64 [R1+0x1d20], R4 ;  /* 0x001d200401007387 */ /* 0x0101e80000100a00 */
[----:B0-----:R-:W3:Y:S04]  /*38c10*/  LDL.LU R4, [R1+0x380] ;  /* 0x0003800001047983 */ /* 0x001ee80000300800 */
[----:B------:R-:W3:Y:S04]  /*38c20*/  LDL.LU R5, [R1+0x384] ;  /* 0x0003840001057983 */ /* 0x000ee80000300800 */
[----:B------:R-:W4:Y:S04]  /*38c30*/  LDL.LU R6, [R1+0x388] ;  /* 0x0003880001067983 */ /* 0x000f280000300800 */
[----:B------:R-:W4:Y:S01]  /*38c40*/  LDL.LU R7, [R1+0x38c] ;  /* 0x00038c0001077983 */ /* 0x000f220000300800 */
[----:B------:R-:W-:Y:S06]  /*38c50*/  HMMA.16816.F32.BF16 R12, R16, R22, R12 ;  /* 0x00000016100c723c */ /* 0x000fec000004180c */
        /* <DEDUP_REMOVED lines=8> */
[----:B------:R0:W-:Y:S04]  /*38ce0*/  STL [R1+0x1cc0], R24 ;  /* 0x001cc01801007387 */ /* 0x0001e80000100800 */
[----:B0-----:R-:W4:Y:S04]  /*38cf0*/  LDL.LU R24, [R1+0x3c0] ;  /* 0x0003c00001187983 */ /* 0x001f280000300800 */
[----:B------:R-:W4:Y:S04]  /*38d00*/  LDL.LU R25, [R1+0x3c4] ;  /* 0x0003c40001197983 */ /* 0x000f280000300800 */
[----:B------:R-:W4:Y:S04]  /*38d10*/  LDL.LU R26, [R1+0x3c8] ;  /* 0x0003c800011a7983 */ /* 0x000f280000300800 */
[----:B------:R-:W4:Y:S04]  /*38d20*/  LDL.LU R27, [R1+0x3cc] ;  /* 0x0003cc00011b7983 */ /* 0x000f280000300800 */
[----:B------:R-:W-:Y:S04]  /*38d30*/  STL [R1+0x1cbc], R28 ;  /* 0x001cbc1c01007387 */ /* 0x000fe80000100800 */
[----:B------:R-:W-:Y:S04]  /*38d40*/  STL.64 [R1+0x3d0], R12 ;  /* 0x0003d00c01007387 */ /* 0x000fe80000100a00 */
[----:B------:R0:W-:Y:S04]  /*38d50*/  STL.64 [R1+0x3d8], R14 ;  /* 0x0003d80e01007387 */ /* 0x0001e80000100a00 */
[----:B0-----:R-:W2:Y:S04]  /*38d60*/  LDL.LU.64 R14, [R1+0x1d80] ;  /* 0x001d8000010e7983 */ /* 0x001ea80000300a00 */
[----:B------:R-:W4:Y:S04]  /*38d70*/  LDL.LU.64 R22, [R1+0x1d78] ;  /* 0x001d780001167983 */ /* 0x000f280000300a00 */
[----:B------:R-:W-:Y:S04]  /*38d80*/  STL [R1+0x1cc8], R29 ;  /* 0x001cc81d01007387 */ /* 0x000fe80000100800 */
[----:B------:R-:W-:Y:S01]  /*38d90*/  STL [R1+0x1cc4], R2 ;  /* 0x001cc40201007387 */ /* 0x000fe20000100800 */
[----:B----4-:R-:W-:Y:S06]  /*38da0*/  HMMA.16816.F32.BF16 R24, R16, R22, R24 ;  /* 0x000000161018723c */ /* 0x010fec0000041818 */
[----:B------:R-:W-:-:S15]  /*38db0*/  IMAD.MOV.U32 R3, RZ, RZ, R23 ;  /* 0x000000ffff037224 */ /* 0x000fde00078e0017 */
[----:B------:R-:W-:-:S02]  /*38dc0*/  NOP ;  /* 0x0000000000007918 */ /* 0x000fc40000000000 */
[----:B------:R-:W-:Y:S04]  /*38dd0*/  STL.64 [R1+0x3c0], R24 ;  /* 0x0003c01801007387 */ /* 0x000fe80000100a00 */
[----:B------:R0:W-:Y:S02]  /*38de0*/  STL.64 [R1+0x3c8], R26 ;  /* 0x0003c81a01007387 */ /* 0x0001e40000100a00 */
[----:B0-----:R-:W-:Y:S02]  /*38df0*/  IMAD.MOV.U32 R27, RZ, RZ, R22 ;  /* 0x000000ffff1b7224 */ /* 0x001fe400078e0016 */
[----:B------:R-:W2:Y:S04]  /*38e00*/  LDL.LU.64 R22, [R1+0x1d70] ;  /* 0x001d700001167983 */ /* 0x000ea80000300a00 */
[----:B------:R-:W2:Y:S02]  /*38e10*/  LDL.LU.64 R20, [R1+0x1d68] ;  /* 0x001d680001147983 */ /* 0x000ea40000300a00 */
[----:B--2---:R-:W-:-:S15]  /*38e20*/  HMMA.16816.F32.BF16 R20, R16, R14, R20 ;  /* 0x0000000e1014723c */ /* 0x004fde0000041814 */
[----:B------:R-:W-:-:S08]  /*38e30*/  NOP ;  /* 0x0000000000007918 */ /* 0x000fd00000000000 */
[----:B------:R0:W-:Y:S04]  /*38e40*/  STL.64 [R1+0x3b0], R20 ;  /* 0x0003b01401007387 */ /* 0x0001e80000100a00 */
[----:B------:R1:W-:Y:S01]  /*38e50*/  STL.64 [R1+0x3b8], R22 ;  /* 0x0003b81601007387 */ /* 0x0003e20000100a00 */
[----:B0-----:R-:W-:Y:S02]  /*38e60*/  IMAD.MOV.U32 R20, RZ, RZ, R15 ;  /* 0x000000ffff147224 */ /* 0x001fe400078e000f */
[----:B-1----:R-:W-:Y:S02]  /*38e70*/  IMAD.MOV.U32 R22, RZ, RZ, R14 ;  /* 0x000000ffff167224 */ /* 0x002fe400078e000e */
[----:B------:R-:W2:Y:S04]  /*38e80*/  LDL.LU.64 R14, [R1+0x1d60] ;  /* 0x001d6000010e7983 */ /* 0x000ea80000300a00 */
        /* <DEDUP_REMOVED lines=46> */
[----:B0-----:R-:W3:Y:S04]  /*39170*/  LDL.LU.64 R10, [R1+0x1cd8] ;  /* 0x001cd800010a7983 */ /* 0x001ee80000300a00 */
[----:B------:R-:W-:Y:S01]  /*39180*/  STL.64 [R1+0x1b98], R14 ;  /* 0x001b980e01007387 */ /* 0x000fe20000100a00 */
[----:B---3--:R-:W-:-:S15]  /*39190*/  HMMA.16816.F32.BF16 R4, R16, R10, R4 ;  /* 0x0000000a1004723c */ /* 0x008fde0000041804 */
[----:B------:R-:W-:-:S08]  /*391a0*/  NOP ;  /* 0x0000000000007918 */ /* 0x000fd00000000000 */
[----:B------:R-:W-:Y:S04]  /*391b0*/  STL.64 [R1+0x340], R4 ;  /* 0x0003400401007387 */ /* 0x000fe80000100a00 */
[----:B------:R0:W-:Y:S04]  /*391c0*/  STL.64 [R1+0x348], R6 ;  /* 0x0003480601007387 */ /* 0x0001e80000100a00 */
[----:B0-----:R-:W2:Y:S04]  /*391d0*/  LDL.LU.64 R6, [R1+0x1cd0] ;  /* 0x001cd00001067983 */ /* 0x001ea80000300a00 */
[----:B------:R0:W-:Y:S04]  /*391e0*/  STL.64 [R1+0x1b40], R10 ;  /* 0x001b400a01007387 */ /* 0x0001e80000100a00 */
[----:B------:R-:W2:Y:S04]  /*391f0*/  LDL.LU R8, [R1+0x1f0] ;  /* 0x0001f00001087983 */ /* 0x000ea80000300800 */
[----:B------:R-:W2:Y:S04]  /*39200*/  LDL.LU R9, [R1+0x1f4] ;  /* 0x0001f40001097983 */ /* 0x000ea80000300800 */
[----:B0-----:R-:W2:Y:S04]  /*39210*/  LDL.LU R10, [R1+0x1f8] ;  /* 0x0001f800010a7983 */ /* 0x001ea80000300800 */
[----:B------:R-:W2:Y:S04]  /*39220*/  LDL.LU R11, [R1+0x1fc] ;  /* 0x0001fc00010b7983 */ /* 0x000ea80000300800 */
[----:B------:R-:W3:Y:S04]  /*39230*/  LDL.LU.64 R4, [R1+0x10f0] ;  /* 0x0010f00001047983 */ /* 0x000ee80000300a00 */
[----:B------:R-:W4:Y:S01]  /*39240*/  LDL.LU R21, [R1+0x1264] ;  /* 0x0012640001157983 */ /* 0x000f220000300800 */
[----:B--2---:R-:W-:Y:S03]  /*39250*/  HMMA.16816.F32.BF16 R16, R16, R6, R8 ;  /* 0x000000061010723c */ /* 0x004fe60000041808 */
[----:B----4-:R-:W-:Y:S04]  /*39260*/  STL [R1+0x1ba0], R21 ;  /* 0x001ba01501007387 */ /* 0x010fe80000100800 */
[----:B------:R-:W2:-:S15]  /*39270*/  LDL.LU R8, [R1+0xf0] ;  /* 0x0000f00001087983 */ /* 0x000e9e0000300800 */
[----:B------:R-:W-:-:S01]  /*39280*/  NOP ;  /* 0x0000000000007918 */ /* 0x000fc20000000000 */
[----:B------:R-:W-:Y:S04]  /*39290*/  STL.64 [R1+0x1f0], R16 ;  /* 0x0001f01001007387 */ /* 0x000fe80000100a00 */
[----:B------:R-:W-:Y:S04]  /*392a0*/  STL.64 [R1+0x1f8], R18 ;  /* 0x0001f81201007387 */ /* 0x000fe80000100a00 */
[----:B------:R-:W2:Y:S04]  /*392b0*/  LDL.LU R9, [R1+0xf4] ;  /* 0x0000f40001097983 */ /* 0x000ea80000300800 */
[----:B------:R-:W4:Y:S04]  /*392c0*/  LDL.LU R10, [R1+0xf8] ;  /* 0x0000f800010a7983 */ /* 0x000f280000300800 */
[----:B------:R-:W4:Y:S04]  /*392d0*/  LDL.LU R11, [R1+0xfc] ;  /* 0x0000fc00010b7983 */ /* 0x000f280000300800 */
[----:B----4-:R0:W-:Y:S04]  /*392e0*/  STL.64 [R1+0x1b50], R10 ;  /* 0x001b500a01007387 */ /* 0x0101e80000100a00 */
[----:B--2---:R-:W-:Y:S01]  /*392f0*/  STL.64 [R1+0x1b48], R8 ;  /* 0x001b480801007387 */ /* 0x004fe20000100a00 */
[----:B0-----:R-:W-:-:S02]  /*39300*/  IMAD.MOV.U32 R10, RZ, RZ, R29 ;  /* 0x000000ffff0a7224 */ /* 0x001fc400078e001d */
[----:B------:R-:W-:Y:S01]  /*39310*/  IMAD.MOV.U32 R11, RZ, RZ, R2 ;  /* 0x000000ffff0b7224 */ /* 0x000fe200078e0002 */
[----:B------:R-:W2:Y:S04]  /*39320*/  LDL.LU R29, [R1+0x1cc8] ;  /* 0x001cc800011d7983 */ /* 0x000ea80000300800 */
[----:B------:R-:W4:Y:S04]  /*39330*/  LDL.LU R2, [R1+0x1cc4] ;  /* 0x001cc40001027983 */ /* 0x000f280000300800 */
[----:B------:R0:W-:Y:S02]  /*39340*/  STL.64 [R1+0x1b68], R10 ;  /* 0x001b680a01007387 */ /* 0x0001e40000100a00 */
[----:B0-----:R-:W-:-:S02]  /*39350*/  IMAD.MOV.U32 R10, RZ, RZ, R24 ;  /* 0x000000ffff0a7224 */ /* 0x001fc400078e0018 */
[----:B------:R-:W-:Y:S01]  /*39360*/  IMAD.MOV.U32 R11, RZ, RZ, R28 ;  /* 0x000000ffff0b7224 */ /* 0x000fe200078e001c */
[----:B------:R-:W2:Y:S04]  /*39370*/  LDL.LU R24, [R1+0x1cc0] ;  /* 0x001cc00001187983 */ /* 0x000ea80000300800 */
[----:B------:R-:W2:Y:S04]  /*39380*/  LDL.LU R28, [R1+0x1cbc] ;  /* 0x001cbc00011c7983 */ /* 0x000ea80000300800 */
[----:B------:R-:W-:Y:S04]  /*39390*/  STL.64 [R1+0x1b80], R10 ;  /* 0x001b800a01007387 */ /* 0x000fe80000100a00 */
[----:B------:R0:W-:Y:S04]  /*393a0*/  STL.64 [R1+0x1b28], R6 ;  /* 0x001b280601007387 */ /* 0x0001e80000100a00 */
[----:B0-----:R-:W3:Y:S01]  /*393b0*/  LDL.LU.64 R6, [R1+0x10e8] ;  /* 0x0010e80001067983 */ /* 0x001ee20000300a00 */
[----:B------:R-:W-:-:S02]  /*393c0*/  IMAD.MOV.U32 R10, RZ, RZ, R26 ;  /* 0x000000ffff0a7224 */ /* 0x000fc400078e001a */
[----:B------:R-:W-:Y:S02]  /*393d0*/  IMAD.MOV.U32 R11, RZ, RZ, R25 ;  /* 0x000000ffff0b7224 */ /* 0x000fe400078e0019 */
[----:B------:R-:W-:Y:S02]  /*393e0*/  IMAD.MOV.U32 R18, RZ, RZ, R22 ;  /* 0x000000ffff127224 */ /* 0x000fe400078e0016 */
[----:B------:R-:W-:Y:S02]  /*393f0*/  IMAD.MOV.U32 R19, RZ, RZ, R20 ;  /* 0x000000ffff137224 */ /* 0x000fe400078e0014 */
[----:B------:R-:W-:Y:S02]  /*39400*/  IMAD.MOV.U32 R14, RZ, RZ, R0 ;  /* 0x000000ffff0e7224 */ /* 0x000fe400078e0000 */
[----:B------:R-:W-:Y:S01]  /*39410*/  IMAD.MOV.U32 R15, RZ, RZ, R23 ;  /* 0x000000ffff0f7224 */ /* 0x000fe200078e0017 */
[----:B---3--:R-:W-:Y:S04]  /*39420*/  STL.64 [R1+0x1b60], R6 ;  /* 0x001b600601007387 */ /* 0x008fe80000100a00 */
[----:B------:R0:W-:Y:S04]  /*39430*/  STL.64 [R1+0x1b58], R4 ;  /* 0x001b580401007387 */ /* 0x0001e80000100a00 */
[----:B0-----:R-:W3:Y:S04]  /*39440*/  LDL.LU R4, [R1+0x100] ;  /* 0x0001000001047983 */ /* 0x001ee80000300800 */
[----:B------:R-:W3:Y:S04]  /*39450*/  LDL.LU R5, [R1+0x104] ;  /* 0x0001040001057983 */ /* 0x000ee80000300800 */
[----:B------:R-:W3:Y:S04]  /*39460*/  LDL.LU R6, [R1+0x108] ;  /* 0x0001080001067983 */ /* 0x000ee80000300800 */
[----:B------:R-:W3:Y:S04]  /*39470*/  LDL.LU R7, [R1+0x10c] ;  /* 0x00010c0001077983 */ /* 0x000ee80000300800 */
[----:B------:R-:W3:Y:S04]  /*39480*/  LDL.LU R26, [R1+0x1cb8] ;  /* 0x001cb800011a7983 */ /* 0x000ee80000300800 */
[----:B------:R-:W3:Y:S04]  /*39490*/  LDL.LU R25, [R1+0x1cb4] ;  /* 0x001cb40001197983 */ /* 0x000ee80000300800 */
[----:B------:R-:W-:Y:S04]  /*394a0*/  STL.64 [R1+0x1ba8], R10 ;  /* 0x001ba80a01007387 */ /* 0x000fe80000100a00 */
[----:B------:R-:W3:Y:S04]  /*394b0*/  LDL.LU R0, [R1+0x1cb0] ;  /* 0x001cb00001007983 */ /* 0x000ee80000300800 */
[----:B------:R0:W-:Y:S04]  /*394c0*/  STL.64 [R1+0x1bd0], R18 ;  /* 0x001bd01201007387 */ /* 0x0001e80000100a00 */
[----:B------:R-:W-:Y:S04]  /*394d0*/  STL.64 [R1+0x1bb0], R14 ;  /* 0x001bb00e01007387 */ /* 0x000fe80000100a00 */
[----:B------:R-:W3:Y:S04]  /*394e0*/  LDL.LU R20, [R1+0x130] ;  /* 0x0001300001147983 */ /* 0x000ee80000300800 */
[----:B------:R-:W3:Y:S04]  /*394f0*/  LDL.LU R21, [R1+0x134] ;  /* 0x0001340001157983 */ /* 0x000ee80000300800 */
[----:B------:R-:W3:Y:S04]  /*39500*/  LDL.LU R22, [R1+0x138] ;  /* 0x0001380001167983 */ /* 0x000ee80000300800 */
[----:B------:R-:W3:Y:S01]  /*39510*/  LDL.LU R23, [R1+0x13c] ;  /* 0x00013c0001177983 */ /* 0x000ee20000300800 */
[----:B0-----:R-:W-:-:S02]  /*39520*/  IMAD.MOV.U32 R18, RZ, RZ, R27 ;  /* 0x000000ffff127224 */ /* 0x001fc400078e001b */
[----:B------:R-:W-:Y:S01]  /*39530*/  IMAD.MOV.U32 R19, RZ, RZ, R3 ;  /* 0x000000ffff137224 */ /* 0x000fe200078e0003 */
[----:B------:R-:W3:Y:S04]  /*39540*/  LDL.LU R27, [R1+0x1cac] ;  /* 0x001cac00011b7983 */ /* 0x000ee80000300800 */
[----:B------:R-:W3:Y:S04]  /*39550*/  LDL.LU R3, [R1+0x1ca8] ;  /* 0x001ca80001037983 */ /* 0x000ee80000300800 */
[----:B------:R4:W-:Y:S02]  /*39560*/  STL.64 [R1+0x1be8], R18 ;  /* 0x001be81201007387 */ /* 0x0009e40000100a00 */
[----:B----4-:R-:W-:-:S02]  /*39570*/  IMAD.MOV.U32 R18, RZ, RZ, R2 ;  /* 0x000000ffff127224 */ /* 0x010fc400078e0002 */
[----:B--2---:R-:W-:Y:S01]  /*39580*/  IMAD.MOV.U32 R19, RZ, RZ, R29 ;  /* 0x000000ffff137224 */ /* 0x004fe200078e001d */
[----:B------:R-:W2:Y:S04]  /*39590*/  LDL.LU R2, [R1+0x1ca4] ;  /* 0x001ca40001027983 */ /* 0x000ea80000300800 */
[----:B------:R-:W4:Y:S04]  /*395a0*/  LDL.LU R29, [R1+0x1ca0] ;  /* 0x001ca000011d7983 */ /* 0x000f280000300800 */
[----:B------:R-:W-:Y:S04]  /*395b0*/  STL.64 [R1+0x1c00], R18 ;  /* 0x001c001201007387 */ /* 0x000fe80000100a00 */
[----:B---3--:R-:W-:Y:S04]  /*395c0*/  STL.64 [R1+0x1bc8], R22 ;  /* 0x001bc81601007387 */ /* 0x008fe80000100a00 */
[----:B------:R0:W-:Y:S04]  /*395d0*/  STL.64 [R1+0x1bc0], R20 ;  /* 0x001bc01401007387 */ /* 0x0001e80000100a00 */
[----:B0-----:R-:W3:Y:S04]  /*395e0*/  LDL.LU R20, [R1+0x150] ;  /* 0x0001500001147983 */ /* 0x001ee80000300800 */
[----:B------:R-:W3:Y:S04]  /*395f0*/  LDL.LU R21, [R1+0x154] ;  /* 0x0001540001157983 */ /* 0x000ee80000300800 */
[----:B------:R-:W2:Y:S04]  /*39600*/  LDL.LU R22, [R1+0x158] ;  /* 0x0001580001167983 */ /* 0x000ea80000300800 */
[----:B------:R-:W2:Y:S01]  /*39610*/  LDL.LU R23, [R1+0x15c] ;  /* 0x00015c0001177983 */ /* 0x000ea20000300800 */
[----:B------:R-:W-:-:S02]  /*39620*/  IMAD.MOV.U32 R18, RZ, RZ, R28 ;  /* 0x000000ffff127224 */ /* 0x000fc400078e001c */
[----:B------:R-:W-:Y:S01]  /*39630*/  IMAD.MOV.U32 R19, RZ, RZ, R24 ;  /* 0x000000ffff137224 */ /* 0x000fe200078e0018 */
[----:B------:R-:W4:Y:S04]  /*39640*/  LDL.LU R28, [R1+0x1c9c] ;  /* 0x001c9c00011c7983 */ /* 0x000f280000300800 */
[----:B------:R-:W4:Y:S04]  /*39650*/  LDL.LU R24, [R1+0x1c98] ;  /* 0x001c980001187983 */ /* 0x000f280000300800 */
[----:B------:R-:W-:Y:S04]  /*39660*/  STL.64 [R1+0x1c18], R18 ;  /* 0x001c181201007387 */ /* 0x000fe80000100a00 */
[----:B--2---:R-:W-:Y:S04]  /*39670*/  STL.64 [R1+0x1be0], R22 ;  /* 0x001be01601007387 */ /* 0x004fe80000100a00 */
[----:B---3--:R0:W-:Y:S04]  /*39680*/  STL.64 [R1+0x1bd8], R20 ;  /* 0x001bd81401007387 */ /* 0x0081e80000100a00 */
        /* <DEDUP_REMOVED lines=37> */
[----:B----4-:R-:W-:-:S02]  /*398e0*/  IMAD.MOV.U32 R18, RZ, RZ, R28 ;  /* 0x000000ffff127224 */ /* 0x010fc400078e001c */
[----:B------:R-:W-:Y:S01]  /*398f0*/  IMAD.MOV.U32 R19, RZ, RZ, R29 ;  /* 0x000000ffff137224 */ /* 0x000fe200078e001d */
        /* <DEDUP_REMOVED lines=26> */
[----:B------:R-:W-:Y:S04]  /*39aa0*/  STL.64 [R1+0x1b78], R6 ;  /* 0x001b780601007387 */ /* 0x000fe80000100a00 */
[----:B------:R0:W-:Y:S04]  /*39ab0*/  STL.64 [R1+0x1b70], R4 ;  /* 0x001b700401007387 */ /* 0x0001e80000100a00 */
[----:B0-----:R-:W4:Y:S04]  /*39ac0*/  LDL.LU R4, [R1+0x110] ;  /* 0x0001100001047983 */ /* 0x001f280000300800 */
[----:B------:R-:W4:Y:S04]  /*39ad0*/  LDL.LU R5, [R1+0x114] ;  /* 0x0001140001057983 */ /* 0x000f280000300800 */
[----:B------:R-:W3:Y:S04]  /*39ae0*/  LDL.LU R6, [R1+0x118] ;  /* 0x0001180001067983 */ /* 0x000ee80000300800 */
[----:B------:R-:W3:Y:S01]  /*39af0*/  LDL.LU R7, [R1+0x11c] ;  /* 0x00011c0001077983 */ /* 0x000ee20000300800 */
[C---:B--2---:R-:W-:Y:S03]  /*39b00*/  HMMA.16816.F32.BF16 R16, R24.reuse, R18, R20 ;  /* 0x000000121810723c */ /* 0x044fe60000041814 */
[----:B---3--:R-:W-:Y:S04]  /*39b10*/  STL.64 [R1+0x1b90], R6 ;  /* 0x001b900601007387 */ /* 0x008fe80000100a00 */
[----:B----4-:R0:W-:Y:S04]  /*39b20*/  STL.64 [R1+0x1b88], R4 ;  /* 0x001b880401007387 */ /* 0x0101e80000100a00 */
        /* <DEDUP_REMOVED lines=57> */
[----:B0-----:R-:W4:Y:S04]  /*39ec0*/  LDL.LU R16, [R1+0xd0] ;  /* 0x0000d00001107983 */ /* 0x001f280000300800 */
[----:B------:R-:W4:Y:S04]  /*39ed0*/  LDL.LU R17, [R1+0xd4] ;  /* 0x0000d40001117983 */ /* 0x000f280000300800 */
[----:B-1----:R-:W2:Y:S01]  /*39ee0*/  LDL.LU R18, [R1+0xd8] ;  /* 0x0000d80001127983 */ /* 0x002ea20000300800 */
[----:B------:R-:W-:Y:S01]  /*39ef0*/  HMMA.16816.F32.BF16 R8, R24, R10, R12 ;  /* 0x0000000a1808723c */ /* 0x000fe2000004180c */
[----:B------:R-:W-:-:S02]  /*39f00*/  IMAD.MOV.U32 R19, RZ, RZ, R0 ;  /* 0x000000ffff137224 */ /* 0x000fc400078e0000 */
[----:B------:R-:W3:Y:S04]  /*39f10*/  LDL.LU R0, [R1+0x1bb8] ;  /* 0x001bb80001007983 */ /* 0x000ee80000300800 */
[----:B--2---:R-:W-:Y:S04]  /*39f20*/  STL.64 [R1+0x1b38], R18 ;  /* 0x001b381201007387 */ /* 0x004fe80000100a00 */
[----:B----4-:R-:W-:Y:S04]  /*39f30*/  STL.64 [R1+0x1b30], R16 ;  /* 0x001b301001007387 */ /* 0x010fe80000100a00 */
[----:B------:R-:W3:Y:S08]  /*39f40*/  LDL.LU.64 R14, [R1+0x1bb0] ;  /* 0x001bb000010e7983 */ /* 0x000ef00000300a00 */
[----:B------:R-:W-:Y:S04]  /*39f50*/  STL.64 [R1+0x140], R8 ;  /* 0x0001400801007387 */ /* 0x000fe80000100a00 */
[----:B------:R0:W-:Y:S04]  /*39f60*/  STL.64 [R1+0x148], R10 ;  /* 0x0001480a01007387 */ /* 0x0001e80000100a00 */
[----:B0-----:R-:W2:Y:S01]  /*39f70*/  LDL.LU.64 R10, [R1+0x1ba8] ;  /* 0x001ba800010a7983 */ /* 0x001ea20000300a00 */
[----:B------:R-:W-:-:S02]  /*39f80*/  IMAD.MOV.U32 R19, RZ, RZ, R2 ;  /* 0x000000ffff137224 */ /* 0x000fc400078e0002 */
[----:B------:R-:W-:Y:S02]  /*39f90*/  IMAD.MOV.U32 R17, RZ, RZ, R28 ;  /* 0x000000ffff117224 */ /* 0x000fe400078e001c */
[----:B------:R-:W-:Y:S01]  /*39fa0*/  IMAD.MOV.U32 R16, RZ, RZ, R29 ;  /* 0x000000ffff107224 */ /* 0x000fe200078e001d */
[C---:B---3--:R-:W-:Y:S01]  /*39fb0*/  HMMA.16816.F32.BF16 R12, R24.reuse, R14, R20 ;  /* 0x0000000e180c723c */ /* 0x048fe20000041814 */
[----:B------:R-:W3:Y:S01]  /*39fc0*/  LDL.LU R21, [R1+0x1ba0] ;  /* 0x001ba00001157983 */ /* 0x000ee20000300800 */
[----:B------:R-:W-:Y:S01]  /*39fd0*/  IMAD.MOV.U32 R18, RZ, RZ, R3 ;  /* 0x000000ffff127224 */ /* 0x000fe200078e0003 */
[----:B------:R-:W0:Y:S08]  /*39fe0*/  LDC R20, c[0x0][0x230] ;  /* 0x00008c00ff147b82 */ /* 0x000e300000000800 */
[----:B------:R-:W1:Y:S01]  /*39ff0*/  LDC R3, c[0x0][0x238] ;  /* 0x00008e00ff037b82 */ /* 0x000e620000000800 */
[C---:B--2---:R-:W-:Y:S11]  /*3a000*/  HMMA.16816.F32.BF16 R8, R24.reuse, R10, R4 ;  /* 0x0000000a1808723c */ /* 0x044ff60000041804 */
[----:B------:R-:W-:Y:S04]  /*3a010*/  STL.64 [R1+0x130], R12 ;  /* 0x0001300c01007387 */ /* 0x000fe80000100a00 */
[----:B------:R2:W-:Y:S04]  /*3a020*/  STL.64 [R1+0x138], R14 ;  /* 0x0001380e01007387 */ /* 0x0005e80000100a00 */
[----:B--2---:R-:W2:Y:S04]  /*3a030*/  LDL.LU.64 R14, [R1+0x1b98] ;  /* 0x001b9800010e7983 */ /* 0x004ea80000300a00 */
[----:B------:R-:W4:Y:S04]  /*3a040*/  LDL.LU R22, [R1+0x126c] ;  /* 0x00126c0001167983 */ /* 0x000f280000300800 */
[----:B------:R-:W4:Y:S04]  /*3a050*/  LDL.LU R23, [R1+0x1288] ;  /* 0x0012880001177983 */ /* 0x000f280000300800 */
[----:B------:R-:W4:Y:S04]  /*3a060*/  LDL.LU R13, [R1+0x1280] ;  /* 0x00128000010d7983 */ /* 0x000f280000300800 */
[----:B------:R-:W4:Y:S04]  /*3a070*/  LDL.LU R2, [R1+0x1278] ;  /* 0x0012780001027983 */ /* 0x000f280000300800 */
[----:B------:R-:W4:Y:S04]  /*3a080*/  LDL.LU R28, [R1+0x1650] ;  /* 0x00165000011c7983 */ /* 0x000f280000300800 */
[----:B------:R-:W4:Y:S04]  /*3a090*/  LDL.LU R29, [R1+0x1648] ;  /* 0x00164800011d7983 */ /* 0x000f280000300800 */
        /* <DEDUP_REMOVED lines=31> */
[----:B0-----:R-:W2:Y:S01]  /*3a290*/  LDL.LU.64 R10, [R1+0x10e0] ;  /* 0x0010e000010a7983 */ /* 0x001ea20000300a00 */
[----:B-1----:R-:W-:-:S04]  /*3a2a0*/  IMAD.SHL.U32 R15, R3, 0x20, RZ ;  /* 0x00000020030f7824 */ /* 0x002fc800078e00ff */
[----:B------:R-:W-:-:S05]  /*3a2b0*/  IMAD.SHL.U32 R15, R15, 0x2, RZ ;  /* 0x000000020f0f7824 */ /* 0x000fca00078e00ff */
[-C--:B----4-:R-:W-:Y:S02]  /*3a2c0*/  IADD3 R8, P1, R4, R15.reuse, RZ ;  /* 0x0000000f04087210 */ /* 0x090fe40007f3e0ff */
[----:B---3--:R-:W-:-:S03]  /*3a2d0*/  IADD3 R12, P0, R6, R15, RZ ;  /* 0x0000000f060c7210 */ /* 0x008fc60007f1e0ff */
[----:B------:R-:W-:Y:S02]  /*3a2e0*/  STL [R1+0x1a9c], R8 ;  /* 0x001a9c0801007387 */ /* 0x000fe40000100800 */
[----:B------:R-:W-:Y:S01]  /*3a2f0*/  IMAD.X R3, R7, 0x1, R0, P0 ;  /* 0x0000000107037824 */ /* 0x000fe200000e0600 */
[----:B--2---:R-:W-:-:S05]  /*3a300*/  IADD3 R9, P2, R10, R15, RZ ;  /* 0x0000000f0a097210 */ /* 0x004fca0007f5e0ff */
[----:B------:R-:W-:Y:S04]  /*3a310*/  STL [R1+0x1aa0], R9 ;  /* 0x001aa00901007387 */ /* 0x000fe80000100800 */
[----:B------:R-:W2:Y:S01]  /*3a320*/  LDL.LU.64 R6, [R1+0x1b28] ;  /* 0x001b280001067983 */ /* 0x000ea20000300a00 */
[--C-:B------:R-:W-:Y:S02]  /*3a330*/  IMAD.X R4, R5, 0x1, R0.reuse, P1 ;  /* 0x0000000105047824 */ /* 0x100fe400008e0600 */
[----:B------:R-:W-:Y:S02]  /*3a340*/  VIADD R21, R21, 0x1 ;  /* 0x0000000115157836 */ /* 0x000fe40000000000 */
[----:B------:R-:W-:Y:S01]  /*3a350*/  IMAD.X R5, R11, 0x1, R0, P2 ;  /* 0x000000010b057824 */ /* 0x000fe200010e0600 */
[----:B------:R-:W-:Y:S04]  /*3a360*/  STL [R1+0x1aa4], R4 ;  /* 0x001aa40401007387 */ /* 0x000fe80000100800 */
[----:B------:R-:W-:Y:S04]  /*3a370*/  STL [R1+0x1264], R21 ;  /* 0x0012641501007387 */ /* 0x000fe80000100800 */
[----:B------:R2:W-:Y:S01]  /*3a380*/  STL [R1+0x1aa8], R5 ;  /* 0x001aa80501007387 */ /* 0x0005e20000100800 */
[----:B------:R-:W-:-:S02]  /*3a390*/  IADD3 R22, P2, R22, R15, RZ ;  /* 0x0000000f16167210 */ /* 0x000fc40007f5e0ff */
[-C--:B------:R-:W-:Y:S02]  /*3a3a0*/  IADD3 R23, P1, R23, R15.reuse, RZ ;  /* 0x0000000f17177210 */ /* 0x080fe40007f3e0ff */
[-C--:B------:R-:W-:Y:S02]  /*3a3b0*/  IADD3 R13, P4, R13, R15.reuse, RZ ;  /* 0x0000000f0d0d7210 */ /* 0x080fe40007f9e0ff */
[-C--:B------:R-:W-:Y:S02]  /*3a3c0*/  IADD3 R2, P6, R2, R15.reuse, RZ ;  /* 0x0000000f02027210 */ /* 0x080fe40007fde0ff */
[-C--:B------:R-:W-:Y:S02]  /*3a3d0*/  IADD3 R28, P5, R28, R15.reuse, RZ ;  /* 0x0000000f1c1c7210 */ /* 0x080fe40007fbe0ff */
[----:B------:R-:W-:Y:S01]  /*3a3e0*/  IADD3 R29, P3, R29, R15, RZ ;  /* 0x0000000f1d1d7210 */ /* 0x000fe20007f7e0ff */
[----:B--2---:R-:W-:-:S15]  /*3a3f0*/  HMMA.16816.F32.BF16 R4, R24, R6, R16 ;  /* 0x000000061804723c */ /* 0x004fde0000041810 */
[----:B------:R-:W-:-:S08]  /*3a400*/  NOP ;  /* 0x0000000000007918 */ /* 0x000fd00000000000 */
[----:B------:R-:W-:Y:S04]  /*3a410*/  STL.64 [R1+0xd0], R4 ;  /* 0x0000d00401007387 */ /* 0x000fe80000100a00 */
[----:B------:R0:W-:Y:S01]  /*3a420*/  STL.64 [R1+0xd8], R6 ;  /* 0x0000d80601007387 */ /* 0x0001e20000100a00 */
[----:B------:R-:W-:Y:S02]  /*3a430*/  IMAD.MOV.U32 R24, RZ, RZ, R7 ;  /* 0x000000ffff187224 */ /* 0x000fe400078e0007 */
[----:B0-----:R-:W-:Y:S02]  /*3a440*/  IMAD.MOV.U32 R6, RZ, RZ, R5 ;  /* 0x000000ffff067224 */ /* 0x001fe400078e0005 */
[----:B------:R-:W-:Y:S02]  /*3a450*/  IMAD.MOV.U32 R4, RZ, RZ, R12 ;  /* 0x000000ffff047224 */ /* 0x000fe400078e000c */
[----:B------:R-:W-:Y:S01]  /*3a460*/  IMAD.MOV.U32 R5, RZ, RZ, R3 ;  /* 0x000000ffff057224 */ /* 0x000fe200078e0003 */
[----:B------:R-:W-:Y:S04]  /*3a470*/  STL [R1+0x1ab0], R6 ;  /* 0x001ab00601007387 */ /* 0x000fe80000100800 */
[----:B------:R-:W-:Y:S04]  /*3a480*/  STL [R1+0x1aac], R24 ;  /* 0x001aac1801007387 */ /* 0x000fe80000100800 */
[----:B------:R-:W-:Y:S04]  /*3a490*/  STL.64 [R1+0x10e8], R4 ;  /* 0x0010e80401007387 */ /* 0x000fe80000100a00 */
[----:B------:R-:W-:Y:S04]  /*3a4a0*/  STL [R1+0x126c], R22 ;  /* 0x00126c1601007387 */ /* 0x000fe80000100800 */
[----:B------:R-:W-:Y:S04]  /*3a4b0*/  STL [R1+0x1288], R23 ;  /* 0x0012881701007387 */ /* 0x000fe80000100800 */
[----:B------:R-:W-:Y:S04]  /*3a4c0*/  STL [R1+0x1280], R13 ;  /* 0x0012800d01007387 */ /* 0x000fe80000100800 */
[----:B------:R0:W-:Y:S04]  /*3a4d0*/  STL [R1+0x1b24], R15 ;  /* 0x001b240f01007387 */ /* 0x0001e80000100800 */
[----:B------:R-:W-:Y:S04]  /*3a4e0*/  STL [R1+0x1278], R2 ;  /* 0x0012780201007387 */ /* 0x000fe80000100800 */
[----:B0-----:R-:W2:Y:S04]  /*3a4f0*/  LDL.LU R15, [R1+0x1268] ;  /* 0x00126800010f7983 */ /* 0x001ea80000300800 */
[----:B------:R-:W-:Y:S04]  /*3a500*/  STL [R1+0x1650], R28 ;  /* 0x0016501c01007387 */ /* 0x000fe80000100800 */
[----:B------:R-:W3:Y:S04]  /*3a510*/  LDL.LU R12, [R1+0x127c] ;  /* 0x00127c00010c7983 */ /* 0x000ee80000300800 */
[----:B------:R-:W-:Y:S04]  /*3a520*/  STL [R1+0x1648], R29 ;  /* 0x0016481d01007387 */ /* 0x000fe80000100800 */
[----:B---3--:R0:W-:Y:S04]  /*3a530*/  STL [R1+0x1b18], R12 ;  /* 0x001b180c01007387 */ /* 0x0081e80000100800 */
[----:B0-----:R-:W3:Y:S01]  /*3a540*/  LDL.LU R12, [R1+0x1638] ;  /* 0x00163800010c7983 */ /* 0x001ee20000300800 */
[----:B------:R-:W-:-:S03]  /*3a550*/  VIADD R20, R20, 0x1f ;  /* 0x0000001f14147836 */ /* 0x000fc60000000000 */
[----:B---3--:R0:W-:Y:S04]  /*3a560*/  STL [R1+0x1b1c], R12 ;  /* 0x001b1c0c01007387 */ /* 0x0081e80000100800 */
[----:B0-----:R-:W3:Y:S01]  /*3a570*/  LDL.LU R12, [R1+0x1284] ;  /* 0x00128400010c7983 */ /* 0x001ee20000300800 */
[----:B------:R-:W-:-:S04]  /*3a580*/  SHF.R.S32.HI R14, RZ, 0x1f, R20 ;  /* 0x0000001fff0e7819 */ /* 0x000fc80000011414 */
[----:B------:R-:W-:-:S04]  /*3a590*/  LEA.HI R14, R14, R20, RZ, 0x5 ;  /* 0x000000140e0e7211 */ /* 0x000fc800078f28ff */
[----:B------:R-:W-:-:S04]  /*3a5a0*/  SHF.R.S32.HI R14, RZ, 0x5, R14 ;  /* 0x00000005ff0e7819 */ /* 0x000fc8000001140e */
[----:B------:R-:W-:Y:S01]  /*3a5b0*/  ISETP.NE.U32.AND P0, PT, R21, R14, PT ;  /* 0x0000000e1500720c */ /* 0x000fe20003f05070 */
[----:B--2---:R-:W-:Y:S01]  /*3a5c0*/  IMAD.X R15, R15, 0x1, R0, P2 ;  /* 0x000000010f0f7824 */ /* 0x004fe200010e0600 */
[----:B---3--:R0:W-:Y:S04]  /*3a5d0*/  STL [R1+0x1b20], R12 ;  /* 0x001b200c01007387 */ /* 0x0081e80000100800 */
[----:B0-----:R-:W2:Y:S04]  /*3a5e0*/  LDL.LU R12, [R1+0x1640] ;  /* 0x00164000010c7983 */ /* 0x001ea80000300800 */
[----:B------:R-:W3:Y:S04]  /*3a5f0*/  LDL.LU R3, [R1+0x1630] ;  /* 0x0016300001037983 */ /* 0x000ee80000300800 */
        /* <DEDUP_REMOVED lines=25> */
[----:B------:R0:W-:Y:S04]  /*3a790*/  STL [R1+0x1268], R15 ;  /* 0x0012680f01007387 */ /* 0x0001e80000100800 */
[----:B0-----:R-:W2:Y:S02]  /*3a7a0*/  LDL.LU R15, [R1+0x1b24] ;  /* 0x001b2400010f7983 */ /* 0x001ea40000300800 */
[----:B--2---:R-:W-:-:S05]  /*3a7b0*/  IADD3 R12, P2, R12, R15, RZ ;  /* 0x0000000f0c0c7210 */ /* 0x004fca0007f5e0ff */
[----:B------:R0:W-:Y:S04]  /*3a7c0*/  STL [R1+0x1640], R12 ;  /* 0x0016400c01007387 */ /* 0x0001e80000100800 */
[----:B0-----:R-:W2:Y:S02]  /*3a7d0*/  LDL.LU R12, [R1+0x1b20] ;  /* 0x001b2000010c7983 */ /* 0x001ea40000300800 */
[----:B--2---:R-:W-:-:S05]  /*3a7e0*/  IMAD.X R12, R12, 0x1, R0, P1 ;  /* 0x000000010c0c7824 */ /* 0x004fca00008e0600 */
[----:B------:R0:W-:Y:S04]  /*3a7f0*/  STL [R1+0x1284], R12 ;  /* 0x0012840c01007387 */ /* 0x0001e80000100800 */
[----:B0-----:R-:W2:Y:S02]  /*3a800*/  LDL.LU R12, [R1+0x1b1c] ;  /* 0x001b1c00010c7983 */ /* 0x001ea40000300800 */
[----:B--2---:R-:W-:-:S05]  /*3a810*/  IADD3 R12, P1, R12, R15, RZ ;  /* 0x0000000f0c0c7210 */ /* 0x004fca0007f3e0ff */
[----:B------:R0:W-:Y:S04]  /*3a820*/  STL [R1+0x1638], R12 ;  /* 0x0016380c01007387 */ /* 0x0001e80000100800 */
[----:B0-----:R-:W2:Y:S01]  /*3a830*/  LDL.LU R12, [R1+0x1b18] ;  /* 0x001b1800010c7983 */ /* 0x001ea20000300800 */
[--C-:B----4-:R-:W-:Y:S01]  /*3a840*/  IMAD.X R24, R24, 0x1, R0.reuse, P6 ;  /* 0x0000000118187824 */ /* 0x110fe200030e0600 */
[-C--:B---3--:R-:W-:Y:S01]  /*3a850*/  IADD3 R6, P6, R6, R15.reuse, RZ ;  /* 0x0000000f06067210 */ /* 0x088fe20007fde0ff */
[--C-:B------:R-:W-:Y:S01]  /*3a860*/  IMAD.X R25, R25, 0x1, R0.reuse, P5 ;  /* 0x0000000119197824 */ /* 0x100fe200028e0600 */
[-C--:B------:R-:W-:Y:S01]  /*3a870*/  IADD3 R26, P5, R26, R15.reuse, RZ ;  /* 0x0000000f1a1a7210 */ /* 0x080fe20007fbe0ff */
        /* <DEDUP_REMOVED lines=15> */
[----:B------:R-:W-:Y:S01]  /*3a970*/  IADD3 R13, P1, R13, R15, RZ ;  /* 0x0000000f0d0d7210 */ /* 0x000fe20007f3e0ff */
[----:B------:R-:W-:-:S02]  /*3a980*/  IMAD.X R29, R29, 0x1, R0, P6 ;  /* 0x000000011d1d7824 */ /* 0x000fc400030e0600 */
[----:B--2---:R-:W-:Y:S01]  /*3a990*/  IMAD.X R12, R12, 0x1, R0, P4 ;  /* 0x000000010c0c7824 */ /* 0x004fe200020e0600 */
[----:B------:R-:W-:-:S04]  /*3a9a0*/  IADD3 R3, P4, R3, R15, RZ ;  /* 0x0000000f03037210 */ /* 0x000fc80007f9e0ff */
        /* <DEDUP_REMOVED lines=8> */
[----:B------:R-:W-:-:S03]  /*3aa30*/  IMAD.X R10, R10, 0x1, R0, P4 ;  /* 0x000000010a0a7824 */ /* 0x000fc600020e0600 */
[----:B------:R-:W-:Y:S01]  /*3aa40*/  STL [R1+0x163c], R5 ;  /* 0x00163c0501007387 */ /* 0x000fe20000100800 */
[----:B------:R-:W-:-:S03]  /*3aa50*/  IADD3 R11, P4, R11, R15, RZ ;  /* 0x0000000f0b0b7210 */ /* 0x000fc60007f9e0ff */
        /* <DEDUP_REMOVED lines=24> */
[----:B0-----:R-:W3:Y:S04]  /*3abe0*/  LDL.LU R12, [R1+0x15e4] ;  /* 0x0015e400010c7983 */ /* 0x001ee80000300800 */
[----:B---3--:R0:W-:Y:S04]  /*3abf0*/  STL [R1+0x1b0c], R12 ;  /* 0x001b0c0c01007387 */ /* 0x0081e80000100800 */
[----:B0-----:R-:W3:Y:S01]  /*3ac00*/  LDL.LU R12, [R1+0x15c0] ;  /* 0x0015c000010c7983 */ /* 0x001ee20000300800 */
[----:B--2---:R-:W-:-:S03]  /*3ac10*/  IADD3 R0, P6, R0, R15, RZ ;  /* 0x0000000f00007210 */ /* 0x004fc60007fde0ff */
[----:B---3--:R0:W-:Y:S04]  /*3ac20*/  STL [R1+0x1b10], R12 ;  /* 0x001b100c01007387 */ /* 0x0081e80000100800 */
        /* <DEDUP_REMOVED lines=27> */
[----:B------:R0:W-:Y:S04]  /*3ade0*/  STL [R1+0x15c8], R0 ;  /* 0x0015c80001007387 */ /* 0x0001e80000100800 */
[----:B0-----:R-:W2:Y:S02]  /*3adf0*/  LDL.LU R0, [R1+0x1b14] ;  /* 0x001b140001007983 */ /* 0x001ea40000300800 */
[----:B--2---:R-:W-:-:S05]  /*3ae00*/  IMAD.X R12, R12, 0x1, R0, P5 ;  /* 0x000000010c0c7824 */ /* 0x004fca00028e0600 */
[----:B------:R0:W-:Y:S04]  /*3ae10*/  STL [R1+0x15ec], R12 ;  /* 0x0015ec0c01007387 */ /* 0x0001e80000100800 */
[----:B0-----:R-:W2:Y:S02]  /*3ae20*/  LDL.LU R12, [R1+0x1b10] ;  /* 0x001b1000010c7983 */ /* 0x001ea40000300800 */
[----:B--2---:R-:W-:-:S05]  /*3ae30*/  IADD3 R12, P5, R12, R15, RZ ;  /* 0x0000000f0c0c7210 */ /* 0x004fca0007fbe0ff */
[----:B------:R0:W-:Y:S04]  /*3ae40*/  STL [R1+0x15c0], R12 ;  /* 0x0015c00c01007387 */ /* 0x0001e80000100800 */
[----:B0-----:R-:W2:Y:S02]  /*3ae50*/  LDL.LU R12, [R1+0x1b0c] ;  /* 0x001b0c00010c7983 */ /* 0x001ea40000300800 */
[----:B--2---:R-:W-:-:S05]  /*3ae60*/  IMAD.X R12, R12, 0x1, R0, P3 ;  /* 0x000000010c0c7824 */ /* 0x004fca00018e0600 */
[----:B------:R0:W-:Y:S04]  /*3ae70*/  STL [R1+0x15e4], R12 ;  /* 0x0015e40c01007387 */ /* 0x0001e80000100800 */
[----:B0-----:R-:W2:Y:S01]  /*3ae80*/  LDL.LU R12, [R1+0x1b08] ;  /* 0x001b0800010c7983 */ /* 0x001ea20000300800 */
[--C-:B---3--:R-:W-:Y:S01]  /*3ae90*/  IMAD.X R3, R3, 0x1, R0.reuse, P2 ;  /* 0x0000000103037824 */ /* 0x108fe200010e0600 */
[-C--:B----4-:R-:W-:Y:S01]  /*3aea0*/  IADD3 R24, P2, R24, R15.reuse, RZ ;  /* 0x0000000f18187210 */ /* 0x090fe20007f5e0ff */
        /* <DEDUP_REMOVED lines=18> */
[----:B------:R-:W-:Y:S01]  /*3afd0*/  IMAD.X R28, R28, 0x1, R0, P2 ;  /* 0x000000011c1c7824 */ /* 0x000fe200010e0600 */
[----:B------:R-:W-:-:S02]  /*3afe0*/  IADD3 R29, P2, R29, R15, RZ ;  /* 0x0000000f1d1d7210 */ /* 0x000fc40007f5e0ff */
[----:B--2---:R-:W-:-:S05]  /*3aff0*/  IADD3 R12, P3, R12, R15, RZ ;  /* 0x0000000f0c0c7210 */ /* 0x004fca0007f7e0ff */
        /* <DEDUP_REMOVED lines=22> */
[----:B------:R-:W-:Y:S04]  /*3b160*/  STL [R1+0x1594], R20 ;  /* 0x0015941401007387 */ /* 0x000fe80000100800 */
[----:B------:R-:W-:Y:S01]  /*3b170*/  STL [R1+0x1568], R21 ;  /* 0x0015681501007387 */ /* 0x000fe20000100800 */
[----:B------:R-:W-:-:S03]  /*3b180*/  IADD3 R2, P3, R2, R15, RZ ;  /* 0x0000000f02027210 */ /* 0x000fc60007f7e0ff */
        /* <DEDUP_REMOVED lines=13> */
[----:B--2---:R-:W-:-:S03]  /*3b260*/  IMAD.X R15, R15, 0x1, R0, P1 ;  /* 0x000000010f0f7824 */ /* 0x004fc600008e0600 */
        /* <DEDUP_REMOVED lines=229> */
[----:B0-----:R-:W3:Y:S01]  /*3c0c0*/  LDL.LU R29, [R1+0x1404] ;  /* 0x00140400011d7983 */ /* 0x001ee20000300800 */
        /* <DEDUP_REMOVED lines=26> */
[--C-:B------:R-:W-:Y:S01]  /*3c270*/  IMAD.X R23, R23, 0x1, R0.reuse, P6 ;  /* 0x0000000117177824 */ /* 0x100fe200030e0600 */
[-C--:B------:R-:W-:Y:S02]  /*3c280*/  IADD3 R28, P6, R28, R15.reuse, RZ ;  /* 0x0000000f1c1c7210 */ /* 0x080fe40007fde0ff */
[-C--:B------:R-:W-:Y:S01]  /*3c290*/  IADD3 R22, P4, R22, R15.reuse, RZ ;  /* 0x0000000f16167210 */ /* 0x080fe20007f9e0ff */
        /* <DEDUP_REMOVED lines=27> */
[----:B0-----:R-:W2:Y:S04]  /*3c450*/  LDL.LU R28, [R1+0x13d8] ;  /* 0x0013d800011c7983 */ /* 0x001ea80000300800 */
[----:B------:R-:W-:Y:S04]  /*3c460*/  STL [R1+0x1414], R23 ;  /* 0x0014141701007387 */ /* 0x000fe80000100800 */
[----:B------:R-:W3:Y:S01]  /*3c470*/  LDL.LU R12, [R1+0x13c8] ;  /* 0x0013c800010c7983 */ /* 0x000ee20000300800 */
[----:B------:R-:W-:Y:S01]  /*3c480*/  IMAD.X R13, R13, 0x1, R0, P5 ;  /* 0x000000010d0d7824 */ /* 0x000fe200028e0600 */
[----:B------:R-:W-:-:S04]  /*3c490*/  IADD3 R2, P5, R2, R15, RZ ;  /* 0x0000000f02027210 */ /* 0x000fc80007fbe0ff */
[----:B------:R-:W-:Y:S04]  /*3c4a0*/  STL [R1+0x140c], R13 ;  /* 0x00140c0d01007387 */ /* 0x000fe80000100800 */
[----:B---3--:R0:W-:Y:S04]  /*3c4b0*/  STL [R1+0x1ad0], R12 ;  /* 0x001ad00c01007387 */ /* 0x0081e80000100800 */
[----:B------:R-:W-:Y:S04]  /*3c4c0*/  STL [R1+0x13e0], R2 ;  /* 0x0013e00201007387 */ /* 0x000fe80000100800 */
[----:B0-----:R-:W3:Y:S01]  /*3c4d0*/  LDL.LU R12, [R1+0x13f4] ;  /* 0x0013f400010c7983 */ /* 0x001ee20000300800 */
[----:B------:R-:W-:-:S05]  /*3c4e0*/  IMAD.X R29, R29, 0x1, R0, P3 ;  /* 0x000000011d1d7824 */ /* 0x000fca00018e0600 */
[----:B------:R-:W-:Y:S04]  /*3c4f0*/  STL [R1+0x1404], R29 ;  /* 0x0014041d01007387 */ /* 0x000fe80000100800 */
        /* <DEDUP_REMOVED lines=29> */
[----:B------:R-:W4:Y:S04]  /*3c6d0*/  LDL.LU R13, [R1+0x1368] ;  /* 0x00136800010d7983 */ /* 0x000f280000300800 */
[----:B------:R-:W4:Y:S04]  /*3c6e0*/  LDL.LU R2, [R1+0x138c] ;  /* 0x00138c0001027983 */ /* 0x000f280000300800 */
[----:B0-----:R-:W4:Y:S01]  /*3c6f0*/  LDL.LU R28, [R1+0x1360] ;  /* 0x00136000011c7983 */ /* 0x001f220000300800 */
        /* <DEDUP_REMOVED lines=27> */
[----:B------:R-:W-:Y:S01]  /*3c8b0*/  IMAD.X R21, R21, 0x1, R0, P2 ;  /* 0x0000000115157824 */ /* 0x000fe200010e0600 */
[-C--:B------:R-:W-:Y:S02]  /*3c8c0*/  IADD3 R22, P2, R22, R15.reuse, RZ ;  /* 0x0000000f16167210 */ /* 0x080fe40007f5e0ff */
        /* <DEDUP_REMOVED lines=22> */
[----:B------:R-:W-:Y:S01]  /*3ca30*/  STL [R1+0x1380], R19 ;  /* 0x0013801301007387 */ /* 0x000fe20000100800 */
[----:B------:R-:W-:-:S03]  /*3ca40*/  IMAD.X R23, R23, 0x1, R0, P1 ;  /* 0x0000000117177824 */ /* 0x000fc600008e0600 */
[----:B0-----:R-:W2:Y:S04]  /*3ca50*/  LDL.LU R29, [R1+0x1384] ;  /* 0x00138400011d7983 */ /* 0x001ea80000300800 */
[----:B------:R-:W-:Y:S04]  /*3ca60*/  STL [R1+0x13a4], R20 ;  /* 0x0013a41401007387 */ /* 0x000fe80000100800 */
[----:B------:R-:W-:Y:S04]  /*3ca70*/  STL [R1+0x139c], R21 ;  /* 0x00139c1501007387 */ /* 0x000fe80000100800 */
[----:B------:R-:W-:Y:S04]  /*3ca80*/  STL [R1+0x1370], R22 ;  /* 0x0013701601007387 */ /* 0x000fe80000100800 */
[----:B------:R-:W-:Y:S04]  /*3ca90*/  STL [R1+0x1394], R23 ;  /* 0x0013941701007387 */ /* 0x000fe80000100800 */
[----:B------:R-:W3:Y:S01]  /*3caa0*/  LDL.LU R12, [R1+0x1374] ;  /* 0x00137400010c7983 */ /* 0x000ee20000300800 */
[----:B------:R-:W-:Y:S01]  /*3cab0*/  IADD3 R13, P1, R13, R15, RZ ;  /* 0x0000000f0d0d7210 */ /* 0x000fe20007f3e0ff */
[----:B------:R-:W-:-:S04]  /*3cac0*/  IMAD.X R2, R2, 0x1, R0, P4 ;  /* 0x0000000102027824 */ /* 0x000fc800020e0600 */
[----:B------:R-:W-:Y:S04]  /*3cad0*/  STL [R1+0x1368], R13 ;  /* 0x0013680d01007387 */ /* 0x000fe80000100800 */
[----:B---3--:R0:W-:Y:S04]  /*3cae0*/  STL [R1+0x1ac4], R12 ;  /* 0x001ac40c01007387 */ /* 0x0081e80000100800 */
[----:B------:R-:W-:Y:S04]  /*3caf0*/  STL [R1+0x138c], R2 ;  /* 0x00138c0201007387 */ /* 0x000fe80000100800 */
[----:B0-----:R-:W3:Y:S01]  /*3cb00*/  LDL.LU R12, [R1+0x1350] ;  /* 0x00135000010c7983 */ /* 0x001ee20000300800 */
[----:B------:R-:W-:-:S05]  /*3cb10*/  IADD3 R28, P4, R28, R15, RZ ;  /* 0x0000000f1c1c7210 */ /* 0x000fca0007f9e0ff */
[----:B------:R-:W-:Y:S04]  /*3cb20*/  STL [R1+0x1360], R28 ;  /* 0x0013601c01007387 */ /* 0x000fe80000100800 */
        /* <DEDUP_REMOVED lines=26> */
[----:B------:R-:W3:Y:S04]  /*3ccd0*/  LDL.LU R21, [R1+0x12f8] ;  /* 0x0012f80001157983 */ /* 0x000ee80000300800 */
[----:B------:R-:W3:Y:S04]  /*3cce0*/  LDL.LU R22, [R1+0x131c] ;  /* 0x00131c0001167983 */ /* 0x000ee80000300800 */
[----:B------:R-:W3:Y:S04]  /*3ccf0*/  LDL.LU R23, [R1+0x12f0] ;  /* 0x0012f00001177983 */ /* 0x000ee80000300800 */
[----:B------:R-:W3:Y:S04]  /*3cd00*/  LDL.LU R13, [R1+0x1314] ;  /* 0x00131400010d7983 */ /* 0x000ee80000300800 */
[----:B------:R-:W3:Y:S04]  /*3cd10*/  LDL.LU R2, [R1+0x12e8] ;  /* 0x0012e80001027983 */ /* 0x000ee80000300800 */
        /* <DEDUP_REMOVED lines=24> */
[--C-:B------:R-:W-:Y:S01]  /*3cea0*/  IMAD.X R18, R18, 0x1, R0.reuse, P4 ;  /* 0x0000000112127824 */ /* 0x100fe200020e0600 */
[-C--:B------:R-:W-:Y:S01]  /*3ceb0*/  IADD3 R19, P4, R19, R15.reuse, RZ ;  /* 0x0000000f13137210 */ /* 0x080fe20007f9e0ff */
[--C-:B------:R-:W-:Y:S01]  /*3cec0*/  IMAD.X R20, R20, 0x1, R0.reuse, P6 ;  /* 0x0000000114147824 */ /* 0x100fe200030e0600 */
[-C--:B------:R-:W-:Y:S01]  /*3ced0*/  IADD3 R21, P6, R21, R15.reuse, RZ ;  /* 0x0000000f15157210 */ /* 0x080fe20007fde0ff */
[--C-:B------:R-:W-:Y:S01]  /*3cee0*/  IMAD.X R22, R22, 0x1, R0.reuse, P5 ;  /* 0x0000000116167824 */ /* 0x100fe200028e0600 */
        /* <DEDUP_REMOVED lines=24> */
[----:B------:R-:W-:Y:S04]  /*3d070*/  STL [R1+0x132c], R18 ;  /* 0x00132c1201007387 */ /* 0x000fe80000100800 */
[----:B------:R-:W-:Y:S04]  /*3d080*/  STL [R1+0x1300], R19 ;  /* 0x0013001301007387 */ /* 0x000fe80000100800 */
[----:B------:R-:W-:Y:S04]  /*3d090*/  STL [R1+0x1324], R20 ;  /* 0x0013241401007387 */ /* 0x000fe80000100800 */
[----:B------:R-:W-:Y:S04]  /*3d0a0*/  STL [R1+0x12f8], R21 ;  /* 0x0012f81501007387 */ /* 0x000fe80000100800 */
[----:B------:R-:W-:Y:S04]  /*3d0b0*/  STL [R1+0x131c], R22 ;  /* 0x00131c1601007387 */ /* 0x000fe80000100800 */
        /* <DEDUP_REMOVED lines=80> */
[----:B------:R1:W-:Y:S04]  /*3d5c0*/  STL [R1+0x12a0], R10 ;  /* 0x0012a00a01007387 */ /* 0x0003e80000100800 */
[----:B0-----:R-:W2:Y:S01]  /*3d5d0*/  LDL.LU R29, [R1+0x128c] ;  /* 0x00128c00011d7983 */ /* 0x001ea20000300800 */
[----:B------:R-:W-:Y:S01]  /*3d5e0*/  IADD3 R16, P5, R16, R15, RZ ;  /* 0x0000000f10107210 */ /* 0x000fe20007fbe0ff */
[--C-:B------:R-:W-:Y:S01]  /*3d5f0*/  IMAD.X R17, R17, 0x1, R0.reuse, P3 ;  /* 0x0000000111117824 */ /* 0x100fe200018e0600 */
[----:B------:R-:W-:Y:S01]  /*3d600*/  IADD3 R18, P3, R18, UR10, RZ ;  /* 0x0000000a12127c10 */ /* 0x000fe2000ff7e0ff */
[----:B------:R0:W-:Y:S01]  /*3d610*/  STL [R1+0x12c4], R11 ;  /* 0x0012c40b01007387 */ /* 0x0001e20000100800 */
[----:B------:R-:W-:-:S03]  /*3d620*/  IMAD.X R19, R19, 0x1, R0, P2 ;  /* 0x0000000113137824 */ /* 0x000fc600010e0600 */
[----:B------:R3:W-:Y:S01]  /*3d630*/  STL [R1+0x12bc], R14 ;  /* 0x0012bc0e01007387 */ /* 0x0007e20000100800 */
[----:B------:R-:W-:-:S03]  /*3d640*/  IADD3 R20, P2, R20, UR10, RZ ;  /* 0x0000000a14147c10 */ /* 0x000fc6000ff5e0ff */
[----:B------:R4:W-:Y:S01]  /*3d650*/  STL [R1+0x1290], R16 ;  /* 0x0012901001007387 */ /* 0x0009e20000100800 */
[----:B------:R-:W-:-:S03]  /*3d660*/  IMAD.X R21, R21, 0x1, R0, P1 ;  /* 0x0000000115157824 */ /* 0x000fc600008e0600 */
[----:B------:R-:W-:Y:S01]  /*3d670*/  STL [R1+0x12b4], R17 ;  /* 0x0012b41101007387 */ /* 0x000fe20000100800 */
[----:B------:R-:W-:-:S03]  /*3d680*/  IADD3 R22, P1, R22, UR10, RZ ;  /* 0x0000000a16167c10 */ /* 0x000fc6000ff3e0ff */
[----:B------:R-:W-:Y:S01]  /*3d690*/  STL [R1+0x1a4c], R18 ;  /* 0x001a4c1201007387 */ /* 0x000fe20000100800 */
[----:B------:R-:W-:-:S03]  /*3d6a0*/  IMAD.X R23, R23, 0x1, R0, P4 ;  /* 0x0000000117177824 */ /* 0x000fc600020e0600 */
[----:B------:R-:W-:Y:S04]  /*3d6b0*/  STL [R1+0x12ac], R19 ;  /* 0x0012ac1301007387 */ /* 0x000fe80000100800 */
[----:B------:R-:W-:Y:S01]  /*3d6c0*/  STL [R1+0x1668], R20 ;  /* 0x0016681401007387 */ /* 0x000fe20000100800 */
[----:B------:R-:W-:-:S03]  /*3d6d0*/  IADD3 R13, P4, R13, UR10, RZ ;  /* 0x0000000a0d0d7c10 */ /* 0x000fc6000ff9e0ff */
[----:B------:R-:W-:Y:S01]  /*3d6e0*/  STL [R1+0x12a4], R21 ;  /* 0x0012a41501007387 */ /* 0x000fe20000100800 */
[----:B------:R-:W-:-:S03]  /*3d6f0*/  IMAD.X R2, R2, 0x1, R0, P6 ;  /* 0x0000000102027824 */ /* 0x000fc600030e0600 */
[----:B------:R-:W-:Y:S04]  /*3d700*/  STL [R1+0x1958], R22 ;  /* 0x0019581601007387 */ /* 0x000fe80000100800 */
[----:B------:R-:W-:Y:S01]  /*3d710*/  STL [R1+0x129c], R23 ;  /* 0x00129c1701007387 */ /* 0x000fe20000100800 */
[----:B------:R-:W-:-:S03]  /*3d720*/  IADD3 R28, P6, R28, UR10, RZ ;  /* 0x0000000a1c1c7c10 */ /* 0x000fc6000ffde0ff */
[----:B------:R-:W2:Y:S04]  /*3d730*/  LDL.LU R12, [R1+0x1a30] ;  /* 0x001a3000010c7983 */ /* 0x000ea80000300800 */
[----:B------:R-:W-:Y:S04]  /*3d740*/  STL [R1+0x1954], R13 ;  /* 0x0019540d01007387 */ /* 0x000fe80000100800 */
[----:B------:R-:W2:Y:S04]  /*3d750*/  LDL.LU R3, [R1+0x1948] ;  /* 0x0019480001037983 */ /* 0x000ea80000300800 */
[----:B------:R4:W-:Y:S04]  /*3d760*/  STL [R1+0x1294], R2 ;  /* 0x0012940201007387 */ /* 0x0009e80000100800 */
[----:B------:R-:W2:Y:S04]  /*3d770*/  LDL.LU R24, [R1+0x1270] ;  /* 0x0012700001187983 */ /* 0x000ea80000300800 */
[----:B------:R4:W-:Y:S04]  /*3d780*/  STL [R1+0x1950], R28 ;  /* 0x0019501c01007387 */ /* 0x0009e80000100800 */
[----:B------:R-:W2:Y:S04]  /*3d790*/  LDL.LU R6, [R1+0x1944] ;  /* 0x0019440001067983 */ /* 0x000ea80000300800 */
        /* <DEDUP_REMOVED lines=8> */
[----:B-1----:R-:W2:Y:S04]  /*3d820*/  LDL.LU R10, [R1+0x1654] ;  /* 0x00165400010a7983 */ /* 0x002ea80000300800 */
[----:B0-----:R-:W2:Y:S04]  /*3d830*/  LDL.LU R11, [R1+0x191c] ;  /* 0x00191c00010b7983 */ /* 0x001ea80000300800 */
[----:B---3--:R-:W3:Y:S04]  /*3d840*/  LDL.LU R14, [R1+0x1940] ;  /* 0x00194000010e7983 */ /* 0x008ee80000300800 */
[----:B------:R-:W3:Y:S04]  /*3d850*/  LDL.LU R15, [R1+0x1914] ;  /* 0x00191400010f7983 */ /* 0x000ee80000300800 */
[----:B----4-:R-:W4:Y:S04]  /*3d860*/  LDL.LU R16, [R1+0x1938] ;  /* 0x0019380001107983 */ /* 0x010f280000300800 */
[----:B------:R-:W4:Y:S04]  /*3d870*/  LDL.LU R2, [R1+0x190c] ;  /* 0x00190c0001027983 */ /* 0x000f280000300800 */
[----:B------:R-:W4:Y:S04]  /*3d880*/  LDL.LU R17, [R1+0x1930] ;  /* 0x0019300001117983 */ /* 0x000f280000300800 */
[----:B------:R-:W4:Y:S04]  /*3d890*/  LDL.LU R28, [R1+0x1904] ;  /* 0x00190400011c7983 */ /* 0x000f280000300800 */
[----:B------:R-:W4:Y:S01]  /*3d8a0*/  LDL.LU R18, [R1+0x1928] ;  /* 0x0019280001127983 */ /* 0x000f220000300800 */
[----:B--2---:R-:W-:-:S05]  /*3d8b0*/  IMAD.X R29, R29, 0x1, R0, P5 ;  /* 0x000000011d1d7824 */ /* 0x004fca00028e0600 */
[----:B------:R0:W-:Y:S04]  /*3d8c0*/  STL [R1+0x128c], R29 ;  /* 0x00128c1d01007387 */ /* 0x0001e80000100800 */
[----:B------:R-:W2:Y:S04]  /*3d8d0*/  LDL.LU R19, [R1+0x18fc] ;  /* 0x0018fc0001137983 */ /* 0x000ea80000300800 */
[----:B------:R-:W2:Y:S04]  /*3d8e0*/  LDL.LU R20, [R1+0x1920] ;  /* 0x0019200001147983 */ /* 0x000ea80000300800 */
[----:B------:R-:W2:Y:S04]  /*3d8f0*/  LDL.LU R21, [R1+0x18f4] ;  /* 0x0018f40001157983 */ /* 0x000ea80000300800 */
[----:B------:R-:W2:Y:S04]  /*3d900*/  LDL.LU R22, [R1+0x1918] ;  /* 0x0019180001167983 */ /* 0x000ea80000300800 */
[----:B------:R-:W2:Y:S04]  /*3d910*/  LDL.LU R23, [R1+0x18ec] ;  /* 0x0018ec0001177983 */ /* 0x000ea80000300800 */
[----:B------:R-:W2:Y:S04]  /*3d920*/  LDL.LU R13, [R1+0x1910] ;  /* 0x00191000010d7983 */ /* 0x000ea80000300800 */
[----:B0-----:R-:W2:Y:S04]  /*3d930*/  LDL.LU R29, [R1+0x18e4] ;  /* 0x0018e400011d7983 */ /* 0x001ea80000300800 */
[----:B------:R0:W-:Y:S04]  /*3d940*/  STL [R1+0x1ab4], R0 ;  /* 0x001ab40001007387 */ /* 0x0001e80000100800 */
[----:B0-----:R-:W2:Y:S01]  /*3d950*/  LDL.LU R0, [R1+0x194c] ;  /* 0x00194c0001007983 */ /* 0x001ea20000300800 */
[----:B------:R-:W-:-:S02]  /*3d960*/  IADD3.X R12, R12, UR7, RZ, P3, !PT ;  /* 0x000000070c0c7c10 */ /* 0x000fc40009ffe4ff */
[----:B------:R-:W-:Y:S02]  /*3d970*/  IADD3 R3, P3, R3, UR10, RZ ;  /* 0x0000000a03037c10 */ /* 0x000fe4000ff7e0ff */
[----:B------:R-:W-:Y:S02]  /*3d980*/  IADD3.X R24, R24, UR7, RZ, P2, !PT ;  /* 0x0000000718187c10 */ /* 0x000fe400097fe4ff */
[----:B------:R-:W-:Y:S02]  /*3d990*/  IADD3 R6, P2, R6, UR10, RZ ;  /* 0x0000000a06067c10 */ /* 0x000fe4000ff5e0ff */
[----:B------:R-:W-:Y:S02]  /*3d9a0*/  IADD3.X R25, R25, UR7, RZ, P1, !PT ;  /* 0x0000000719197c10 */ /* 0x000fe40008ffe4ff */
[----:B------:R-:W-:Y:S02]  /*3d9b0*/  IADD3 R26, P1, R26, UR10, RZ ;  /* 0x0000000a1a1a7c10 */ /* 0x000fe4000ff3e0ff */
[----:B------:R-:W-:-:S02]  /*3d9c0*/  IADD3.X R27, R27, UR7, RZ, P4, !PT ;  /* 0x000000071b1b7c10 */ /* 0x000fc4000a7fe4ff */
[----:B------:R-:W-:Y:S02]  /*3d9d0*/  IADD3 R7, P4, R7, UR10, RZ ;  /* 0x0000000a07077c10 */ /* 0x000fe4000ff9e0ff */
[----:B------:R-:W-:Y:S02]  /*3d9e0*/  IADD3.X R5, R5, UR7, RZ, P6, !PT ;  /* 0x0000000705057c10 */ /* 0x000fe4000b7fe4ff */
[----:B------:R-:W-:Y:S02]  /*3d9f0*/  IADD3 R4, P6, R4, UR10, RZ ;  /* 0x0000000a04047c10 */ /* 0x000fe4000ffde0ff */
[----:B------:R-:W-:Y:S02]  /*3da00*/  IADD3.X R10, R10, UR7, RZ, P3, !PT ;  /* 0x000000070a0a7c10 */ /* 0x000fe40009ffe4ff */
[----:B------:R-:W-:Y:S02]  /*3da10*/  IADD3 R11, P3, R11, UR10, RZ ;  /* 0x0000000a0b0b7c10 */ /* 0x000fe4000ff7e0ff */
[----:B---3--:R-:W-:-:S02]  /*3da20*/  IADD3.X R14, R14, UR7, RZ, P2, !PT ;  /* 0x000000070e0e7c10 */ /* 0x008fc400097fe4ff */
[----:B----4-:R-:W-:Y:S02]  /*3da30*/  IADD3.X R16, R16, UR7, RZ, P1, !PT ;  /* 0x0000000710107c10 */ /* 0x010fe40008ffe4ff */
[----:B------:R-:W-:Y:S02]  /*3da40*/  IADD3 R2, P1, R2, UR10, RZ ;  /* 0x0000000a02027c10 */ /* 0x000fe4000ff3e0ff */
[----:B------:R-:W-:Y:S02]  /*3da50*/  IADD3 R15, P2, R15, UR10, RZ ;  /* 0x0000000a0f0f7c10 */ /* 0x000fe4000ff5e0ff */
[----:B------:R-:W-:Y:S02]  /*3da60*/  IADD3.X R17, R17, UR7, RZ, P4, !PT ;  /* 0x0000000711117c10 */ /* 0x000fe4000a7fe4ff */
[----:B------:R-:W-:Y:S02]  /*3da70*/  IADD3 R28, P4, R28, UR10, RZ ;  /* 0x0000000a1c1c7c10 */ /* 0x000fe4000ff9e0ff */
[----:B------:R-:W-:-:S02]  /*3da80*/  IADD3.X R18, R18, UR7, RZ, P6, !PT ;  /* 0x0000000712127c10 */ /* 0x000fc4000b7fe4ff */
[----:B--2---:R-:W-:-:S05]  /*3da90*/  IADD3 R0, P5, R0, UR10, RZ ;  /* 0x0000000a00007c10 */ /* 0x004fca000ffbe0ff */
[----:B------:R-:W-:Y:S04]  /*3daa0*/  STL [R1+0x194c], R0 ;  /* 0x00194c0001007387 */ /* 0x000fe80000100800 */
[----:B------:R-:W-:Y:S04]  /*3dab0*/  STL [R1+0x1a30], R12 ;  /* 0x001a300c01007387 */ /* 0x000fe80000100800 */
[----:B------:R-:W-:Y:S04]  /*3dac0*/  STL [R1+0x1948], R3 ;  /* 0x0019480301007387 */ /* 0x000fe80000100800 */
[----:B------:R-:W-:Y:S04]  /*3dad0*/  STL [R1+0x1270], R24 ;  /* 0x0012701801007387 */ /* 0x000fe80000100800 */
[----:B------:R-:W-:Y:S04]  /*3dae0*/  STL [R1+0x1944], R6 ;  /* 0x0019440601007387 */ /* 0x000fe80000100800 */
[----:B------:R-:W-:Y:S04]  /*3daf0*/  STL [R1+0x1664], R25 ;  /* 0x0016641901007387 */ /* 0x000fe80000100800 */
[----:B------:R-:W-:Y:S01]  /*3db00*/  STL [R1+0x193c], R26 ;  /* 0x00193c1a01007387 */ /* 0x000fe20000100800 */
[----:B------:R-:W-:-:S03]  /*3db10*/  IADD3.X R9, R9, UR7, RZ, P5, !PT ;  /* 0x0000000709097c10 */ /* 0x000fc6000affe4ff */
[----:B------:R-:W-:Y:S01]  /*3db20*/  STL [R1+0x1660], R27 ;  /* 0x0016601b01007387 */ /* 0x000fe20000100800 */
[----:B------:R-:W-:-:S03]  /*3db30*/  IADD3 R8, P5, R8, UR10, RZ ;  /* 0x0000000a08087c10 */ /* 0x000fc6000ffbe0ff */
        /* <DEDUP_REMOVED lines=10> */
[----:B------:R-:W-:-:S02]  /*3dbe0*/  IADD3 R19, P6, R19, UR10, RZ ;  /* 0x0000000a13137c10 */ /* 0x000fc4000ffde0ff */
[----:B------:R-:W-:Y:S02]  /*3dbf0*/  IADD3.X R20, R20, UR7, RZ, P5, !PT ;  /* 0x0000000714147c10 */ /* 0x000fe4000affe4ff */
[----:B------:R-:W-:Y:S01]  /*3dc00*/  IADD3 R21, P5, R21, UR10, RZ ;  /* 0x0000000a15157c10 */ /* 0x000fe2000ffbe0ff */
[----:B0-----:R-:W2:Y:S04]  /*3dc10*/  LDL.LU R2, [R1+0x1908] ;  /* 0x0019080001027983 */ /* 0x001ea80000300800 */
[----:B------:R-:W-:Y:S04]  /*3dc20*/  STL [R1+0x1938], R16 ;  /* 0x0019381001007387 */ /* 0x000fe80000100800 */
[----:B------:R0:W-:Y:S01]  /*3dc30*/  STL [R1+0x1904], R28 ;  /* 0x0019041c01007387 */ /* 0x0001e20000100800 */
[----:B------:R-:W-:-:S02]  /*3dc40*/  IADD3.X R22, R22, UR7, RZ, P3, !PT ;  /* 0x0000000716167c10 */ /* 0x000fc40009ffe4ff */
[----:B------:R-:W-:Y:S02]  /*3dc50*/  IADD3 R23, P3, R23, UR10, RZ ;  /* 0x0000000a17177c10 */ /* 0x000fe4000ff7e0ff */
[----:B------:R-:W-:Y:S01]  /*3dc60*/  IADD3.X R13, R13, UR7, RZ, P2, !PT ;  /* 0x000000070d0d7c10 */ /* 0x000fe200097fe4ff */
[----:B0-----:R-:W3:Y:S04]  /*3dc70*/  LDL.LU R28, [R1+0x18dc] ;  /* 0x0018dc00011c7983 */ /* 0x001ee80000300800 */
[----:B------:R-:W-:Y:S04]  /*3dc80*/  STL [R1+0x1930], R17 ;  /* 0x0019301101007387 */ /* 0x000fe80000100800 */
[----:B------:R-:W-:Y:S04]  /*3dc90*/  STL [R1+0x1928], R18 ;  /* 0x0019281201007387 */ /* 0x000fe80000100800 */
[----:B------:R-:W-:Y:S04]  /*3dca0*/  STL [R1+0x18fc], R19 ;  /* 0x0018fc1301007387 */ /* 0x000fe80000100800 */
[----:B------:R-:W-:Y:S04]  /*3dcb0*/  STL [R1+0x1920], R20 ;  /* 0x0019201401007387 */ /* 0x000fe80000100800 */
[----:B------:R-:W-:Y:S04]  /*3dcc0*/  STL [R1+0x18f4], R21 ;  /* 0x0018f41501007387 */ /* 0x000fe80000100800 */
[----:B------:R-:W-:Y:S01]  /*3dcd0*/  STL [R1+0x1918], R22 ;  /* 0x0019181601007387 */ /* 0x000fe20000100800 */
[----:B------:R-:W-:-:S03]  /*3dce0*/  IADD3 R29, P2, R29, UR10, RZ ;  /* 0x0000000a1d1d7c10 */ /* 0x000fc6000ff5e0ff */
[----:B------:R-:W4:Y:S04]  /*3dcf0*/  LDL.LU R0, [R1+0x1900] ;  /* 0x0019000001007983 */ /* 0x000f280000300800 */
[----:B------:R-:W-:Y:S04]  /*3dd00*/  STL [R1+0x18ec], R23 ;  /* 0x0018ec1701007387 */ /* 0x000fe80000100800 */
[----:B------:R-:W4:Y:S04]  /*3dd10*/  LDL.LU R12, [R1+0x18d4] ;  /* 0x0018d400010c7983 */ /* 0x000f280000300800 */
[----:B------:R-:W-:Y:S04]  /*3dd20*/  STL [R1+0x1910], R13 ;  /* 0x0019100d01007387 */ /* 0x000fe80000100800 */
        /* <DEDUP_REMOVED lines=17> */
[----:B0-----:R-:W4:Y:S04]  /*3de40*/  LDL.LU R29, [R1+0x18b8] ;  /* 0x0018b800011d7983 */ /* 0x001f280000300800 */
[----:B------:R-:W4:Y:S01]  /*3de50*/  LDL.LU R17, [R1+0x188c] ;  /* 0x00188c0001117983 */ /* 0x000f220000300800 */
[----:B--2---:R-:W-:-:S05]  /*3de60*/  IADD3.X R2, R2, UR7, RZ, P1, !PT ;  /* 0x0000000702027c10 */ /* 0x004fca0008ffe4ff */
[----:B------:R0:W-:Y:S01]  /*3de70*/  STL [R1+0x1908], R2 ;  /* 0x0019080201007387 */ /* 0x0001e20000100800 */
[----:B---3--:R-:W-:-:S03]  /*3de80*/  IADD3 R28, P1, R28, UR10, RZ ;  /* 0x0000000a1c1c7c10 */ /* 0x008fc6000ff3e0ff */
[----:B0-----:R-:W2:Y:S04]  /*3de90*/  LDL.LU R2, [R1+0x18b0] ;  /* 0x0018b00001027983 */ /* 0x001ea80000300800 */
[----:B------:R-:W3:Y:S04]  /*3dea0*/  LDL.LU R18, [R1+0x1884] ;  /* 0x0018840001127983 */ /* 0x000ee80000300800 */
[----:B------:R-:W3:Y:S04]  /*3deb0*/  LDL.LU R19, [R1+0x18a8] ;  /* 0x0018a80001137983 */ /* 0x000ee80000300800 */
[----:B------:R-:W3:Y:S04]  /*3dec0*/  LDL.LU R20, [R1+0x187c] ;  /* 0x00187c0001147983 */ /* 0x000ee80000300800 */
[----:B------:R0:W-:Y:S04]  /*3ded0*/  STL [R1+0x18dc], R28 ;  /* 0x0018dc1c01007387 */ /* 0x0001e80000100800 */
[----:B------:R-:W3:Y:S04]  /*3dee0*/  LDL.LU R21, [R1+0x18a0] ;  /* 0x0018a00001157983 */ /* 0x000ee80000300800 */
[----:B------:R-:W3:Y:S04]  /*3def0*/  LDL.LU R22, [R1+0x1874] ;  /* 0x0018740001167983 */ /* 0x000ee80000300800 */
[----:B------:R-:W3:Y:S04]  /*3df00*/  LDL.LU R23, [R1+0x1898] ;  /* 0x0018980001177983 */ /* 0x000ee80000300800 */
[----:B------:R-:W3:Y:S01]  /*3df10*/  LDL.LU R13, [R1+0x186c] ;  /* 0x00186c00010d7983 */ /* 0x000ee20000300800 */
[----:B----4-:R-:W-:-:S02]  /*3df20*/  IADD3.X R0, R0, UR7, RZ, P4, !PT ;  /* 0x0000000700007c10 */ /* 0x010fc4000a7fe4ff */
[----:B------:R-:W-:Y:S02]  /*3df30*/  IADD3 R12, P4, R12, UR10, RZ ;  /* 0x0000000a0c0c7c10 */ /* 0x000fe4000ff9e0ff */
[----:B------:R-:W-:Y:S02]  /*3df40*/  IADD3.X R3, R3, UR7, RZ, P6, !PT ;  /* 0x0000000703037c10 */ /* 0x000fe4000b7fe4ff */
[----:B------:R-:W-:Y:S01]  /*3df50*/  IADD3 R24, P6, R24, UR10, RZ ;  /* 0x0000000a18187c10 */ /* 0x000fe2000ffde0ff */
[----:B0-----:R-:W4:Y:S01]  /*3df60*/  LDL.LU R28, [R1+0x1890] ;  /* 0x00189000011c7983 */ /* 0x001f220000300800 */
[----:B------:R-:W-:-:S03]  /*3df70*/  IADD3.X R6, R6, UR7, RZ, P5, !PT ;  /* 0x0000000706067c10 */ /* 0x000fc6000affe4ff */
[----:B------:R-:W-:Y:S01]  /*3df80*/  STL [R1+0x1900], R0 ;  /* 0x0019000001007387 */ /* 0x000fe20000100800 */
[----:B------:R-:W-:-:S03]  /*3df90*/  IADD3 R25, P5, R25, UR10, RZ ;  /* 0x0000000a19197c10 */ /* 0x000fc6000ffbe0ff */
[----:B------:R-:W-:Y:S01]  /*3dfa0*/  STL [R1+0x18d4], R12 ;  /* 0x0018d40c01007387 */ /* 0x000fe20000100800 */
        /* <DEDUP_REMOVED lines=22> */
[----:B------:R-:W-:-:S03]  /*3e110*/  IADD3.X R15, R15, UR7, RZ, P5, !PT ;  /* 0x000000070f0f7c10 */ /* 0x000fc6000affe4ff */
[----:B------:R-:W-:Y:S04]  /*3e120*/  STL [R1+0x18a4], R10 ;  /* 0x0018a40a01007387 */ /* 0x000fe80000100800 */
[----:B------:R-:W-:Y:S04]  /*3e130*/  STL [R1+0x18c8], R11 ;  /* 0x0018c80b01007387 */ /* 0x000fe80000100800 */
[----:B------:R-:W-:Y:S04]  /*3e140*/  STL [R1+0x189c], R14 ;  /* 0x00189c0e01007387 */ /* 0x000fe80000100800 */
[----:B------:R0:W-:Y:S04]  /*3e150*/  STL [R1+0x18b8], R29 ;  /* 0x0018b81d01007387 */ /* 0x0001e80000100800 */
[----:B------:R-:W-:Y:S04]  /*3e160*/  STL [R1+0x18c0], R15 ;  /* 0x0018c00f01007387 */ /* 0x000fe80000100800 */
[----:B0-----:R-:W4:Y:S01]  /*3e170*/  LDL.LU R29, [R1+0x1864] ;  /* 0x00186400011d7983 */ /* 0x001f220000300800 */
[----:B------:R-:W-:-:S02]  /*3e180*/  IADD3 R16, P5, R16, UR10, RZ ;  /* 0x0000000a10107c10 */ /* 0x000fc4000ffbe0ff */
[----:B------:R-:W-:-:S03]  /*3e190*/  IADD3 R17, P3, R17, UR10, RZ ;  /* 0x0000000a11117c10 */ /* 0x000fc6000ff7e0ff */
[----:B------:R-:W-:Y:S01]  /*3e1a0*/  STL [R1+0x1894], R16 ;  /* 0x0018941001007387 */ /* 0x000fe20000100800 */
[----:B--2---:R-:W-:Y:S02]  /*3e1b0*/  IADD3.X R2, R2, UR7, RZ, P2, !PT ;  /* 0x0000000702027c10 */ /* 0x004fe400097fe4ff */
[----:B---3--:R-:W-:Y:S02]  /*3e1c0*/  IADD3 R18, P2, R18, UR10, RZ ;  /* 0x0000000a12127c10 */ /* 0x008fe4000ff5e0ff */
[----:B------:R-:W-:Y:S02]  /*3e1d0*/  IADD3.X R19, R19, UR7, RZ, P1, !PT ;  /* 0x0000000713137c10 */ /* 0x000fe40008ffe4ff */
[----:B------:R-:W-:Y:S01]  /*3e1e0*/  IADD3 R20, P1, R20, UR10, RZ ;  /* 0x0000000a14147c10 */ /* 0x000fe2000ff3e0ff */
[----:B------:R0:W-:Y:S01]  /*3e1f0*/  STL [R1+0x18b0], R2 ;  /* 0x0018b00201007387 */ /* 0x0001e20000100800 */
[----:B------:R-:W-:Y:S02]  /*3e200*/  IADD3.X R21, R21, UR7, RZ, P4, !PT ;  /* 0x0000000715157c10 */ /* 0x000fe4000a7fe4ff */
[----:B------:R-:W-:-:S02]  /*3e210*/  IADD3 R22, P4, R22, UR10, RZ ;  /* 0x0000000a16167c10 */ /* 0x000fc4000ff9e0ff */
[----:B------:R-:W-:Y:S02]  /*3e220*/  IADD3.X R23, R23, UR7, RZ, P6, !PT ;  /* 0x0000000717177c10 */ /* 0x000fe4000b7fe4ff */
[----:B------:R-:W-:Y:S01]  /*3e230*/  IADD3 R13, P6, R13, UR10, RZ ;  /* 0x0000000a0d0d7c10 */ /* 0x000fe2000ffde0ff */
[----:B0-----:R-:W2:Y:S04]  /*3e240*/  LDL.LU R2, [R1+0x1888] ;  /* 0x0018880001027983 */ /* 0x001ea80000300800 */
[----:B------:R-:W-:Y:S04]  /*3e250*/  STL [R1+0x188c], R17 ;  /* 0x00188c1101007387 */ /* 0x000fe80000100800 */
[----:B------:R-:W-:Y:S04]  /*3e260*/  STL [R1+0x1884], R18 ;  /* 0x0018841201007387 */ /* 0x000fe80000100800 */
[----:B------:R-:W-:Y:S04]  /*3e270*/  STL [R1+0x18a8], R19 ;  /* 0x0018a81301007387 */ /* 0x000fe80000100800 */
[----:B------:R-:W-:Y:S04]  /*3e280*/  STL [R1+0x187c], R20 ;  /* 0x00187c1401007387 */ /* 0x000fe80000100800 */
[----:B------:R-:W-:Y:S04]  /*3e290*/  STL [R1+0x18a0], R21 ;  /* 0x0018a01501007387 */ /* 0x000fe80000100800 */
[----:B------:R-:W-:Y:S01]  /*3e2a0*/  STL [R1+0x1874], R22 ;  /* 0x0018741601007387 */ /* 0x000fe20000100800 */
[----:B----4-:R-:W-:-:S03]  /*3e2b0*/  IADD3.X R28, R28, UR7, RZ, P5, !PT ;  /* 0x000000071c1c7c10 */ /* 0x010fc6000affe4ff */
[----:B------:R-:W3:Y:S04]  /*3e2c0*/  LDL.LU R0, [R1+0x185c] ;  /* 0x00185c0001007983 */ /* 0x000ee80000300800 */
        /* <DEDUP_REMOVED lines=22> */
[----:B------:R-:W-:-:S05]  /*3e430*/  IADD3 R29, P5, R29, UR10, RZ ;  /* 0x0000000a1d1d7c10 */ /* 0x000fca000ffbe0ff */
[----:B------:R0:W-:Y:S04]  /*3e440*/  STL [R1+0x1864], R29 ;  /* 0x0018641d01007387 */ /* 0x0001e80000100800 */
[----:B0-----:R-:W4:Y:S04]  /*3e450*/  LDL.LU R29, [R1+0x180c] ;  /* 0x00180c00011d7983 */ /* 0x001f280000300800 */
[----:B------:R-:W4:Y:S04]  /*3e460*/  LDL.LU R18, [R1+0x1830] ;  /* 0x0018300001127983 */ /* 0x000f280000300800 */
[----:B------:R-:W4:Y:S04]  /*3e470*/  LDL.LU R19, [R1+0x1804] ;  /* 0x0018040001137983 */ /* 0x000f280000300800 */
[----:B------:R-:W4:Y:S01]  /*3e480*/  LDL.LU R20, [R1+0x1828] ;  /* 0x0018280001147983 */ /* 0x000f220000300800 */
[----:B--2---:R-:W-:-:S05]  /*3e490*/  IADD3.X R2, R2, UR7, RZ, P3, !PT ;  /* 0x0000000702027c10 */ /* 0x004fca0009ffe4ff */
[----:B------:R0:W-:Y:S04]  /*3e4a0*/  STL [R1+0x1888], R2 ;  /* 0x0018880201007387 */ /* 0x0001e80000100800 */
[----:B------:R-:W2:Y:S04]  /*3e4b0*/  LDL.LU R21, [R1+0x17fc] ;  /* 0x0017fc0001157983 */ /* 0x000ea80000300800 */
[----:B------:R-:W2:Y:S04]  /*3e4c0*/  LDL.LU R22, [R1+0x1820] ;  /* 0x0018200001167983 */ /* 0x000ea80000300800 */
[----:B------:R-:W2:Y:S01]  /*3e4d0*/  LDL.LU R23, [R1+0x17f4] ;  /* 0x0017f40001177983 */ /* 0x000ea20000300800 */
[----:B---3--:R-:W-:-:S03]  /*3e4e0*/  IADD3 R0, P3, R0, UR10, RZ ;  /* 0x0000000a00007c10 */ /* 0x008fc6000ff7e0ff */
[----:B------:R-:W3:Y:S01]  /*3e4f0*/  LDL.LU R13, [R1+0x1818] ;  /* 0x00181800010d7983 */ /* 0x000ee20000300800 */
[----:B----4-:R-:W-:Y:S02]  /*3e500*/  IADD3.X R12, R12, UR7, RZ, P2, !PT ;  /* 0x000000070c0c7c10 */ /* 0x010fe400097fe4ff */
[----:B------:R-:W-:Y:S02]  /*3e510*/  IADD3 R3, P2, R3, UR10, RZ ;  /* 0x0000000a03037c10 */ /* 0x000fe4000ff5e0ff */
[----:B------:R-:W-:Y:S01]  /*3e520*/  IADD3.X R24, R24, UR7, RZ, P1, !PT ;  /* 0x0000000718187c10 */ /* 0x000fe20008ffe4ff */
[----:B0-----:R-:W4:Y:S01]  /*3e530*/  LDL.LU R2, [R1+0x17ec] ;  /* 0x0017ec0001027983 */ /* 0x001f220000300800 */
        /* <DEDUP_REMOVED lines=22> */
[----:B------:R-:W-:Y:S02]  /*3e6a0*/  IADD3.X R14, R14, UR7, RZ, P1, !PT ;  /* 0x000000070e0e7c10 */ /* 0x000fe40008ffe4ff */
[----:B------:R-:W-:Y:S01]  /*3e6b0*/  IADD3.X R16, R16, UR7, RZ, P4, !PT ;  /* 0x0000000710107c10 */ /* 0x000fe2000a7fe4ff */
[----:B------:R-:W-:Y:S01]  /*3e6c0*/  STL [R1+0x1858], R9 ;  /* 0x0018580901007387 */ /* 0x000fe20000100800 */
[----:B------:R-:W-:-:S03]  /*3e6d0*/  IADD3 R28, P4, R28, UR10, RZ ;  /* 0x0000000a1c1c7c10 */ /* 0x000fc6000ff9e0ff */
[----:B------:R-:W-:Y:S01]  /*3e6e0*/  STL [R1+0x182c], R8 ;  /* 0x00182c0801007387 */ /* 0x000fe20000100800 */
[----:B------:R-:W-:-:S03]  /*3e6f0*/  IADD3 R15, P1, R15, UR10, RZ ;  /* 0x0000000a0f0f7c10 */ /* 0x000fc6000ff3e0ff */
[----:B------:R-:W-:Y:S04]  /*3e700*/  STL [R1+0x1850], R10 ;  /* 0x0018500a01007387 */ /* 0x000fe80000100800 */
[----:B------:R-:W-:Y:S04]  /*3e710*/  STL [R1+0x1824], R11 ;  /* 0x0018240b01007387 */ /* 0x000fe80000100800 */
[----:B------:R-:W-:Y:S04]  /*3e720*/  STL [R1+0x1848], R14 ;  /* 0x0018480e01007387 */ /* 0x000fe80000100800 */
[----:B------:R0:W-:Y:S04]  /*3e730*/  STL [R1+0x1814], R28 ;  /* 0x0018141c01007387 */ /* 0x0001e80000100800 */
[----:B------:R-:W-:Y:S01]  /*3e740*/  STL [R1+0x181c], R15 ;  /* 0x00181c0f01007387 */ /* 0x000fe20000100800 */
[----:B------:R-:W-:-:S02]  /*3e750*/  IADD3.X R17, R17, UR7, RZ, P6, !PT ;  /* 0x0000000711117c10 */ /* 0x000fc4000b7fe4ff */
[----:B------:R-:W-:Y:S01]  /*3e760*/  IADD3 R29, P6, R29, UR10, RZ ;  /* 0x0000000a1d1d7c10 */ /* 0x000fe2000ffde0ff */
[----:B0-----:R-:W4:Y:S04]  /*3e770*/  LDL.LU R28, [R1+0x1810] ;  /* 0x00181000011c7983 */ /* 0x001f280000300800 */
[----:B------:R-:W-:Y:S04]  /*3e780*/  STL [R1+0x1840], R16 ;  /* 0x0018401001007387 */ /* 0x000fe80000100800 */
[----:B------:R0:W-:Y:S04]  /*3e790*/  STL [R1+0x180c], R29 ;  /* 0x00180c1d01007387 */ /* 0x0001e80000100800 */
[----:B0-----:R-:W4:Y:S01]  /*3e7a0*/  LDL.LU R29, [R1+0x17e4] ;  /* 0x0017e400011d7983 */ /* 0x001f220000300800 */
[----:B------:R-:W-:-:S02]  /*3e7b0*/  IADD3.X R18, R18, UR7, RZ, P5, !PT ;  /* 0x0000000712127c10 */ /* 0x000fc4000affe4ff */
[----:B------:R-:W-:Y:S02]  /*3e7c0*/  IADD3 R19, P5, R19, UR10, RZ ;  /* 0x0000000a13137c10 */ /* 0x000fe4000ffbe0ff */
[----:B------:R-:W-:Y:S01]  /*3e7d0*/  IADD3.X R20, R20, UR7, RZ, P3, !PT ;  /* 0x0000000714147c10 */ /* 0x000fe20009ffe4ff */
[----:B------:R-:W-:Y:S04]  /*3e7e0*/  STL [R1+0x1838], R17 ;  /* 0x0018381101007387 */ /* 0x000fe80000100800 */
[----:B------:R-:W-:Y:S04]  /*3e7f0*/  STL [R1+0x1830], R18 ;  /* 0x0018301201007387 */ /* 0x000fe80000100800 */
[----:B------:R-:W-:Y:S04]  /*3e800*/  STL [R1+0x1804], R19 ;  /* 0x0018041301007387 */ /* 0x000fe80000100800 */
[----:B------:R-:W-:Y:S01]  /*3e810*/  STL [R1+0x1828], R20 ;  /* 0x0018281401007387 */ /* 0x000fe20000100800 */
[----:B--2---:R-:W-:-:S02]  /*3e820*/  IADD3 R21, P3, R21, UR10, RZ ;  /* 0x0000000a15157c10 */ /* 0x004fc4000ff7e0ff */
[----:B------:R-:W-:Y:S02]  /*3e830*/  IADD3.X R22, R22, UR7, RZ, P2, !PT ;  /* 0x0000000716167c10 */ /* 0x000fe400097fe4ff */
[----:B------:R-:W-:Y:S02]  /*3e840*/  IADD3 R23, P2, R23, UR10, RZ ;  /* 0x0000000a17177c10 */ /* 0x000fe4000ff5e0ff */
[----:B---3--:R-:W-:Y:S01]  /*3e850*/  IADD3.X R13, R13, UR7, RZ, P1, !PT ;  /* 0x000000070d0d7c10 */ /* 0x008fe20008ffe4ff */
[----:B------:R-:W-:Y:S04]  /*3e860*/  STL [R1+0x17fc], R21 ;  /* 0x0017fc1501007387 */ /* 0x000fe80000100800 */
[----:B------:R-:W-:Y:S04]  /*3e870*/  STL [R1+0x1820], R22 ;  /* 0x0018201601007387 */ /* 0x000fe80000100800 */
[----:B------:R-:W2:Y:S04]  /*3e880*/  LDL.LU R0, [R1+0x1808] ;  /* 0x0018080001007983 */ /* 0x000ea80000300800 */
[----:B------:R-:W-:Y:S01]  /*3e890*/  STL [R1+0x17f4], R23 ;  /* 0x0017f41701007387 */ /* 0x000fe20000100800 */
[----:B----4-:R-:W-:-:S03]  /*3e8a0*/  IADD3 R2, P1, R2, UR10, RZ ;  /* 0x0000000a02027c10 */ /* 0x010fc6000ff3e0ff */
[----:B------:R-:W3:Y:S04]  /*3e8b0*/  LDL.LU R12, [R1+0x17dc] ;  /* 0x0017dc00010c7983 */ /* 0x000ee80000300800 */
        /* <DEDUP_REMOVED lines=20> */
[----:B------:R-:W-:-:S05]  /*3ea00*/  IADD3.X R28, R28, UR7, RZ, P4, !PT ;  /* 0x000000071c1c7c10 */ /* 0x000fca000a7fe4ff */
[----:B------:R0:W-:Y:S01]  /*3ea10*/  STL [R1+0x1810], R28 ;  /* 0x0018101c01007387 */ /* 0x0001e20000100800 */
[----:B------:R-:W-:-:S03]  /*3ea20*/  IADD3 R29, P4, R29, UR10, RZ ;  /* 0x0000000a1d1d7c10 */ /* 0x000fc6000ff9e0ff */
[----:B0-----:R-:W4:Y:S04]  /*3ea30*/  LDL.LU R28, [R1+0x17b8] ;  /* 0x0017b800011c7983 */ /* 0x001f280000300800 */
        /* <DEDUP_REMOVED lines=8> */
[----:B0-----:R-:W4:Y:S01]  /*3eac0*/  LDL.LU R29, [R1+0x1798] ;  /* 0x00179800011d7983 */ /* 0x001f220000300800 */
[----:B--2---:R-:W-:-:S02]  /*3ead0*/  IADD3.X R0, R0, UR7, RZ, P6, !PT ;  /* 0x0000000700007c10 */ /* 0x004fc4000b7fe4ff */
[----:B---3--:R-:W-:Y:S02]  /*3eae0*/  IADD3 R12, P6, R12, UR10, RZ ;  /* 0x0000000a0c0c7c10 */ /* 0x008fe4000ffde0ff */
[----:B----4-:R-:W-:Y:S01]  /*3eaf0*/  IADD3.X R3, R3, UR7, RZ, P5, !PT ;  /* 0x0000000703037c10 */ /* 0x010fe2000affe4ff */
[----:B------:R-:W-:Y:S01]  /*3eb00*/  STL [R1+0x1808], R0 ;  /* 0x0018080001007387 */ /* 0x000fe20000100800 */
[----:B------:R-:W-:Y:S02]  /*3eb10*/  IADD3 R24, P5, R24, UR10, RZ ;  /* 0x0000000a18187c10 */ /* 0x000fe4000ffbe0ff */
[----:B------:R-:W-:Y:S02]  /*3eb20*/  IADD3.X R6, R6, UR7, RZ, P3, !PT ;  /* 0x0000000706067c10 */ /* 0x000fe40009ffe4ff */
[----:B------:R-:W-:Y:S01]  /*3eb30*/  IADD3 R25, P3, R25, UR10, RZ ;  /* 0x0000000a19197c10 */ /* 0x000fe2000ff7e0ff */
        /* <DEDUP_REMOVED lines=25> */
[----:B------:R-:W-:Y:S01]  /*3ecd0*/  STL [R1+0x17d0], R11 ;  /* 0x0017d00b01007387 */ /* 0x000fe20000100800 */
[----:B------:R-:W-:-:S03]  /*3ece0*/  IADD3 R16, P3, R16, UR10, RZ ;  /* 0x0000000a10107c10 */ /* 0x000fc6000ff7e0ff */
[----:B------:R-:W-:Y:S04]  /*3ecf0*/  STL [R1+0x17a4], R14 ;  /* 0x0017a40e01007387 */ /* 0x000fe80000100800 */
[----:B------:R0:W-:Y:S04]  /*3ed00*/  STL [R1+0x17c0], R2 ;  /* 0x0017c00201007387 */ /* 0x0001e80000100800 */
[----:B------:R-:W-:Y:S01]  /*3ed10*/  STL [R1+0x17c8], R15 ;  /* 0x0017c80f01007387 */ /* 0x000fe20000100800 */
[----:B------:R-:W-:-:S03]  /*3ed20*/  IADD3 R17, P2, R17, UR10, RZ ;  /* 0x0000000a11117c10 */ /* 0x000fc6000ff5e0ff */
[----:B0-----:R-:W2:Y:S04]  /*3ed30*/  LDL.LU R2, [R1+0x176c] ;  /* 0x00176c0001027983 */ /* 0x001ea80000300800 */
[----:B------:R-:W-:Y:S01]  /*3ed40*/  STL [R1+0x179c], R16 ;  /* 0x00179c1001007387 */ /* 0x000fe20000100800 */
[----:B------:R-:W-:Y:S02]  /*3ed50*/  IADD3.X R28, R28, UR7, RZ, P1, !PT ;  /* 0x000000071c1c7c10 */ /* 0x000fe40008ffe4ff */
[----:B------:R-:W-:Y:S02]  /*3ed60*/  IADD3 R18, P1, R18, UR10, RZ ;  /* 0x0000000a12127c10 */ /* 0x000fe4000ff3e0ff */
[----:B------:R-:W-:Y:S02]  /*3ed70*/  IADD3.X R19, R19, UR7, RZ, P4, !PT ;  /* 0x0000000713137c10 */ /* 0x000fe4000a7fe4ff */
[----:B------:R-:W-:Y:S01]  /*3ed80*/  IADD3 R20, P4, R20, UR10, RZ ;  /* 0x0000000a14147c10 */ /* 0x000fe2000ff9e0ff */
[----:B------:R0:W-:Y:S01]  /*3ed90*/  STL [R1+0x17b8], R28 ;  /* 0x0017b81c01007387 */ /* 0x0001e20000100800 */
[----:B------:R-:W-:-:S02]  /*3eda0*/  IADD3.X R21, R21, UR7, RZ, P6, !PT ;  /* 0x0000000715157c10 */ /* 0x000fc4000b7fe4ff */
[----:B------:R-:W-:Y:S02]  /*3edb0*/  IADD3 R22, P6, R22, UR10, RZ ;  /* 0x0000000a16167c10 */ /* 0x000fe4000ffde0ff */
[----:B------:R-:W-:Y:S02]  /*3edc0*/  IADD3.X R23, R23, UR7, RZ, P5, !PT ;  /* 0x0000000717177c10 */ /* 0x000fe4000affe4ff */
[----:B------:R-:W-:Y:S01]  /*3edd0*/  IADD3 R13, P5, R13, UR10, RZ ;  /* 0x0000000a0d0d7c10 */ /* 0x000fe2000ffbe0ff */
[----:B0-----:R-:W3:Y:S04]  /*3ede0*/  LDL.LU R28, [R1+0x1790] ;  /* 0x00179000011c7983 */ /* 0x001ee80000300800 */
[----:B------:R-:W-:Y:S04]  /*3edf0*/  STL [R1+0x1794], R17 ;  /* 0x0017941101007387 */ /* 0x000fe80000100800 */
[----:B------:R-:W-:Y:S04]  /*3ee00*/  STL [R1+0x178c], R18 ;  /* 0x00178c1201007387 */ /* 0x000fe80000100800 */
[----:B------:R-:W-:Y:S04]  /*3ee10*/  STL [R1+0x17b0], R19 ;  /* 0x0017b01301007387 */ /* 0x000fe80000100800 */
[----:B------:R-:W-:Y:S04]  /*3ee20*/  STL [R1+0x1784], R20 ;  /* 0x0017841401007387 */ /* 0x000fe80000100800 */
[----:B------:R-:W-:Y:S04]  /*3ee30*/  STL [R1+0x17a8], R21 ;  /* 0x0017a81501007387 */ /* 0x000fe80000100800 */
[----:B------:R-:W-:Y:S01]  /*3ee40*/  STL [R1+0x177c], R22 ;  /* 0x00177c1601007387 */ /* 0x000fe20000100800 */
[----:B------:R-:W-:-:S03]  /*3ee50*/  IADD3.X R29, R29, UR7, RZ, P3, !PT ;  /* 0x000000071d1d7c10 */ /* 0x000fc60009ffe4ff */
        /* <DEDUP_REMOVED lines=23> */
[----:B--2---:R-:W-:-:S05]  /*3efd0*/  IADD3 R2, P3, R2, UR10, RZ ;  /* 0x0000000a02027c10 */ /* 0x004fca000ff7e0ff */
[----:B------:R0:W-:Y:S04]  /*3efe0*/  STL [R1+0x176c], R2 ;  /* 0x00176c0201007387 */ /* 0x0001e80000100800 */
[----:B0-----:R-:W2:Y:S04]  /*3eff0*/  LDL.LU R2, [R1+0x1714] ;  /* 0x0017140001027983 */ /* 0x001ea80000300800 */
[----:B------:R-:W2:Y:S04]  /*3f000*/  LDL.LU R18, [R1+0x1738] ;  /* 0x0017380001127983 */ /* 0x000ea80000300800 */
[----:B------:R-:W2:Y:S04]  /*3f010*/  LDL.LU R19, [R1+0x170c] ;  /* 0x00170c0001137983 */ /* 0x000ea80000300800 */
[----:B------:R-:W2:Y:S01]  /*3f020*/  LDL.LU R20, [R1+0x1730] ;  /* 0x0017300001147983 */ /* 0x000ea20000300800 */
[----:B---3--:R-:W-:-:S05]  /*3f030*/  IADD3.X R28, R28, UR7, RZ, P2, !PT ;  /* 0x000000071c1c7c10 */ /* 0x008fca00097fe4ff */
[----:B------:R0:W-:Y:S04]  /*3f040*/  STL [R1+0x1790], R28 ;  /* 0x0017901c01007387 */ /* 0x0001e80000100800 */
[----:B------:R-:W3:Y:S04]  /*3f050*/  LDL.LU R21, [R1+0x1704] ;  /* 0x0017040001157983 */ /* 0x000ee80000300800 */
[----:B------:R-:W3:Y:S04]  /*3f060*/  LDL.LU R22, [R1+0x1728] ;  /* 0x0017280001167983 */ /* 0x000ee80000300800 */
[----:B------:R-:W3:Y:S01]  /*3f070*/  LDL.LU R23, [R1+0x16fc] ;  /* 0x0016fc0001177983 */ /* 0x000ee20000300800 */
[----:B----4-:R-:W-:-:S03]  /*3f080*/  IADD3 R0, P2, R0, UR10, RZ ;  /* 0x0000000a00007c10 */ /* 0x010fc6000ff5e0ff */
[----:B------:R-:W4:Y:S01]  /*3f090*/  LDL.LU R13, [R1+0x1720] ;  /* 0x00172000010d7983 */ /* 0x000f220000300800 */
[----:B------:R-:W-:Y:S02]  /*3f0a0*/  IADD3.X R12, R12, UR7, RZ, P1, !PT ;  /* 0x000000070c0c7c10 */ /* 0x000fe40008ffe4ff */
        /* <DEDUP_REMOVED lines=35> */
[----:B------:R-:W-:Y:S04]  /*3f2e0*/  STL [R1+0x1724], R15 ;  /* 0x0017240f01007387 */ /* 0x000fe80000100800 */
[----:B0-----:R-:W4:Y:S01]  /*3f2f0*/  LDL.LU R29, [R1+0x1718] ;  /* 0x00171800011d7983 */ /* 0x001f220000300800 */
[----:B------:R-:W-:-:S03]  /*3f300*/  IADD3.X R17, R17, UR7, RZ, P5, !PT ;  /* 0x0000000711117c10 */ /* 0x000fc6000affe4ff */
[----:B------:R-:W-:Y:S01]  /*3f310*/  STL [R1+0x1748], R16 ;  /* 0x0017481001007387 */ /* 0x000fe20000100800 */
[----:B--2---:R-:W-:Y:S02]  /*3f320*/  IADD3 R2, P5, R2, UR10, RZ ;  /* 0x0000000a02027c10 */ /* 0x004fe4000ffbe0ff */
[----:B------:R-:W-:Y:S02]  /*3f330*/  IADD3.X R18, R18, UR7, RZ, P3, !PT ;  /* 0x0000000712127c10 */ /* 0x000fe40009ffe4ff */
[----:B------:R-:W-:Y:S02]  /*3f340*/  IADD3 R19, P3, R19, UR10, RZ ;  /* 0x0000000a13137c10 */ /* 0x000fe4000ff7e0ff */
[----:B------:R-:W-:Y:S01]  /*3f350*/  IADD3.X R20, R20, UR7, RZ, P2, !PT ;  /* 0x0000000714147c10 */ /* 0x000fe200097fe4ff */
[----:B------:R0:W-:Y:S04]  /*3f360*/  STL [R1+0x1714], R2 ;  /* 0x0017140201007387 */ /* 0x0001e80000100800 */
[----:B0-----:R-:W2:Y:S01]  /*3f370*/  LDL.LU R2, [R1+0x16ec] ;  /* 0x0016ec0001027983 */ /* 0x001ea20000300800 */
[----:B---3--:R-:W-:-:S03]  /*3f380*/  IADD3 R21, P2, R21, UR10, RZ ;  /* 0x0000000a15157c10 */ /* 0x008fc6000ff5e0ff */
[----:B------:R-:W-:Y:S01]  /*3f390*/  STL [R1+0x1740], R17 ;  /* 0x0017401101007387 */ /* 0x000fe20000100800 */
[----:B------:R-:W-:-:S03]  /*3f3a0*/  IADD3.X R22, R22, UR7, RZ, P1, !PT ;  /* 0x0000000716167c10 */ /* 0x000fc60008ffe4ff */
[----:B------:R-:W-:Y:S04]  /*3f3b0*/  STL [R1+0x1738], R18 ;  /* 0x0017381201007387 */ /* 0x000fe80000100800 */
[----:B------:R-:W-:Y:S01]  /*3f3c0*/  STL [R1+0x170c], R19 ;  /* 0x00170c1301007387 */ /* 0x000fe20000100800 */
[----:B------:R-:W-:-:S03]  /*3f3d0*/  IADD3 R23, P1, R23, UR10, RZ ;  /* 0x0000000a17177c10 */ /* 0x000fc6000ff3e0ff */
[----:B------:R-:W-:Y:S01]  /*3f3e0*/  STL [R1+0x1730], R20 ;  /* 0x0017301401007387 */ /* 0x000fe20000100800 */
[----:B----4-:R-:W-:-:S03]  /*3f3f0*/  IADD3.X R13, R13, UR7, RZ, P4, !PT ;  /* 0x000000070d0d7c10 */ /* 0x010fc6000a7fe4ff */
[----:B------:R-:W-:Y:S04]  /*3f400*/  STL [R1+0x1704], R21 ;  /* 0x0017041501007387 */ /* 0x000fe80000100800 */
[----:B------:R-:W-:Y:S01]  /*3f410*/  STL [R1+0x1728], R22 ;  /* 0x0017281601007387 */ /* 0x000fe20000100800 */
[----:B------:R-:W-:-:S03]  /*3f420*/  IADD3 R28, P4, R28, UR10, RZ ;  /* 0x0000000a1c1c7c10 */ /* 0x000fc6000ff9e0ff */
        /* <DEDUP_REMOVED lines=24> */
[----:B------:R0:W-:Y:S04]  /*3f5b0*/  STL [R1+0x1718], R29 ;  /* 0x0017181d01007387 */ /* 0x0001e80000100800 */
[----:B0-----:R-:W4:Y:S04]  /*3f5c0*/  LDL.LU R29, [R1+0x16c0] ;  /* 0x0016c000011d7983 */ /* 0x001f280000300800 */
[----:B------:R-:W4:Y:S04]  /*3f5d0*/  LDL.LU R18, [R1+0x1694] ;  /* 0x0016940001127983 */ /* 0x000f280000300800 */
[----:B------:R-:W4:Y:S04]  /*3f5e0*/  LDL.LU R19, [R1+0x16b8] ;  /* 0x0016b80001137983 */ /* 0x000f280000300800 */
[----:B------:R-:W4:Y:S01]  /*3f5f0*/  LDL.LU R20, [R1+0x168c] ;  /* 0x00168c0001147983 */ /* 0x000f220000300800 */
[----:B--2---:R-:W-:-:S05]  /*3f600*/  IADD3 R2, P6, R2, UR10, RZ ;  /* 0x0000000a02027c10 */ /* 0x004fca000ffde0ff */
[----:B------:R0:W-:Y:S04]  /*3f610*/  STL [R1+0x16ec], R2 ;  /* 0x0016ec0201007387 */ /* 0x0001e80000100800 */
[----:B------:R-:W2:Y:S04]  /*3f620*/  LDL.LU R21, [R1+0x16b0] ;  /* 0x0016b00001157983 */ /* 0x000ea80000300800 */
[----:B------:R-:W2:Y:S04]  /*3f630*/  LDL.LU R22, [R1+0x1960] ;  /* 0x0019600001167983 */ /* 0x000ea80000300800 */
[----:B------:R-:W2:Y:S04]  /*3f640*/  LDL.LU R23, [R1+0x16a8] ;  /* 0x0016a80001177983 */ /* 0x000ea80000300800 */
[----:B------:R-:W2:Y:S01]  /*3f650*/  LDL.LU R13, [R1+0x1968] ;  /* 0x00196800010d7983 */ /* 0x000ea20000300800 */
[----:B---3--:R-:W-:-:S02]  /*3f660*/  IADD3.X R0, R0, UR7, RZ, P5, !PT ;  /* 0x0000000700007c10 */ /* 0x008fc4000affe4ff */
[----:B----4-:R-:W-:Y:S01]  /*3f670*/  IADD3 R12, P5, R12, UR10, RZ ;  /* 0x0000000a0c0c7c10 */ /* 0x010fe2000ffbe0ff */
[----:B0-----:R-:W3:Y:S01]  /*3f680*/  LDL.LU R2, [R1+0x16a0] ;  /* 0x0016a00001027983 */ /* 0x001ee20000300800 */
[----:B------:R-:W-:Y:S02]  /*3f690*/  IADD3.X R3, R3, UR7, RZ, P3, !PT ;  /* 0x0000000703037c10 */ /* 0x000fe40009ffe4ff */
[----:B------:R-:W-:Y:S02]  /*3f6a0*/  IADD3 R24, P3, R24, UR10, RZ ;  /* 0x0000000a18187c10 */ /* 0x000fe4000ff7e0ff */
[----:B------:R-:W-:Y:S01]  /*3f6b0*/  IADD3.X R6, R6, UR7, RZ, P2, !PT ;  /* 0x0000000706067c10 */ /* 0x000fe200097fe4ff */
        /* <DEDUP_REMOVED lines=31> */
[----:B------:R-:W-:Y:S04]  /*3f8b0*/  STL [R1+0x16d0], R15 ;  /* 0x0016d00f01007387 */ /* 0x000fe80000100800 */
[----:B0-----:R-:W4:Y:S04]  /*3f8c0*/  LDL.LU R28, [R1+0x1970] ;  /* 0x00197000011c7983 */ /* 0x001f280000300800 */
[----:B------:R-:W-:Y:S01]  /*3f8d0*/  STL [R1+0x16a4], R16 ;  /* 0x0016a41001007387 */ /* 0x000fe20000100800 */
[----:B------:R-:W-:-:S05]  /*3f8e0*/  IADD3.X R29, R29, UR7, RZ, P4, !PT ;  /* 0x000000071d1d7c10 */ /* 0x000fca000a7fe4ff */
[----:B------:R0:W-:Y:S04]  /*3f8f0*/  STL [R1+0x16c0], R29 ;  /* 0x0016c01d01007387 */ /* 0x0001e80000100800 */
[----:B0-----:R-:W4:Y:S01]  /*3f900*/  LDL.LU R29, [R1+0x1698] ;  /* 0x00169800011d7983 */ /* 0x001f220000300800 */
[----:B------:R-:W-:Y:S02]  /*3f910*/  IADD3 R17, P1, R17, UR10, RZ ;  /* 0x0000000a11117c10 */ /* 0x000fe4000ff3e0ff */
[----:B------:R-:W-:Y:S02]  /*3f920*/  IADD3 R18, P4, R18, UR10, RZ ;  /* 0x0000000a12127c10 */ /* 0x000fe4000ff9e0ff */
[----:B------:R-:W-:Y:S02]  /*3f930*/  IADD3.X R19, R19, UR7, RZ, P6, !PT ;  /* 0x0000000713137c10 */ /* 0x000fe4000b7fe4ff */
[----:B------:R-:W-:Y:S01]  /*3f940*/  IADD3 R20, P6, R20, UR10, RZ ;  /* 0x0000000a14147c10 */ /* 0x000fe2000ffde0ff */
[----:B------:R-:W-:Y:S04]  /*3f950*/  STL [R1+0x169c], R17 ;  /* 0x00169c1101007387 */ /* 0x000fe80000100800 */
[----:B------:R-:W-:Y:S04]  /*3f960*/  STL [R1+0x1694], R18 ;  /* 0x0016941201007387 */ /* 0x000fe80000100800 */
[----:B------:R-:W-:Y:S04]  /*3f970*/  STL [R1+0x16b8], R19 ;  /* 0x0016b81301007387 */ /* 0x000fe80000100800 */
[----:B------:R-:W-:Y:S01]  /*3f980*/  STL [R1+0x168c], R20 ;  /* 0x00168c1401007387 */ /* 0x000fe20000100800 */
[----:B--2---:R-:W-:-:S02]  /*3f990*/  IADD3.X R21, R21, UR7, RZ, P5, !PT ;  /* 0x0000000715157c10 */ /* 0x004fc4000affe4ff */
[----:B------:R-:W-:Y:S02]  /*3f9a0*/  IADD3 R22, P5, R22, UR10, RZ ;  /* 0x0000000a16167c10 */ /* 0x000fe4000ffbe0ff */
[----:B------:R-:W-:Y:S02]  /*3f9b0*/  IADD3.X R23, R23, UR7, RZ, P3, !PT ;  /* 0x0000000717177c10 */ /* 0x000fe40009ffe4ff */
[----:B------:R-:W-:Y:S01]  /*3f9c0*/  IADD3 R13, P3, R13, UR10, RZ ;  /* 0x0000000a0d0d7c10 */ /* 0x000fe2000ff7e0ff */
[----:B------:R-:W-:Y:S04]  /*3f9d0*/  STL [R1+0x16b0], R21 ;  /* 0x0016b01501007387 */ /* 0x000fe80000100800 */
[----:B------:R0:W-:Y:S04]  /*3f9e0*/  STL [R1+0x1960], R22 ;  /* 0x0019601601007387 */ /* 0x0001e80000100800 */
[----:B------:R-:W2:Y:S04]  /*3f9f0*/  LDL.LU R0, [R1+0x1978] ;  /* 0x0019780001007983 */ /* 0x000ea80000300800 */
[----:B------:R1:W-:Y:S01]  /*3fa00*/  STL [R1+0x16a8], R23 ;  /* 0x0016a81701007387 */ /* 0x0003e20000100800 */
[----:B---3--:R-:W-:-:S03]  /*3fa10*/  IADD3.X R2, R2, UR7, RZ, P2, !PT ;  /* 0x0000000702027c10 */ /* 0x008fc600097fe4ff */
[----:B------:R-:W3:Y:S04]  /*3fa20*/  LDL.LU R12, [R1+0x1690] ;  /* 0x00169000010c7983 */ /* 0x000ee80000300800 */
[----:B------:R4:W-:Y:S04]  /*3fa30*/  STL [R1+0x1968], R13 ;  /* 0x0019680d01007387 */ /* 0x0009e80000100800 */
[----:B------:R-:W3:Y:S04]  /*3fa40*/  LDL.LU R3, [R1+0x1980] ;  /* 0x0019800001037983 */ /* 0x000ee80000300800 */
[----:B------:R4:W-:Y:S04]  /*3fa50*/  STL [R1+0x16a0], R2 ;  /* 0x0016a00201007387 */ /* 0x0009e80000100800 */
        /* <DEDUP_REMOVED lines=15> */
[----:B0-----:R-:W3:Y:S04]  /*3fb50*/  LDL.LU R22, [R1+0x19c0] ;  /* 0x0019c00001167983 */ /* 0x001ee80000300800 */
[----:B------:R-:W3:Y:S04]  /*3fb60*/  LDL.LU R17, [R1+0x195c] ;  /* 0x00195c0001117983 */ /* 0x000ee80000300800 */
[----:B-1----:R-:W3:Y:S01]  /*3fb70*/  LDL.LU R23, [R1+0x19c8] ;  /* 0x0019c80001177983 */ /* 0x002ee20000300800 */
[----:B----4-:R-:W-:-:S05]  /*3fb80*/  IADD3 R28, P2, R28, UR10, RZ ;  /* 0x0000000a1c1c7c10 */ /* 0x010fca000ff5e0ff */
[----:B------:R0:W-:Y:S04]  /*3fb90*/  STL [R1+0x1970], R28 ;  /* 0x0019701c01007387 */ /* 0x0001e80000100800 */
[----:B------:R-:W4:Y:S04]  /*3fba0*/  LDL.LU R18, [R1+0x1964] ;  /* 0x0019640001127983 */ /* 0x000f280000300800 */
[----:B------:R-:W4:Y:S04]  /*3fbb0*/  LDL.LU R19, [R1+0x19d0] ;  /* 0x0019d00001137983 */ /* 0x000f280000300800 */
[----:B------:R-:W4:Y:S01]  /*3fbc0*/  LDL.LU R20, [R1+0x196c] ;  /* 0x00196c0001147983 */ /* 0x000f220000300800 */
[----:B------:R-:W-:-:S05]  /*3fbd0*/  IADD3.X R29, R29, UR7, RZ, P1, !PT ;  /* 0x000000071d1d7c10 */ /* 0x000fca0008ffe4ff */
[----:B------:R1:W-:Y:S04]  /*3fbe0*/  STL [R1+0x1698], R29 ;  /* 0x0016981d01007387 */ /* 0x0003e80000100800 */
[----:B------:R-:W4:Y:S04]  /*3fbf0*/  LDL.LU R21, [R1+0x19d8] ;  /* 0x0019d80001157983 */ /* 0x000f280000300800 */
[----:B------:R-:W4:Y:S04]  /*3fc00*/  LDL.LU R13, [R1+0x1974] ;  /* 0x00197400010d7983 */ /* 0x000f280000300800 */
[----:B------:R-:W4:Y:S04]  /*3fc10*/  LDL.LU R2, [R1+0x19e0] ;  /* 0x0019e00001027983 */ /* 0x000f280000300800 */
[----:B0-----:R-:W4:Y:S04]  /*3fc20*/  LDL.LU R28, [R1+0x197c] ;  /* 0x00197c00011c7983 */ /* 0x001f280000300800 */
[----:B-1----:R-:W4:Y:S01]  /*3fc30*/  LDL.LU R29, [R1+0x19e8] ;  /* 0x0019e800011d7983 */ /* 0x002f220000300800 */
[----:B--2---:R-:W-:-:S02]  /*3fc40*/  IADD3 R0, P1, R0, UR10, RZ ;  /* 0x0000000a00007c10 */ /* 0x004fc4000ff3e0ff */
[----:B---3--:R-:W-:Y:S02]  /*3fc50*/  IADD3.X R12, R12, UR7, RZ, P4, !PT ;  /* 0x000000070c0c7c10 */ /* 0x008fe4000a7fe4ff */
[----:B------:R-:W-:Y:S01]  /*3fc60*/  IADD3 R3, P4, R3, UR10, RZ ;  /* 0x0000000a03037c10 */ /* 0x000fe2000ff9e0ff */
[----:B------:R-:W-:Y:S01]  /*3fc70*/  STL [R1+0x1978], R0 ;  /* 0x0019780001007387 */ /* 0x000fe20000100800 */
        /* <DEDUP_REMOVED lines=29> */
[----:B------:R-:W-:Y:S01]  /*3fe50*/  STL [R1+0x19b0], R11 ;  /* 0x0019b00b01007387 */ /* 0x000fe20000100800 */
[----:B------:R-:W-:-:S03]  /*3fe60*/  IADD3.X R17, R17, UR7, RZ, P3, !PT ;  /* 0x0000000711117c10 */ /* 0x000fc60009ffe4ff */
[----:B------:R-:W-:Y:S01]  /*3fe70*/  STL [R1+0x1670], R14 ;  /* 0x0016700e01007387 */ /* 0x000fe20000100800 */
[----:B------:R-:W-:-:S03]  /*3fe80*/  IADD3 R23, P3, R23, UR10, RZ ;  /* 0x0000000a17177c10 */ /* 0x000fc6000ff7e0ff */
[----:B------:R0:W-:Y:S04]  /*3fe90*/  STL [R1+0x19c0], R22 ;  /* 0x0019c01601007387 */ /* 0x0001e80000100800 */
[----:B------:R-:W-:Y:S04]  /*3fea0*/  STL [R1+0x19b8], R15 ;  /* 0x0019b80f01007387 */ /* 0x000fe80000100800 */
[----:B0-----:R-:W2:Y:S04]  /*3feb0*/  LDL.LU R22, [R1+0x1984] ;  /* 0x0019840001167983 */ /* 0x001ea80000300800 */
[----:B------:R-:W-:Y:S01]  /*3fec0*/  STL [R1+0x166c], R16 ;  /* 0x00166c1001007387 */ /* 0x000fe20000100800 */
[----:B----4-:R-:W-:-:S02]  /*3fed0*/  IADD3.X R18, R18, UR7, RZ, P2, !PT ;  /* 0x0000000712127c10 */ /* 0x010fc400097fe4ff */
[----:B------:R-:W-:Y:S01]  /*3fee0*/  IADD3 R19, P2, R19, UR10, RZ ;  /* 0x0000000a13137c10 */ /* 0x000fe2000ff5e0ff */
[----:B------:R0:W-:Y:S01]  /*3fef0*/  STL [R1+0x19c8], R23 ;  /* 0x0019c81701007387 */ /* 0x0001e20000100800 */
[----:B------:R-:W-:-:S03]  /*3ff00*/  IADD3.X R20, R20, UR7, RZ, P1, !PT ;  /* 0x0000000714147c10 */ /* 0x000fc60008ffe4ff */
[----:B0-----:R-:W3:Y:S04]  /*3ff10*/  LDL.LU R23, [R1+0x19f0] ;  /* 0x0019f00001177983 */ /* 0x001ee80000300800 */
[----:B------:R-:W-:Y:S04]  /*3ff20*/  STL [R1+0x195c], R17 ;  /* 0x00195c1101007387 */ /* 0x000fe80000100800 */
[----:B------:R-:W-:Y:S04]  /*3ff30*/  STL [R1+0x1964], R18 ;  /* 0x0019641201007387 */ /* 0x000fe80000100800 */
[----:B------:R-:W-:Y:S04]  /*3ff40*/  STL [R1+0x19d0], R19 ;  /* 0x0019d01301007387 */ /* 0x000fe80000100800 */
[----:B------:R-:W-:Y:S01]  /*3ff50*/  STL [R1+0x196c], R20 ;  /* 0x00196c1401007387 */ /* 0x000fe20000100800 */
[----:B------:R-:W-:-:S02]  /*3ff60*/  IADD3 R21, P1, R21, UR10, RZ ;  /* 0x0000000a15157c10 */ /* 0x000fc4000ff3e0ff */
[----:B------:R-:W-:Y:S02]  /*3ff70*/  IADD3.X R13, R13, UR7, RZ, P4, !PT ;  /* 0x000000070d0d7c10 */ /* 0x000fe4000a7fe4ff */
[----:B------:R-:W-:Y:S02]  /*3ff80*/  IADD3 R2, P4, R2, UR10, RZ ;  /* 0x0000000a02027c10 */ /* 0x000fe4000ff9e0ff */
[----:B------:R-:W-:Y:S01]  /*3ff90*/  IADD3.X R28, R28, UR7, RZ, P6, !PT ;  /* 0x000000071c1c7c10 */ /* 0x000fe2000b7fe4ff */
[----:B------:R-:W-:Y:S04]  /*3ffa0*/  STL [R1+0x19d8], R21 ;  /* 0x0019d81501007387 */ /* 0x000fe80000100800 */
[----:B------:R0:W-:Y:S04]  /*3ffb0*/  STL [R1+0x1974], R13 ;  /* 0x0019740d01007387 */ /* 0x0001e80000100800 */
[----:B------:R-:W4:Y:S04]  /*3ffc0*/  LDL.LU R0, [R1+0x198c] ;  /* 0x00198c0001007983 */ /* 0x000f280000300800 */
[----:B------:R1:W-:Y:S01]  /*3ffd0*/  STL [R1+0x19e0], R2 ;  /* 0x0019e00201007387 */ /* 0x0003e20000100800 */
[----:B------:R-:W-:-:S03]  /*3ffe0*/  IADD3 R29, P6, R29, UR10, RZ ;  /* 0x0000000a1d1d7c10 */ /* 0x000fc6000ffde0ff */
[----:B------:R-:W4:Y:S04]  /*3fff0*/  LDL.LU R6, [R1+0x19f8] ;  /* 0x0019f80001067983 */ /* 0x000f280000300800 */
[----:B------:R1:W-:Y:S04]  /*40000*/  STL [R1+0x197c], R28 ;  /* 0x00197c1c01007387 */ /* 0x0003e80000100800 */
[----:B------:R-:W4:Y:S04]  /*40010*/  LDL.LU R24, [R1+0x1994] ;  /* 0x0019940001187983 */ /* 0x000f280000300800 */
[----:B------:R1:W-:Y:S04]  /*40020*/  STL [R1+0x19e8], R29 ;  /* 0x0019e81d01007387 */ /* 0x0003e80000100800 */
[----:B------:R-:W4:Y:S04]  /*40030*/  LDL.LU R5, [R1+0x1a00] ;  /* 0x001a000001057983 */ /* 0x000f280000300800 */
[----:B------:R-:W4:Y:S04]  /*40040*/  LDL.LU R4, [R1+0x199c] ;  /* 0x00199c0001047983 */ /* 0x000f280000300800 */
[----:B------:R-:W4:Y:S04]  /*40050*/  LDL.LU R9, [R1+0x1a08] ;  /* 0x001a080001097983 */ /* 0x000f280000300800 */
[----:B------:R-:W4:Y:S04]  /*40060*/  LDL.LU R8, [R1+0x19a4] ;  /* 0x0019a40001087983 */ /* 0x000f280000300800 */
[----:B0-----:R-:W4:Y:S04]  /*40070*/  LDL.LU R13, [R1+0x1a10] ;  /* 0x001a1000010d7983 */ /* 0x001f280000300800 */
[----:B-1----:R-:W4:Y:S04]  /*40080*/  LDL.LU R2, [R1+0x19ac] ;  /* 0x0019ac0001027983 */ /* 0x002f280000300800 */
        /* <DEDUP_REMOVED lines=17> */
[----:B---3--:R-:W-:-:S05]  /*401a0*/  IADD3 R23, P5, R23, UR10, RZ ;  /* 0x0000000a17177c10 */ /* 0x008fca000ffbe0ff */
[----:B------:R1:W-:Y:S04]  /*401b0*/  STL [R1+0x19f0], R23 ;  /* 0x0019f01701007387 */ /* 0x0003e80000100800 */
[----:B------:R-:W3:Y:S04]  /*401c0*/  LDL.LU R19, [R1+0x19f4] ;  /* 0x0019f40001137983 */ /* 0x000ee80000300800 */
[----:B------:R-:W3:Y:S04]  /*401d0*/  LDL.LU R20, [R1+0x1a34] ;  /* 0x001a340001147983 */ /* 0x000ee80000300800 */
[----:B------:R-:W3:Y:S04]  /*401e0*/  LDL.LU R21, [R1+0x19fc] ;  /* 0x0019fc0001157983 */ /* 0x000ee80000300800 */
[----:B0-----:R-:W3:Y:S04]  /*401f0*/  LDL.LU R22, [R1+0x1a04] ;  /* 0x001a040001167983 */ /* 0x001ee80000300800 */
[----:B-1----:R-:W3:Y:S01]  /*40200*/  LDL.LU R23, [R1+0x1a0c] ;  /* 0x001a0c0001177983 */ /* 0x002ee20000300800 */
[----:B----4-:R-:W-:-:S02]  /*40210*/  IADD3.X R0, R0, UR7, RZ, P3, !PT ;  /* 0x0000000700007c10 */ /* 0x010fc40009ffe4ff */
[----:B------:R-:W-:Y:S02]  /*40220*/  IADD3 R6, P3, R6, UR10, RZ ;  /* 0x0000000a06067c10 */ /* 0x000fe4000ff7e0ff */
[----:B------:R-:W-:Y:S01]  /*40230*/  IADD3.X R24, R24, UR7, RZ, P2, !PT ;  /* 0x0000000718187c10 */ /* 0x000fe200097fe4ff */
[----:B------:R0:W-:Y:S01]  /*40240*/  STL [R1+0x198c], R0 ;  /* 0x00198c0001007387 */ /* 0x0001e20000100800 */
[----:B------:R-:W-:Y:S02]  /*40250*/  IADD3 R5, P2, R5, UR10, RZ ;  /* 0x0000000a05057c10 */ /* 0x000fe4000ff5e0ff */
[----:B------:R-:W-:Y:S02]  /*40260*/  IADD3.X R4, R4, UR7, RZ, P1, !PT ;  /* 0x0000000704047c10 */ /* 0x000fe40008ffe4ff */
[----:B------:R-:W-:Y:S01]  /*40270*/  IADD3 R9, P1, R9, UR10, RZ ;  /* 0x0000000a09097c10 */ /* 0x000fe2000ff3e0ff */
[----:B0-----:R1:W5:Y:S04]  /*40280*/  LDL.LU R0, [R1+0x1ab4] ;  /* 0x001ab40001007983 */ /* 0x0013680000300800 */
[----:B------:R0:W-:Y:S01]  /*40290*/  STL [R1+0x19f8], R6 ;  /* 0x0019f80601007387 */ /* 0x0001e20000100800 */
[----:B------:R-:W-:-:S02]  /*402a0*/  IADD3.X R8, R8, UR7, RZ, P4, !PT ;  /* 0x0000000708087c10 */ /* 0x000fc4000a7fe4ff */
[----:B------:R-:W-:Y:S01]  /*402b0*/  IADD3 R13, P4, R13, UR10, RZ ;  /* 0x0000000a0d0d7c10 */ /* 0x000fe2000ff9e0ff */
[----:B0-----:R1:W5:Y:S04]  /*402c0*/  LDL.LU R6, [R1+0x1ab0] ;  /* 0x001ab00001067983 */ /* 0x0013680000300800 */
[----:B------:R0:W-:Y:S01]  /*402d0*/  STL [R1+0x1994], R24 ;  /* 0x0019941801007387 */ /* 0x0001e20000100800 */
[----:B------:R-:W-:Y:S02]  /*402e0*/  IADD3.X R2, R2, UR7, RZ, P6, !PT ;  /* 0x0000000702027c10 */ /* 0x000fe4000b7fe4ff */
[----:B------:R-:W-:Y:S01]  /*402f0*/  IADD3 R28, P6, R28, UR10, RZ ;  /* 0x0000000a1c1c7c10 */ /* 0x000fe2000ffde0ff */
[----:B0-----:R1:W5:Y:S04]  /*40300*/  LDL.LU R24, [R1+0x1aac] ;  /* 0x001aac0001187983 */ /* 0x0013680000300800 */
[----:B------:R0:W-:Y:S04]  /*40310*/  STL [R1+0x1a00], R5 ;  /* 0x001a000501007387 */ /* 0x0001e80000100800 */
[----:B0-----:R-:W4:Y:S04]  /*40320*/  LDL.LU R5, [R1+0x1aa8] ;  /* 0x001aa80001057983 */ /* 0x001f280000300800 */
[----:B------:R0:W-:Y:S01]  /*40330*/  STL [R1+0x199c], R4 ;  /* 0x00199c0401007387 */ /* 0x0001e20000100800 */
[----:B------:R-:W-:-:S03]  /*40340*/  IADD3.X R29, R29, UR7, RZ, P5, !PT ;  /* 0x000000071d1d7c10 */ /* 0x000fc6000affe4ff */
[----:B0-----:R-:W4:Y:S04]  /*40350*/  LDL.LU R4, [R1+0x1aa4] ;  /* 0x001aa40001047983 */ /* 0x001f280000300800 */
[----:B------:R0:W-:Y:S04]  /*40360*/  STL [R1+0x1a08], R9 ;  /* 0x001a080901007387 */ /* 0x0001e80000100800 */
[----:B0-----:R-:W4:Y:S04]  /*40370*/  LDL.LU R9, [R1+0x1aa0] ;  /* 0x001aa00001097983 */ /* 0x001f280000300800 */
[----:B------:R0:W-:Y:S04]  /*40380*/  STL [R1+0x19a4], R8 ;  /* 0x0019a40801007387 */ /* 0x0001e80000100800 */
[----:B0-----:R-:W4:Y:S04]  /*40390*/  LDL.LU R8, [R1+0x1a9c] ;  /* 0x001a9c0001087983 */ /* 0x001f280000300800 */
[----:B------:R0:W-:Y:S04]  /*403a0*/  STL [R1+0x1a10], R13 ;  /* 0x001a100d01007387 */ /* 0x0001e80000100800 */
[----:B0-----:R1:W5:Y:S04]  /*403b0*/  LDL.LU R13, [R1+0x1a98] ;  /* 0x001a9800010d7983 */ /* 0x0013680000300800 */
[----:B------:R0:W-:Y:S04]  /*403c0*/  STL [R1+0x19ac], R2 ;  /* 0x0019ac0201007387 */ /* 0x0001e80000100800 */
[----:B0-----:R-:W4:Y:S04]  /*403d0*/  LDL.LU R2, [R1+0x1a94] ;  /* 0x001a940001027983 */ /* 0x001f280000300800 */
[----:B------:R0:W-:Y:S04]  /*403e0*/  STL [R1+0x1a18], R28 ;  /* 0x001a181c01007387 */ /* 0x0001e80000100800 */
[----:B0-----:R-:W2:Y:S04]  /*403f0*/  LDL.LU R28, [R1+0x1a90] ;  /* 0x001a9000011c7983 */ /* 0x001ea80000300800 */
[----:B------:R0:W-:Y:S04]  /*40400*/  STL [R1+0x19b4], R29 ;  /* 0x0019b41d01007387 */ /* 0x0001e80000100800 */
[----:B0-----:R-:W3:Y:S01]  /*40410*/  LDL.LU R29, [R1+0x1a8c] ;  /* 0x001a8c00011d7983 */ /* 0x001ee20000300800 */
[----:B------:R-:W-:-:S02]  /*40420*/  IADD3 R12, P5, R12, UR10, RZ ;  /* 0x0000000a0c0c7c10 */ /* 0x000fc4000ffbe0ff */
[----:B------:R-:W-:Y:S02]  /*40430*/  IADD3.X R3, R3, UR7, RZ, P3, !PT ;  /* 0x0000000703037c10 */ /* 0x000fe40009ffe4ff */
[----:B------:R-:W-:Y:S02]  /*40440*/  IADD3 R25, P3, R25, UR10, RZ ;  /* 0x0000000a19197c10 */ /* 0x000fe4000ff7e0ff */
[----:B------:R-:W-:Y:S02]  /*40450*/  IADD3.X R26, R26, UR7, RZ, P2, !PT ;  /* 0x000000071a1a7c10 */ /* 0x000fe400097fe4ff */
[----:B------:R-:W-:Y:S01]  /*40460*/  IADD3 R27, P2, R27, UR10, RZ ;  /* 0x0000000a1b1b7c10 */ /* 0x000fe2000ff5e0ff */
[----:B------:R-:W-:Y:S01]  /*40470*/  STL [R1+0x1a20], R12 ;  /* 0x001a200c01007387 */ /* 0x000fe20000100800 */
[----:B------:R-:W-:Y:S02]  /*40480*/  IADD3.X R7, R7, UR7, RZ, P1, !PT ;  /* 0x0000000707077c10 */ /* 0x000fe40008ffe4ff */
[----:B------:R-:W-:Y:S01]  /*40490*/  IADD3.X R11, R11, UR7, RZ, P4, !PT ;  /* 0x000000070b0b7c10 */ /* 0x000fe2000a7fe4ff */
[----:B------:R-:W-:Y:S04]  /*404a0*/  STL [R1+0x19bc], R3 ;  /* 0x0019bc0301007387 */ /* 0x000fe80000100800 */
[----:B------:R-:W-:Y:S01]  /*404b0*/  STL [R1+0x1a28], R25 ;  /* 0x001a281901007387 */ /* 0x000fe20000100800 */
[----:B------:R-:W-:-:S03]  /*404c0*/  IADD3 R10, P1, R10, UR10, RZ ;  /* 0x0000000a0a0a7c10 */ /* 0x000fc6000ff3e0ff */
[----:B------:R-:W-:Y:S04]  /*404d0*/  STL [R1+0x19c4], R26 ;  /* 0x0019c41a01007387 */ /* 0x000fe80000100800 */
[----:B------:R-:W-:Y:S04]  /*404e0*/  STL [R1+0x1a2c], R27 ;  /* 0x001a2c1b01007387 */ /* 0x000fe80000100800 */
[----:B------:R-:W-:Y:S01]  /*404f0*/  STL [R1+0x19cc], R7 ;  /* 0x0019cc0701007387 */ /* 0x000fe20000100800 */
[----:B------:R-:W-:Y:S02]  /*40500*/  IADD3.X R14, R14, UR7, RZ, P6, !PT ;  /* 0x000000070e0e7c10 */ /* 0x000fe4000b7fe4ff */
[----:B--2---:R-:W-:-:S05]  /*40510*/  IADD3 R28, P4, R28, UR10, RZ ;  /* 0x0000000a1c1c7c10 */ /* 0x004fca000ff9e0ff */
[----:B------:R0:W-:Y:S04]  /*40520*/  STL [R1+0x1a44], R28 ;  /* 0x001a441c01007387 */ /* 0x0001e80000100800 */
[----:B------:R-:W-:Y:S01]  /*40530*/  STL [R1+0x1a48], R10 ;  /* 0x001a480a01007387 */ /* 0x000fe20000100800 */
[----:B---3--:R-:W-:-:S03]  /*40540*/  IADD3.X R29, R29, UR7, RZ, P5, !PT ;  /* 0x000000071d1d7c10 */ /* 0x008fc6000affe4ff */
[----:B0-----:R-:W2:Y:S04]  /*40550*/  LDL.LU R28, [R1+0x1a88] ;  /* 0x001a8800011c7983 */ /* 0x001ea80000300800 */
[----:B------:R-:W-:Y:S04]  /*40560*/  STL [R1+0x19d4], R11 ;  /* 0x0019d40b01007387 */ /* 0x000fe80000100800 */
[----:B------:R0:W-:Y:S04]  /*40570*/  STL [R1+0x19e4], R29 ;  /* 0x0019e41d01007387 */ /* 0x0001e80000100800 */
[----:B------:R-:W-:Y:S04]  /*40580*/  STL [R1+0x19dc], R14 ;  /* 0x0019dc0e01007387 */ /* 0x000fe80000100800 */
[----:B0-----:R-:W3:Y:S01]  /*40590*/  LDL.LU R29, [R1+0x1a84] ;  /* 0x001a8400011d7983 */ /* 0x001ee20000300800 */
[----:B------:R-:W-:-:S02]  /*405a0*/  IADD3 R15, P6, R15, UR10, RZ ;  /* 0x0000000a0f0f7c10 */ /* 0x000fc4000ffde0ff */
[----:B------:R-:W-:Y:S02]  /*405b0*/  IADD3 R16, P5, R16, UR10, RZ ;  /* 0x0000000a10107c10 */ /* 0x000fe4000ffbe0ff */
[----:B------:R-:W-:Y:S02]  /*405c0*/  IADD3.X R17, R17, UR7, RZ, P3, !PT ;  /* 0x0000000711117c10 */ /* 0x000fe40009ffe4ff */
[----:B------:R-:W-:Y:S02]  /*405d0*/  IADD3 R18, P3, R18, UR10, RZ ;  /* 0x0000000a12127c10 */ /* 0x000fe4000ff7e0ff */
[----:B------:R-:W-:Y:S01]  /*405e0*/  IADD3.X R19, R19, UR7, RZ, P2, !PT ;  /* 0x0000000713137c10 */ /* 0x000fe200097fe4ff */
[----:B------:R-:W-:Y:S01]  /*405f0*/  STL [R1+0x1a40], R15 ;  /* 0x001a400f01007387 */ /* 0x000fe20000100800 */
[----:B------:R-:W-:-:S03]  /*40600*/  IADD3 R20, P2, R20, UR10, RZ ;  /* 0x0000000a14147c10 */ /* 0x000fc6000ff5e0ff */
[----:B------:R-:W-:Y:S01]  /*40610*/  STL [R1+0x1a3c], R16 ;  /* 0x001a3c1001007387 */ /* 0x000fe20000100800 */
[----:B------:R-:W-:-:S03]  /*40620*/  IADD3.X R21, R21, UR7, RZ, P1, !PT ;  /* 0x0000000715157c10 */ /* 0x000fc60008ffe4ff */
[----:B------:R-:W-:Y:S04]  /*40630*/  STL [R1+0x19ec], R17 ;  /* 0x0019ec1101007387 */ /* 0x000fe80000100800 */
[----:B------:R-:W-:Y:S01]  /*40640*/  STL [R1+0x1a38], R18 ;  /* 0x001a381201007387 */ /* 0x000fe20000100800 */
[----:B------:R-:W-:-:S03]  /*40650*/  IADD3.X R22, R22, UR7, RZ, P4, !PT ;  /* 0x0000000716167c10 */ /* 0x000fc6000a7fe4ff */
[----:B------:R-:W-:Y:S01]  /*40660*/  STL [R1+0x19f4], R19 ;  /* 0x0019f41301007387 */ /* 0x000fe20000100800 */
[----:B------:R-:W-:-:S03]  /*40670*/  IADD3.X R23, R23, UR7, RZ, P6, !PT ;  /* 0x0000000717177c10 */ /* 0x000fc6000b7fe4ff */
[----:B------:R-:W-:Y:S04]  /*40680*/  STL [R1+0x1a34], R20 ;  /* 0x001a341401007387 */ /* 0x000fe80000100800 */
[----:B------:R-:W-:Y:S01]  /*40690*/  STL [R1+0x19fc], R21 ;  /* 0x0019fc1501007387 */ /* 0x000fe20000100800 */
[----:B----4-:R-:W-:Y:S01]  /*406a0*/  IADD3.X R2, R2, UR7, RZ, P2, !PT ;  /* 0x0000000702027c10 */ /* 0x010fe200097fe4ff */
[----:B------:R-:W-:Y:S02]  /*406b0*/  IMAD.MOV.U32 R11, RZ, RZ, R4 ;  /* 0x000000ffff0b7224 */ /* 0x000fe400078e0004 */
[----:B------:R-:W-:Y:S02]  /*406c0*/  IMAD.MOV.U32 R4, RZ, RZ, R9 ;  /* 0x000000ffff047224 */ /* 0x000fe400078e0009 */
[----:B------:R-:W-:Y:S01]  /*406d0*/  IMAD.MOV.U32 R10, RZ, RZ, R8 ;  /* 0x000000ffff0a7224 */ /* 0x000fe200078e0008 */
[----:B--2---:R-:W-:-:S02]  /*406e0*/  IADD3.X R28, R28, UR7, RZ, P3, !PT ;  /* 0x000000071c1c7c10 */ /* 0x004fc40009ffe4ff */
[----:B---3--:R-:W-:-:S05]  /*406f0*/  IADD3.X R29, R29, UR7, RZ, P5, !PT ;  /* 0x000000071d1d7c10 */ /* 0x008fca000affe4ff */
[----:B------:R0:W-:Y:S04]  /*40700*/  STL [R1+0x1a14], R29 ;  /* 0x001a141d01007387 */ /* 0x0001e80000100800 */
[----:B------:R-:W-:Y:S04]  /*40710*/  STL [R1+0x1a04], R22 ;  /* 0x001a041601007387 */ /* 0x000fe80000100800 */
[----:B0-----:R1:W5:Y:S04]  /*40720*/  LDL.LU R29, [R1+0x1a80] ;  /* 0x001a8000011d7983 */ /* 0x0013680000300800 */
[----:B------:R-:W-:Y:S04]  /*40730*/  STL [R1+0x1a0c], R23 ;  /* 0x001a0c1701007387 */ /* 0x000fe80000100800 */
[----:B------:R0:W-:Y:S04]  /*40740*/  STL [R1+0x1a1c], R28 ;  /* 0x001a1c1c01007387 */ /* 0x0001e80000100800 */
[----:B0-----:R1:W5:Y:S04]  /*40750*/  LDL.LU R28, [R1+0x1a7c] ;  /* 0x001a7c00011c7983 */ /* 0x0013680000300800 */
[----:B------:R0:W-:Y:S02]  /*40760*/  STL [R1+0x1a24], R2 ;  /* 0x001a240201007387 */ /* 0x0001e40000100800 */
[----:B0-----:R-:W0:Y:S02]  /*40770*/  S2R R2, SR_TID.X ;  /* 0x0000000000027919 */ /* 0x001e240000002100 */
[----:B------:R1:W-:Y:S04]  /*40780*/  STL.64 [R1+0x10e0], R4 ;  /* 0x0010e00401007387 */ /* 0x0003e80000100a00 */
[----:B------:R1:W-:Y:S01]  /*40790*/  STL.64 [R1+0x10f0], R10 ;  /* 0x0010f00a01007387 */ /* 0x0003e20000100a00 */
[----:B0-----:R-:W-:-:S05]  /*407a0*/  LOP3.LUT R2, R2, 0x3f, RZ, 0xc0, !PT ;  /* 0x0000003f02027812 */ /* 0x001fca00078ec0ff */
[----:B------:R-:W-:Y:S01]  /*407b0*/  IMAD.SHL.U32 R2, R2, 0x2, RZ ;  /* 0x0000000202027824 */ /* 0x000fe200078e00ff */
[----:B-1----:R-:W-:Y:S06]  /*407c0*/  @P0 BRA `(.L_x_1) ;  /* 0xfffffd4000b40947 */ /* 0x002fec000383ffff */
[----:B------:R-:W2:Y:S04]  /*407d0*/  LDL.LU R27, [R1+0x1fc] ;  /* 0x0001fc00011b7983 */ /* 0x000ea80000300800 */
        /* <DEDUP_REMOVED lines=13> */
[----:B-----5:R-:W-:Y:S04]  /*408b0*/  STL [R1+0x1b28], R13 ;  /* 0x001b280d01007387 */ /* 0x020fe80000100800 */
[----:B------:R-:W-:Y:S04]  /*408c0*/  STL [R1+0x1a80], R29 ;  /* 0x001a801d01007387 */ /* 0x000fe80000100800 */
[----:B------:R-:W-:Y:S01]  /*408d0*/  STL [R1+0x1a7c], R28 ;  /* 0x001a7c1c01007387 */ /* 0x000fe20000100800 */
[----:B--2---:R-:W-:-:S02]  /*408e0*/  F2FP.BF16.F32.PACK_AB R2, R24, R27 ;  /* 0x0000001b1802723e */ /* 0x004fc400000010ff */
[----:B---3--:R-:W-:-:S03]  /*408f0*/  F2FP.BF16.F32.PACK_AB R0, R6, R7 ;  /* 0x000000070600723e */ /* 0x008fc600000010ff */
[----:B------:R0:W-:Y:S04]  /*40900*/  STL [R1+0x124c], R2 ;  /* 0x00124c0201007387 */ /* 0x0001e80000100800 */
[----:B------:R1:W-:Y:S01]  /*40910*/  STL [R1+0x1248], R0 ;  /* 0x0012480001007387 */ /* 0x0003e20000100800 */
[----:B----4-:R-:W-:-:S05]  /*40920*/  F2FP.BF16.F32.PACK_AB R3, R10, R11 ;  /* 0x0000000b0a03723e */ /* 0x010fca00000010ff */
[----:B------:R2:W-:Y:S01]  /*40930*/  STL [R1+0x1244], R3 ;  /* 0x0012440301007387 */ /* 0x0005e20000100800 */
[----:B0-----:R-:W-:-:S05]  /*40940*/  F2FP.BF16.F32.PACK_AB R2, R14, R15 ;  /* 0x0000000f0e02723e */ /* 0x001fca00000010ff */
[----:B------:R0:W-:Y:S01]  /*40950*/  STL [R1+0x1240], R2 ;  /* 0x0012400201007387 */ /* 0x0001e20000100800 */
[----:B-1----:R-:W-:-:S05]  /*40960*/  F2FP.BF16.F32.PACK_AB R0, R16, R17 ;  /* 0x000000111000723e */ /* 0x002fca00000010ff */
[----:B------:R1:W-:Y:S01]  /*40970*/  STL [R1+0x123c], R0 ;  /* 0x00123c0001007387 */ /* 0x0003e20000100800 */
[----:B--2---:R-:W-:-:S05]  /*40980*/  F2FP.BF16.F32.PACK_AB R3, R18, R19 ;  /* 0x000000131203723e */ /* 0x004fca00000010ff */
[----:B------:R-:W-:Y:S01]  /*40990*/  STL [R1+0x1238], R3 ;  /* 0x0012380301007387 */ /* 0x000fe20000100800 */
[----:B0-----:R-:W-:-:S03]  /*409a0*/  F2FP.BF16.F32.PACK_AB R2, R20, R21 ;  /* 0x000000151402723e */ /* 0x001fc600000010ff */
[----:B------:R-:W2:Y:S04]  /*409b0*/  LDL.LU R28, [R1+0x240] ;  /* 0x00024000011c7983 */ /* 0x000ea80000300800 */
[----:B------:R-:W-:Y:S01]  /*409c0*/  STL [R1+0x1234], R2 ;  /* 0x0012340201007387 */ /* 0x000fe20000100800 */
[----:B-1----:R-:W-:-:S03]  /*409d0*/  F2FP.BF16.F32.PACK_AB R0, R22, R23 ;  /* 0x000000171600723e */ /* 0x002fc600000010ff */
[----:B--2---:R0:W-:Y:S04]  /*409e0*/  STL [R1+0x229c], R28 ;  /* 0x00229c1c01007387 */ /* 0x0041e80000100800 */
[----:B------:R-:W-:Y:S04]  /*409f0*/  STL [R1+0x1230], R0 ;  /* 0x0012300001007387 */ /* 0x000fe80000100800 */
[----:B0-----:R-:W2:Y:S04]  /*40a00*/  LDL.LU R28, [R1+0x248] ;  /* 0x00024800011c7983 */ /* 0x001ea80000300800 */
[----:B--2---:R0:W-:Y:S04]  /*40a10*/  STL [R1+0x22a4], R28 ;  /* 0x0022a41c01007387 */ /* 0x0041e80000100800 */
        /* <DEDUP_REMOVED lines=31> */
[----:B------:R-:W3:Y:S04]  /*40c10*/  LDL.LU R29, [R1+0x708] ;  /* 0x00070800011d7983 */ /* 0x000ee80000300800 */
[----:B---3--:R0:W-:Y:S04]  /*40c20*/  STL [R1+0x2298], R29 ;  /* 0x0022981d01007387 */ /* 0x0081e80000100800 */
[----:B0-----:R-:W3:Y:S04]  /*40c30*/  LDL.LU R29, [R1+0x6c0] ;  /* 0x0006c000011d7983 */ /* 0x001ee80000300800 */
        /* <DEDUP_REMOVED lines=33> */
[----:B0-----:R-:W2:Y:S04]  /*40e50*/  LDL.LU R29, [R1+0x6cc] ;  /* 0x0006cc00011d7983 */ /* 0x001ea80000300800 */
[----:B------:R-:W3:Y:S04]  /*40e60*/  LDL.LU R13, [R1+0x258] ;  /* 0x00025800010d7983 */ /* 0x000ee80000300800 */
        /* <DEDUP_REMOVED lines=26> */
[----:B--2---:R-:W-:-:S03]  /*41010*/  F2FP.BF16.F32.PACK_AB R28, R29, R28 ;  /* 0x0000001c1d1c723e */ /* 0x004fc600000010ff */
[----:B------:R-:W2:Y:S04]  /*41020*/  LDL.LU R29, [R1+0x2320] ;  /* 0x00232000011d7983 */ /* 0x000ea80000300800 */
[----:B------:R0:W-:Y:S04]  /*41030*/  STL [R1+0x121c], R28 ;  /* 0x00121c1c01007387 */ /* 0x0001e80000100800 */
[----:B0-----:R-:W2:Y:S02]  /*41040*/  LDL.LU R28, [R1+0x231c] ;  /* 0x00231c00011c7983 */ /* 0x001ea40000300800 */
[----:B--2---:R-:W-:-:S02]  /*41050*/  F2FP.BF16.F32.PACK_AB R28, R29, R28 ;  /* 0x0000001c1d1c723e */ /* 0x004fc400000010ff */
        /* <DEDUP_REMOVED lines=64> */
[----:B------:R-:W2:Y:S01]  /*41460*/  LDL.LU R29, [R1+0x2298] ;  /* 0x00229800011d7983 */ /* 0x000ea20000300800 */
[----:B----4-:R-:W-:Y:S02]  /*41470*/  F2FP.BF16.F32.PACK_AB R0, R2, R0 ;  /* 0x000000000200723e */ /* 0x010fe400000010ff */
[----:B---3--:R-:W-:Y:S01]  /*41480*/  F2FP.BF16.F32.PACK_AB R5, R9, R5 ;  /* 0x000000050905723e */ /* 0x008fe200000010ff */
[----:B------:R-:W-:Y:S01]  /*41490*/  STL [R1+0x11e8], R28 ;  /* 0x0011e81c01007387 */ /* 0x000fe20000100800 */
[----:B------:R-:W-:Y:S02]  /*414a0*/  F2FP.BF16.F32.PACK_AB R2, R8, R4 ;  /* 0x000000040802723e */ /* 0x000fe400000010ff */
[----:B--2---:R-:W-:-:S05]  /*414b0*/  F2FP.BF16.F32.PACK_AB R13, R29, R13 ;  /* 0x0000000d1d0d723e */ /* 0x004fca00000010ff */
[----:B------:R-:W-:Y:S04]  /*414c0*/  STL [R1+0x11e4], R13 ;  /* 0x0011e40d01007387 */ /* 0x000fe80000100800 */
[----:B------:R0:W-:Y:S04]  /*414d0*/  STL [R1+0x11e0], R0 ;  /* 0x0011e00001007387 */ /* 0x0001e80000100800 */
[----:B------:R-:W-:Y:S01]  /*414e0*/  STL [R1+0x11dc], R5 ;  /* 0x0011dc0501007387 */ /* 0x000fe20000100800 */
[----:B0-----:R-:W-:Y:S02]  /*414f0*/  F2FP.BF16.F32.PACK_AB R0, R12, R3 ;  /* 0x000000030c00723e */ /* 0x001fe400000010ff */
[----:B------:R-:W-:Y:S01]  /*41500*/  F2FP.BF16.F32.PACK_AB R3, R24, R25 ;  /* 0x000000191803723e */ /* 0x000fe200000010ff */
[----:B------:R0:W-:Y:S04]  /*41510*/  STL [R1+0x11d8], R2 ;  /* 0x0011d80201007387 */ /* 0x0001e80000100800 */
[----:B------:R1:W-:Y:S04]  /*41520*/  STL [R1+0x11d4], R0 ;  /* 0x0011d40001007387 */ /* 0x0003e80000100800 */
[----:B------:R2:W-:Y:S01]  /*41530*/  STL [R1+0x11d0], R3 ;  /* 0x0011d00301007387 */ /* 0x0005e20000100800 */
[----:B0-----:R-:W-:-:S02]  /*41540*/  F2FP.BF16.F32.PACK_AB R2, R26, R27 ;  /* 0x0000001b1a02723e */ /* 0x001fc400000010ff */
[----:B-1----:R-:W-:-:S03]  /*41550*/  F2FP.BF16.F32.PACK_AB R0, R6, R7 ;  /* 0x000000070600723e */ /* 0x002fc600000010ff */
[----:B------:R0:W-:Y:S01]  /*41560*/  STL [R1+0x119c], R2 ;  /* 0x00119c0201007387 */ /* 0x0001e20000100800 */
[----:B--2---:R-:W-:-:S03]  /*41570*/  F2FP.BF16.F32.PACK_AB R3, R10, R11 ;  /* 0x0000000b0a03723e */ /* 0x004fc600000010ff */
[----:B------:R1:W-:Y:S04]  /*41580*/  STL [R1+0x1198], R0 ;  /* 0x0011980001007387 */ /* 0x0003e80000100800 */
[----:B------:R2:W-:Y:S01]  /*41590*/  STL [R1+0x1194], R3 ;  /* 0x0011940301007387 */ /* 0x0005e20000100800 */
[----:B0-----:R-:W-:Y:S02]  /*415a0*/  F2FP.BF16.F32.PACK_AB R2, R14, R15 ;  /* 0x0000000f0e02723e */ /* 0x001fe400000010ff */
[----:B-1----:R-:W-:-:S03]  /*415b0*/  F2FP.BF16.F32.PACK_AB R0, R16, R17 ;  /* 0x000000111000723e */ /* 0x002fc600000010ff */
[----:B------:R0:W-:Y:S01]  /*415c0*/  STL [R1+0x1190], R2 ;  /* 0x0011900201007387 */ /* 0x0001e20000100800 */
[----:B--2---:R-:W-:-:S03]  /*415d0*/  F2FP.BF16.F32.PACK_AB R3, R18, R19 ;  /* 0x000000131203723e */ /* 0x004fc600000010ff */
[----:B------:R1:W-:Y:S04]  /*415e0*/  STL [R1+0x11ac], R0 ;  /* 0x0011ac0001007387 */ /* 0x0003e80000100800 */
[----:B------:R-:W-:Y:S04]  /*415f0*/  STL [R1+0x11a8], R3 ;  /* 0x0011a80301007387 */ /* 0x000fe80000100800 */
[----:B------:R-:W2:Y:S01]  /*41600*/  LDL.LU R28, [R1+0x7e0] ;  /* 0x0007e000011c7983 */ /* 0x000ea20000300800 */
[----:B0-----:R-:W-:Y:S02]  /*41610*/  F2FP.BF16.F32.PACK_AB R2, R20, R21 ;  /* 0x000000151402723e */ /* 0x001fe400000010ff */
[----:B-1----:R-:W-:-:S03]  /*41620*/  F2FP.BF16.F32.PACK_AB R0, R22, R23 ;  /* 0x000000171600723e */ /* 0x002fc600000010ff */
        /* <DEDUP_REMOVED lines=962> */
[----:B----4-:R-:W-:-:S03]  /*45250*/  F2FP.BF16.F32.PACK_AB R0, R2, R0 ;  /* 0x000000000200723e */ /* 0x010fc600000010ff */
[----:B------:R-:W-:Y:S01]  /*45260*/  STL [R1+0x8c8], R28 ;  /* 0x0008c81c01007387 */ /* 0x000fe20000100800 */
[----:B---3--:R-:W-:Y:S02]  /*45270*/  F2FP.BF16.F32.PACK_AB R5, R9, R5 ;  /* 0x000000050905723e */ /* 0x008fe400000010ff */
[----:B------:R-:W-:Y:S02]  /*45280*/  F2FP.BF16.F32.PACK_AB R2, R8, R4 ;  /* 0x000000040802723e */ /* 0x000fe400000010ff */
[----:B--2---:R-:W-:-:S05]  /*45290*/  F2FP.BF16.F32.PACK_AB R13, R29, R13 ;  /* 0x0000000d1d0d723e */ /* 0x004fca00000010ff */
[----:B------:R-:W-:Y:S04]  /*452a0*/  STL [R1+0x8c4], R13 ;  /* 0x0008c40d01007387 */ /* 0x000fe80000100800 */
[----:B------:R0:W-:Y:S04]  /*452b0*/  STL [R1+0x8c0], R0 ;  /* 0x0008c00001007387 */ /* 0x0001e80000100800 */
[----:B------:R-:W-:Y:S04]  /*452c0*/  STL [R1+0x82c], R5 ;  /* 0x00082c0501007387 */ /* 0x000fe80000100800 */
[----:B------:R1:W-:Y:S01]  /*452d0*/  STL [R1+0x828], R2 ;  /* 0x0008280201007387 */ /* 0x0003e20000100800 */
[----:B0-----:R-:W-:-:S02]  /*452e0*/  F2FP.BF16.F32.PACK_AB R0, R12, R3 ;  /* 0x000000030c00723e */ /* 0x001fc400000010ff */
[----:B------:R-:W-:Y:S02]  /*452f0*/  F2FP.BF16.F32.PACK_AB R3, R24, R25 ;  /* 0x000000191803723e */ /* 0x000fe400000010ff */
[----:B-1----:R-:W-:Y:S01]  /*45300*/  F2FP.BF16.F32.PACK_AB R2, R26, R27 ;  /* 0x0000001b1a02723e */ /* 0x002fe200000010ff */
[----:B------:R0:W-:Y:S04]  /*45310*/  STL [R1+0x824], R0 ;  /* 0x0008240001007387 */ /* 0x0001e80000100800 */
[----:B------:R1:W-:Y:S04]  /*45320*/  STL [R1+0x820], R3 ;  /* 0x0008200301007387 */ /* 0x0003e80000100800 */
[----:B------:R2:W-:Y:S01]  /*45330*/  STL [R1+0x7ec], R2 ;  /* 0x0007ec0201007387 */ /* 0x0005e20000100800 */
[----:B0-----:R-:W-:-:S02]  /*45340*/  F2FP.BF16.F32.PACK_AB R0, R6, R7 ;  /* 0x000000070600723e */ /* 0x001fc400000010ff */
[----:B-1----:R-:W-:Y:S02]  /*45350*/  F2FP.BF16.F32.PACK_AB R3, R10, R11 ;  /* 0x0000000b0a03723e */ /* 0x002fe400000010ff */
[----:B--2---:R-:W-:Y:S01]  /*45360*/  F2FP.BF16.F32.PACK_AB R2, R14, R15 ;  /* 0x0000000f0e02723e */ /* 0x004fe200000010ff */
[----:B------:R0:W-:Y:S04]  /*45370*/  STL [R1+0x7e8], R0 ;  /* 0x0007e80001007387 */ /* 0x0001e80000100800 */
[----:B------:R1:W-:Y:S04]  /*45380*/  STL [R1+0x7e4], R3 ;  /* 0x0007e40301007387 */ /* 0x0003e80000100800 */
[----:B------:R2:W-:Y:S01]  /*45390*/  STL [R1+0x7e0], R2 ;  /* 0x0007e00201007387 */ /* 0x0005e20000100800 */
[----:B0-----:R-:W-:-:S02]  /*453a0*/  F2FP.BF16.F32.PACK_AB R0, R16, R17 ;  /* 0x000000111000723e */ /* 0x001fc400000010ff */
[----:B-1----:R-:W-:-:S03]  /*453b0*/  F2FP.BF16.F32.PACK_AB R3, R18, R19 ;  /* 0x000000131203723e */ /* 0x002fc600000010ff */
[----:B------:R0:W-:Y:S04]  /*453c0*/  STL [R1+0x7fc], R0 ;  /* 0x0007fc0001007387 */ /* 0x0001e80000100800 */
[----:B------:R-:W-:Y:S04]  /*453d0*/  STL [R1+0x7f8], R3 ;  /* 0x0007f80301007387 */ /* 0x000fe80000100800 */
[----:B------:R-:W3:Y:S01]  /*453e0*/  LDL.LU R28, [R1+0x830] ;  /* 0x00083000011c7983 */ /* 0x000ee20000300800 */
[----:B--2---:R-:W-:Y:S02]  /*453f0*/  F2FP.BF16.F32.PACK_AB R2, R20, R21 ;  /* 0x000000151402723e */ /* 0x004fe400000010ff */
[----:B0-----:R-:W-:-:S03]  /*45400*/  F2FP.BF16.F32.PACK_AB R0, R22, R23 ;  /* 0x000000171600723e */ /* 0x001fc600000010ff */
[----:B------:R-:W-:Y:S04]  /*45410*/  STL [R1+0x7f4], R2 ;  /* 0x0007f40201007387 */ /* 0x000fe80000100800 */
[----:B---3--:R0:W-:Y:S04]  /*45420*/  STL [R1+0x1f54], R28 ;  /* 0x001f541c01007387 */ /* 0x0081e80000100800 */
        /* <DEDUP_REMOVED lines=1692> */
[----:B------:R-:W-:Y:S02]  /*4bdf0*/  F2FP.BF16.F32.PACK_AB R7, R26, R7 ;  /* 0x000000071a07723e */ /* 0x000fe400000010ff */
[----:B------:R-:W-:Y:S02]  /*4be00*/  F2FP.BF16.F32.PACK_AB R6, R27, R6 ;  /* 0x000000061b06723e */ /* 0x000fe400000010ff */
[----:B------:R-:W-:-:S02]  /*4be10*/  F2FP.BF16.F32.PACK_AB R5, R10, R11 ;  /* 0x0000000b0a05723e */ /* 0x000fc400000010ff */
[----:B------:R-:W-:Y:S02]  /*4be20*/  F2FP.BF16.F32.PACK_AB R11, R16, R17 ;  /* 0x00000011100b723e */ /* 0x000fe400000010ff */
[----:B------:R-:W-:Y:S02]  /*4be30*/  F2FP.BF16.F32.PACK_AB R10, R18, R19 ;  /* 0x00000013120a723e */ /* 0x000fe400000010ff */
[----:B------:R-:W-:Y:S02]  /*4be40*/  F2FP.BF16.F32.PACK_AB R9, R20, R21 ;  /* 0x000000151409723e */ /* 0x000fe400000010ff */
[----:B--2---:R-:W-:-:S05]  /*4be50*/  F2FP.BF16.F32.PACK_AB R13, R29, R13 ;  /* 0x0000000d1d0d723e */ /* 0x004fca00000010ff */
[----:B------:R-:W-:Y:S04]  /*4be60*/  STL [R1+0x54], R13 ;  /* 0x0000540d01007387 */ /* 0x000fe80000100800 */
[----:B------:R0:W-:Y:S04]  /*4be70*/  STL [R1+0x50], R2 ;  /* 0x0000500201007387 */ /* 0x0001e80000100800 */
[----:B------:R1:W-:Y:S04]  /*4be80*/  STL [R1+0x4c], R0 ;  /* 0x00004c0001007387 */ /* 0x0003e80000100800 */
[----:B------:R2:W-:Y:S01]  /*4be90*/  STL [R1+0x48], R4 ;  /* 0x0000480401007387 */ /* 0x0005e20000100800 */
[----:B0-----:R-:W-:-:S02]  /*4bea0*/  F2FP.BF16.F32.PACK_AB R2, R12, R3 ;  /* 0x000000030c02723e */ /* 0x001fc400000010ff */
[----:B-1----:R-:W-:Y:S02]  /*4beb0*/  F2FP.BF16.F32.PACK_AB R0, R24, R25 ;  /* 0x000000191800723e */ /* 0x002fe400000010ff */
[----:B--2---:R-:W-:Y:S01]  /*4bec0*/  F2FP.BF16.F32.PACK_AB R4, R14, R15 ;  /* 0x0000000f0e04723e */ /* 0x004fe200000010ff */
        /* <DEDUP_REMOVED lines=9> */
[----:B------:R-:W2:Y:S04]  /*4bf60*/  LDL.LU R15, [R1+0x100c] ;  /* 0x00100c00010f7983 */ /* 0x000ea80000300800 */
[----:B------:R-:W3:Y:S04]  /*4bf70*/  LDL.LU R13, [R1+0xfd4] ;  /* 0x000fd400010d7983 */ /* 0x000ee80000300800 */
[----:B---3--:R0:W-:Y:S04]  /*4bf80*/  STL [R1+0x1b2c], R13 ;  /* 0x001b2c0d01007387 */ /* 0x0081e80000100800 */
[----:B0-----:R-:W2:Y:S04]  /*4bf90*/  LDL.LU R13, [R1+0xfdc] ;  /* 0x000fdc00010d7983 */ /* 0x001ea80000300800 */
[----:B------:R-:W3:Y:S04]  /*4bfa0*/  LDL.LU R14, [R1+0x1004] ;  /* 0x00100400010e7983 */ /* 0x000ee80000300800 */
[----:B------:R-:W4:Y:S04]  /*4bfb0*/  LDL.LU R12, [R1+0x1024] ;  /* 0x00102400010c7983 */ /* 0x000f280000300800 */
[----:B----4-:R0:W-:Y:S04]  /*4bfc0*/  STL [R1+0x1b24], R12 ;  /* 0x001b240c01007387 */ /* 0x0101e80000100800 */
[----:B0-----:R-:W4:Y:S04]  /*4bfd0*/  LDL.LU R12, [R1+0xfec] ;  /* 0x000fec00010c7983 */ /* 0x001f280000300800 */
[----:B------:R-:W2:Y:S04]  /*4bfe0*/  LDL.LU R19, [R1+0x103c] ;  /* 0x00103c0001137983 */ /* 0x000ea80000300800 */
[----:B--2---:R0:W-:Y:S04]  /*4bff0*/  STL [R1+0x1b20], R19 ;  /* 0x001b201301007387 */ /* 0x0041e80000100800 */
[----:B0-----:R-:W2:Y:S04]  /*4c000*/  LDL.LU R19, [R1+0xfe4] ;  /* 0x000fe40001137983 */ /* 0x001ea80000300800 */
[----:B------:R-:W3:Y:S04]  /*4c010*/  LDL.LU R18, [R1+0x1034] ;  /* 0x0010340001127983 */ /* 0x000ee80000300800 */
[----:B---3--:R0:W-:Y:S04]  /*4c020*/  STL [R1+0x1b1c], R18 ;  /* 0x001b1c1201007387 */ /* 0x0081e80000100800 */
[----:B0-----:R-:W3:Y:S04]  /*4c030*/  LDL.LU R18, [R1+0xffc] ;  /* 0x000ffc0001127983 */ /* 0x001ee80000300800 */
[----:B------:R-:W4:Y:S04]  /*4c040*/  LDL.LU R17, [R1+0x105c] ;  /* 0x00105c0001117983 */ /* 0x000f280000300800 */
[----:B----4-:R0:W-:Y:S04]  /*4c050*/  STL [R1+0x1b18], R17 ;  /* 0x001b181101007387 */ /* 0x0101e80000100800 */
[----:B0-----:R-:W4:Y:S04]  /*4c060*/  LDL.LU R17, [R1+0xff4] ;  /* 0x000ff40001117983 */ /* 0x001f280000300800 */
[----:B------:R-:W2:Y:S01]  /*4c070*/  LDL.LU R16, [R1+0x1054] ;  /* 0x0010540001107983 */ /* 0x000ea20000300800 */
[----:B------:R-:W-:-:S03]  /*4c080*/  F2FP.BF16.F32.PACK_AB R8, R22, R23 ;  /* 0x000000171608723e */ /* 0x000fc600000010ff */
        /* <DEDUP_REMOVED lines=26> */
[----:B------:R0:W-:Y:S04]  /*4c230*/  STL [R1+0x1aa0], R8 ;  /* 0x001aa00801007387 */ /* 0x0001e80000100800 */
        /* <DEDUP_REMOVED lines=39> */
[----:B0-----:R-:W3:Y:S01]  /*4c4b0*/  LDL.LU R9, [R1+0xfd0] ;  /* 0x000fd00001097983 */ /* 0x001ee20000300800 */
[----:B------:R-:W-:-:S03]  /*4c4c0*/  F2FP.BF16.F32.PACK_AB R15, R13, R15 ;  /* 0x0000000f0d0f723e */ /* 0x000fc600000010ff */
        /* <DEDUP_REMOVED lines=13> */
[----:B------:R-:W4:Y:S02]  /*4c5a0*/  LDL.LU R13, [R1+0x1b2c] ;  /* 0x001b2c00010d7983 */ /* 0x000f240000300800 */
[----:B----4-:R-:W-:-:S02]  /*4c5b0*/  F2FP.BF16.F32.PACK_AB R14, R13, R14 ;  /* 0x0000000e0d0e723e */ /* 0x010fc400000010ff */
[----:B------:R-:W4:Y:S02]  /*4c5c0*/  LDL.LU R13, [R1+0x1b28] ;  /* 0x001b2800010d7983 */ /* 0x000f240000300800 */
[----:B----4-:R-:W-:Y:S02]  /*4c5d0*/  F2FP.BF16.F32.PACK_AB R13, R12, R13 ;  /* 0x0000000d0c0d723e */ /* 0x010fe400000010ff */
[----:B------:R-:W4:Y:S02]  /*4c5e0*/  LDL.LU R12, [R1+0x1b24] ;  /* 0x001b2400010c7983 */ /* 0x000f240000300800 */
[----:B----4-:R-:W-:Y:S02]  /*4c5f0*/  F2FP.BF16.F32.PACK_AB R12, R19, R12 ;  /* 0x0000000c130c723e */ /* 0x010fe400000010ff */
        /* <DEDUP_REMOVED lines=22> */
[----:B------:R-:W2:Y:S02]  /*4c760*/  LDL.LU R24, [R1+0x1af4] ;  /* 0x001af40001187983 */ /* 0x000ea40000300800 */
[----:B--2---:R-:W-:Y:S02]  /*4c770*/  F2FP.BF16.F32.PACK_AB R24, R8, R24 ;  /* 0x000000180818723e */ /* 0x004fe400000010ff */
[----:B------:R-:W3:Y:S02]  /*4c780*/  LDL.LU R8, [R1+0x1af0] ;  /* 0x001af00001087983 */ /* 0x000ee40000300800 */
[----:B---3--:R-:W-:-:S02]  /*4c790*/  F2FP.BF16.F32.PACK_AB R8, R9, R8 ;  /* 0x000000080908723e */ /* 0x008fc400000010ff */
        /* <DEDUP_REMOVED lines=13> */
[----:B------:R0:W-:Y:S04]  /*4c870*/  STL [R1], R8 ;  /* 0x0000000801007387 */ /* 0x0001e80000100800 */
        /* <DEDUP_REMOVED lines=23> */
[----:B------:R0:W-:Y:S01]  /*4c9f0*/  STL [R1+0x28], R8 ;  /* 0x0000280801007387 */ /* 0x0001e20000100800 */
[----:B------:R-:W-:Y:S02]  /*4ca00*/  F2FP.BF16.F32.PACK_AB R4, R11, R4 ;  /* 0x000000040b04723e */ /* 0x000fe400000010ff */
[----:B------:R-:W-:Y:S02]  /*4ca10*/  F2FP.BF16.F32.PACK_AB R6, R5, R6 ;  /* 0x000000060506723e */ /* 0x000fe400000010ff */
[----:B------:R-:W-:Y:S01]  /*4ca20*/  F2FP.BF16.F32.PACK_AB R29, R7, R29 ;  /* 0x0000001d071d723e */ /* 0x000fe200000010ff */
[----:B0-----:R1:W5:Y:S01]  /*4ca30*/  LDL.LU R8, [R1+0x1aa0] ;  /* 0x001aa00001087983 */ /* 0x0013620000300800 */
[----:B------:R-:W-:-:S02]  /*4ca40*/  F2FP.BF16.F32.PACK_AB R0, R0, R3 ;  /* 0x000000030000723e */ /* 0x000fc400000010ff */
[----:B------:R-:W-:Y:S02]  /*4ca50*/  F2FP.BF16.F32.PACK_AB R2, R28, R2 ;  /* 0x000000021c02723e */ /* 0x000fe400000010ff */
[----:B--2---:R-:W-:Y:S02]  /*4ca60*/  F2FP.BF16.F32.PACK_AB R10, R9, R10 ;  /* 0x0000000a090a723e */ /* 0x004fe400000010ff */
[----:B------:R1:W5:Y:S04]  /*4ca70*/  LDL.LU R9, [R1+0x1a9c] ;  /* 0x001a9c0001097983 */ /* 0x0003680000300800 */
[----:B------:R0:W-:Y:S04]  /*4ca80*/  STL [R1+0x24], R10 ;  /* 0x0000240a01007387 */ /* 0x0001e80000100800 */
[----:B0-----:R1:W5:Y:S04]  /*4ca90*/  LDL.LU R10, [R1+0x1a98] ;  /* 0x001a9800010a7983 */ /* 0x0013680000300800 */
        /* <DEDUP_REMOVED lines=11> */
[----:B------:R1:W-:Y:S02]  /*4cb50*/  STL [R1+0x34], R2 ;  /* 0x0000340201007387 */ /* 0x0003e40000100800 */
.L_x_0:
[----:B------:R-:W-:Y:S01]  /*4cb60*/  STL [R1+0x1e8c], R23 ;  /* 0x001e8c1701007387 */ /* 0x000fe20000100800 */
[----:B01----:R-:W0:Y:S01]  /*4cb70*/  S2R R0, SR_CgaCtaId ;  /* 0x0000000000007919 */ /* 0x003e220000008800 */
[----:B------:R-:W-:Y:S01]  /*4cb80*/  MOV R2, 0x400 ;  /* 0x0000040000027802 */ /* 0x000fe20000000f00 */
[----:B------:R-:W-:Y:S01]  /*4cb90*/  ULDC.64 UR14, c[0x0][0x228] ;  /* 0x00008a00000e7ab9 */ /* 0x000fe20000000a00 */
[----:B------:R-:W-:Y:S01]  /*4cba0*/  ULDC.64 UR12, c[0x0][0x228] ;  /* 0x00008a00000c7ab9 */ /* 0x000fe20000000a00 */
[----:B-----5:R-:W-:Y:S01]  /*4cbb0*/  STL [R1+0x1e88], R29 ;  /* 0x001e881d01007387 */ /* 0x020fe20000100800 */
[----:B------:R-:W-:Y:S01]  /*4cbc0*/  ULDC UR4, c[0x0][0x244] ;  /* 0x0000910000047ab9 */ /* 0x000fe20000000800 */
[----:B------:R-:W-:Y:S01]  /*4cbd0*/  ULDC.64 UR6, c[0x0][0x220] ;  /* 0x0000880000067ab9 */ /* 0x000fe20000000a00 */
[----:B------:R-:W-:Y:S01]  /*4cbe0*/  ULDC.64 UR16, c[0x0][0x228] ;  /* 0x00008a0000107ab9 */ /* 0x000fe20000000a00 */
[----:B------:R-:W-:Y:S01]  /*4cbf0*/  STL.64 [R1+0x1e80], R18 ;  /* 0x001e801201007387 */ /* 0x000fe20000100a00 */
[----:B------:R-:W-:Y:S01]  /*4cc00*/  ULDC.64 UR10, c[0x0][0x220] ;  /* 0x00008800000a7ab9 */ /* 0x000fe20000000a00 */
[----:B------:R-:W-:Y:S01]  /*4cc10*/  ULDC.64 UR18, c[0x0][0x228] ;  /* 0x00008a0000127ab9 */ /* 0x000fe20000000a00 */
[----:B------:R-:W-:Y:S01]  /*4cc20*/  ULDC.64 UR22, c[0x0][0x228] ;  /* 0x00008a0000167ab9 */ /* 0x000fe20000000a00 */
[----:B------:R-:W-:Y:S01]  /*4cc30*/  STL.64 [R1+0x1e78], R16 ;  /* 0x001e781001007387 */ /* 0x000fe20000100a00 */
[----:B------:R-:W-:Y:S01]  /*4cc40*/  ULDC.64 UR20, c[0x0][0x228] ;  /* 0x00008a0000147ab9 */ /* 0x000fe20000000a00 */
[----:B------:R-:W-:Y:S01]  /*4cc50*/  ULDC.64 UR24, c[0x0][0x228] ;  /* 0x00008a0000187ab9 */ /* 0x000fe20000000a00 */
[----:B------:R-:W-:Y:S01]  /*4cc60*/  ULDC UR26, c[0x0][0x248] ;  /* 0x00009200001a7ab9 */ /* 0x000fe20000000800 */
[----:B------:R-:W-:Y:S01]  /*4cc70*/  STL.64 [R1+0x1e70], R14 ;  /* 0x001e700e01007387 */ /* 0x000fe20000100a00 */
[----:B------:R-:W-:Y:S01]  /*4cc80*/  ULDC UR28, c[0x0][0x248] ;  /* 0x00009200001c7ab9 */ /* 0x000fe20000000800 */
[----:B------:R-:W-:Y:S01]  /*4cc90*/  ULDC UR30, c[0x0][0x248] ;  /* 0x00009200001e7ab9 */ /* 0x000fe20000000800 */
[----:B------:R-:W-:Y:S01]  /*4cca0*/  ULDC UR32, c[0x0][0x248] ;  /* 0x0000920000207ab9 */ /* 0x000fe20000000800 */
[----:B------:R1:W-:Y:S01]  /*4ccb0*/  STL.64 [R1+0x1e68], R12 ;  /* 0x001e680c01007387 */ /* 0x0003e20000100a00 */
[----:B------:R-:W-:Y:S01]  /*4ccc0*/  ULDC UR34, c[0x0][0x248] ;  /* 0x0000920000227ab9 */ /* 0x000fe20000000800 */
        /* <DEDUP_REMOVED lines=10> */
[----:B-1----:R-:W2:Y:S01]  /*4cd70*/  LDL.LU R12, [R1+0x20] ;  /* 0x00002000010c7983 */ /* 0x002ea20000300800 */
[----:B------:R-:W-:Y:S01]  /*4cd80*/  ULDC UR40, c[0x0][0x248] ;  /* 0x0000920000287ab9 */ /* 0x000fe20000000800 */
[----:B------:R-:W-:Y:S01]  /*4cd90*/  ULDC UR44, c[0x0][0x248] ;  /* 0x00009200002c7ab9 */ /* 0x000fe20000000800 */
[----:B------:R-:W-:Y:S01]  /*4cda0*/  ULDC UR43, c[0x0][0x248] ;  /* 0x00009200002b7ab9 */ /* 0x000fe20000000800 */
[----:B------:R-:W2:Y:S01]  /*4cdb0*/  LDL.LU R13, [R1+0x24] ;  /* 0x00002400010d7983 */ /* 0x000ea20000300800 */
        /* <DEDUP_REMOVED lines=11> */
[----:B------:R-:W3:Y:S01]  /*4ce70*/  LDL.LU R16, [R1+0x30] ;  /* 0x0000300001107983 */ /* 0x000ee20000300800 */
[----:B------:R-:W-:Y:S01]  /*4ce80*/  ULDC UR27, c[0x0][0x22c] ;  /* 0x00008b00001b7ab9 */ /* 0x000fe20000000800 */
[----:B------:R-:W-:Y:S01]  /*4ce90*/  ULDC UR29, c[0x0][0x22c] ;  /* 0x00008b00001d7ab9 */ /* 0x000fe20000000800 */
[----:B------:R-:W-:Y:S01]  /*4cea0*/  ULDC UR31, c[0x0][0x22c] ;  /* 0x00008b00001f7ab9 */ /* 0x000fe20000000800 */
[----:B------:R-:W3:Y:S01]  /*4ceb0*/  LDL.LU R17, [R1+0x34] ;  /* 0x0000340001117983 */ /* 0x000ee20000300800 */
[----:B------:R-:W-:Y:S01]  /*4cec0*/  ULDC UR33, c[0x0][0x22c] ;  /* 0x00008b0000217ab9 */ /* 0x000fe20000000800 */
[----:B------:R-:W-:-:S02]  /*4ced0*/  ULDC UR35, c[0x0][0x22c] ;  /* 0x00008b0000237ab9 */ /* 0x000fc40000000800 */
[----:B------:R-:W3:Y:S04]  /*4cee0*/  LDL.LU R18, [R1+0x38] ;  /* 0x0000380001127983 */ /* 0x000ee80000300800 */
[----:B------:R-:W3:Y:S04]  /*4cef0*/  LDL.LU R19, [R1+0x3c] ;  /* 0x00003c0001137983 */ /* 0x000ee80000300800 */
[----:B------:R-:W-:Y:S04]  /*4cf00*/  STL.64 [R1+0x1e60], R10 ;  /* 0x001e600a01007387 */ /* 0x000fe80000100a00 */
[----:B------:R1:W-:Y:S04]  /*4cf10*/  STL.64 [R1+0x1e58], R8 ;  /* 0x001e580801007387 */ /* 0x0003e80000100a00 */
[----:B-1----:R-:W4:Y:S04]  /*4cf20*/  LDL.LU R8, [R1+0x10] ;  /* 0x0000100001087983 */ /* 0x002f280000300800 */
[----:B------:R-:W4:Y:S04]  /*4cf30*/  LDL.LU R9, [R1+0x14] ;  /* 0x0000140001097983 */ /* 0x000f280000300800 */
[----:B------:R-:W4:Y:S04]  /*4cf40*/  LDL.LU R10, [R1+0x18] ;  /* 0x00001800010a7983 */ /* 0x000f280000300800 */
[----:B------:R-:W4:Y:S04]  /*4cf50*/  LDL.LU R11, [R1+0x1c] ;  /* 0x00001c00010b7983 */ /* 0x000f280000300800 */
[----:B------:R-:W-:Y:S04]  /*4cf60*/  STL.64 [R1+0x1e50], R6 ;  /* 0x001e500601007387 */ /* 0x000fe80000100a00 */
[----:B------:R1:W-:Y:S04]  /*4cf70*/  STL.64 [R1+0x1e48], R4 ;  /* 0x001e480401007387 */ /* 0x0003e80000100a00 */
[----:B-1----:R-:W4:Y:S04]  /*4cf80*/  LDL.LU R4, [R1] ;  /* 0x0000000001047983 */ /* 0x002f280000300800 */
[----:B------:R-:W4:Y:S04]  /*4cf90*/  LDL.LU R5, [R1+0x4] ;  /* 0x0000040001057983 */ /* 0x000f280000300800 */
[----:B------:R-:W4:Y:S04]  /*4cfa0*/  LDL.LU R6, [R1+0x8] ;  /* 0x0000080001067983 */ /* 0x000f280000300800 */
[----:B------:R-:W4:Y:S01]  /*4cfb0*/  LDL.LU R7, [R1+0xc] ;  /* 0x00000c0001077983 */ /* 0x000f220000300800 */
[----:B0-----:R-:W-:Y:S01]  /*4cfc0*/  LEA R29, R0, R2, 0x18 ;  /* 0x00000002001d7211 */ /* 0x001fe200078ec0ff */
[----:B------:R-:W-:-:S02]  /*4cfd0*/  VIADD R0, R28, 0x1 ;  /* 0x000000011c007836 */ /* 0x000fc40000000000 */
[----:B------:R0:W-:Y:S01]  /*4cfe0*/  STL [R1+0x1aec], R3 ;  /* 0x001aec0301007387 */ /* 0x0001e20000100800 */
[----:B------:R-:W-:Y:S06]  /*4cff0*/  BAR.SYNC.DEFER_BLOCKING 0x0 ;  /* 0x0000000000007b1d */ /* 0x000fec0000010000 */
[----:B0-----:R-:W0:Y:S01]  /*4d000*/  S2R R3, SR_TID.X ;  /* 0x0000000000037919 */ /* 0x001e220000002100 */
[----:B------:R-:W-:Y:S01]  /*4d010*/  ISETP.GE.AND P1, PT, R0, UR15, PT ;  /* 0x0000000f00007c0c */ /* 0x000fe2000bf26270 */
[----:B------:R1:W-:Y:S01]  /*4d020*/  STL [R1+0x194], R29 ;  /* 0x0001941d01007387 */ /* 0x0003e20000100800 */
[----:B0-----:R-:W-:-:S02]  /*4d030*/  LOP3.LUT R2, R3, 0x20, RZ, 0xc0, !PT ;  /* 0x0000002003027812 */ /* 0x001fc400078ec0ff */
[----:B------:R-:W-:-:S03]  /*4d040*/  LOP3.LUT R23, R3, 0x1f, RZ, 0xc0, !PT ;  /* 0x0000001f03177812 */ /* 0x000fc600078ec0ff */
[----:B------:R-:W-:Y:S01]  /*4d050*/  IMAD R2, R2, 0x20, R29 ;  /* 0x0000002002027824 */ /* 0x000fe200078e021d */
[----:B------:R-:W-:Y:S01]  /*4d060*/  LOP3.LUT R3, R3, 0x3f, RZ, 0xc0, !PT ;  /* 0x0000003f03037812 */ /* 0x000fe200078ec0ff */
[----:B-1----:R-:W-:Y:S02]  /*4d070*/  VIADD R29, R28, 0x2 ;  /* 0x000000021c1d7836 */ /* 0x002fe40000000000 */
[----:B------:R-:W-:Y:S02]  /*4d080*/  IMAD R2, R23, 0x10, R2 ;  /* 0x0000001017027824 */ /* 0x000fe400078e0202 */
[----:B------:R-:W4:Y:S04]  /*4d090*/  LDL.LU R23, [R1+0x1e8c] ;  /* 0x001e8c0001177983 */ /* 0x000f280000300800 */
[----:B------:R-:W4:Y:S01]  /*4d0a0*/  LDL.LU R0, [R1+0x194] ;  /* 0x0001940001007983 */ /* 0x000f220000300800 */
[----:B------:R-:W-:Y:S01]  /*4d0b0*/  ISETP.GE.AND P0, PT, R29, UR13, PT ;  /* 0x0000000d1d007c0c */ /* 0x000fe2000bf06270 */
[----:B------:R-:W-:-:S02]  /*4d0c0*/  ULDC UR13, c[0x0][0x228] ;  /* 0x00008a00000d7ab9 */ /* 0x000fc40000000800 */
[----:B------:R-:W4:Y:S04]  /*4d0d0*/  LDL.LU R29, [R1+0x1e88] ;  /* 0x001e8800011d7983 */ /* 0x000f280000300800 */
[----:B---3--:R0:W-:Y:S04]  /*4d0e0*/  STSM.16.M88.4 [R2], R16 ;  /* 0x0000001002007844 */ /* 0x0081e80000000200 */
[----:B--2---:R-:W-:Y:S04]  /*4d0f0*/  STSM.16.M88.4 [R2+0x200], R12 ;  /* 0x0002000c02007844 */ /* 0x004fe80000000200 */
[----:B0-----:R-:W2:Y:S04]  /*4d100*/  LDL.LU.64 R18, [R1+0x1e80] ;  /* 0x001e800001127983 */ /* 0x001ea80000300a00 */
[----:B------:R-:W2:Y:S01]  /*4d110*/  LDL.LU.64 R16, [R1+0x1e78] ;  /* 0x001e780001107983 */ /* 0x000ea20000300a00 */
[----:B------:R-:W-:Y:S01]  /*4d120*/  BAR.SYNC.DEFER_BLOCKING 0x0 ;  /* 0x0000000000007b1d */ /* 0x000fe20000010000 */
[----:B----4-:R-:W-:-:S05]  /*4d130*/  IMAD R0, R3, 0x10, R0 ;  /* 0x0000001003007824 */ /* 0x010fca00078e0200 */
[----:B------:R-:W0:Y:S04]  /*4d140*/  LDS.128 R12, [R0] ;  /* 0x00000000000c7984 */ /* 0x000e280000000c00 */
[----:B0-----:R-:W-:Y:S04]  /*4d150*/  STL.64 [R1+0x20], R12 ;  /* 0x0000200c01007387 */ /* 0x001fe80000100a00 */
[----:B------:R-:W-:Y:S04]  /*4d160*/  STL.64 [R1+0x28], R14 ;  /* 0x0000280e01007387 */ /* 0x000fe80000100a00 */
[----:B------:R-:W0:Y:S01]  /*4d170*/  LDS.128 R12, [R0+0x400] ;  /* 0x00040000000c7984 */ /* 0x000e220000000c00 */
[----:B------:R-:W-:Y:S06]  /*4d180*/  BAR.SYNC.DEFER_BLOCKING 0x0 ;  /* 0x0000000000007b1d */ /* 0x000fec0000010000 */
[----:B------:R-:W-:Y:S04]  /*4d190*/  STSM.16.M88.4 [R2], R8 ;  /* 0x0000000802007844 */ /* 0x000fe80000000200 */
[----:B------:R-:W-:Y:S01]  /*4d1a0*/  STSM.16.M88.4 [R2+0x200], R4 ;  /* 0x0002000402007844 */ /* 0x000fe20000000200 */
[----:B------:R-:W-:Y:S06]  /*4d1b0*/  BAR.SYNC.DEFER_BLOCKING 0x0 ;  /* 0x0000000000007b1d */ /* 0x000fec0000010000 */
[----:B------:R-:W1:Y:S04]  /*4d1c0*/  LDS.128 R4, [R0] ;  /* 0x0000000000047984 */ /* 0x000e680000000c00 */
[----:B0-----:R-:W-:Y:S04]  /*4d1d0*/  STL.64 [R1+0x1a0], R12 ;  /* 0x0001a00c01007387 */ /* 0x001fe80000100a00 */
[----:B------:R0:W-:Y:S04]  /*4d1e0*/  STL.64 [R1+0x1a8], R14 ;  /* 0x0001a80e01007387 */ /* 0x0001e80000100a00 */
[----:B0-----:R-:W3:Y:S04]  /*4d1f0*/  LDL.LU.64 R14, [R1+0x1e70] ;  /* 0x001e7000010e7983 */ /* 0x001ee80000300a00 */
[----:B------:R-:W3:Y:S04]  /*4d200*/  LDL.LU.64 R12, [R1+0x1e68] ;  /* 0x001e6800010c7983 */ /* 0x000ee80000300a00 */
[----:B------:R-:W4:Y:S04]  /*4d210*/  LDL.LU.64 R10, [R1+0x1e60] ;  /* 0x001e6000010a7983 */ /* 0x000f280000300a00 */
[----:B------:R-:W4:Y:S04]  /*4d220*/  LDL.LU.64 R8, [R1+0x1e58] ;  /* 0x001e580001087983 */ /* 0x000f280000300a00 */
[----:B-1----:R-:W-:Y:S04]  /*4d230*/  STL.64 [R1], R4 ;  /* 0x0000000401007387 */ /* 0x002fe80000100a00 */
[----:B------:R-:W-:Y:S04]  /*4d240*/  STL.64 [R1+0x8], R6 ;  /* 0x0000080601007387 */ /* 0x000fe80000100a00 */
[----:B------:R-:W0:Y:S01]  /*4d250*/  LDS.128 R4, [R0+0x400] ;  /* 0x0004000000047984 */ /* 0x000e220000000c00 */
[----:B------:R-:W-:Y:S06]  /*4d260*/  BAR.SYNC.DEFER_BLOCKING 0x0 ;  /* 0x0000000000007b1d */ /* 0x000fec0000010000 */
[----:B0-----:R-:W-:Y:S04]  /*4d270*/  STL.64 [R1+0x190], R4 ;  /* 0x0001900401007387 */ /* 0x001fe80000100a00 */
[----:B------:R0:W-:Y:S04]  /*4d280*/  STL.64 [R1+0x198], R6 ;  /* 0x0001980601007387 */ /* 0x0001e80000100a00 */
[----:B0-----:R-:W4:Y:S04]  /*4d290*/  LDL.LU.64 R6, [R1+0x1e50] ;  /* 0x001e500001067983 */ /* 0x001f280000300a00 */
[----:B------:R-:W4:Y:S04]  /*4d2a0*/  LDL.LU.64 R4, [R1+0x1e48] ;  /* 0x001e480001047983 */ /* 0x000f280000300a00 */
[----:B------:R-:W-:Y:S04]  /*4d2b0*/  STSM.16.M88.4 [R2], R24 ;  /* 0x0000001802007844 */ /* 0x000fe80000000200 */
[----:B------:R0:W-:Y:S01]  /*4d2c0*/  STSM.16.M88.4 [R2+0x200], R20 ;  /* 0x0002001402007844 */ /* 0x0001e20000000200 */
[----:B------:R-:W-:Y:S06]  /*4d2d0*/  BAR.SYNC.DEFER_BLOCKING 0x0 ;  /* 0x0000000000007b1d */ /* 0x000fec0000010000 */
[----:B------:R-:W1:Y:S04]  /*4d2e0*/  LDS.128 R24, [R0] ;  /* 0x0000000000187984 */ /* 0x000e680000000c00 */
[----:B------:R2:W-:Y:S04]  /*4d2f0*/  STL [R1+0x1b08], R23 ;  /* 0x001b081701007387 */ /* 0x0005e80000100800 */
[----:B0-----:R-:W4:Y:S04]  /*4d300*/  LDL.LU R20, [R1+0x40] ;  /* 0x0000400001147983 */ /* 0x001f280000300800 */
[----:B------:R-:W4:Y:S04]  /*4d310*/  LDL.LU R21, [R1+0x44] ;  /* 0x0000440001157983 */ /* 0x000f280000300800 */
[----:B------:R-:W4:Y:S04]  /*4d320*/  LDL.LU R22, [R1+0x48] ;  /* 0x0000480001167983 */ /* 0x000f280000300800 */
[----:B--2---:R-:W2:Y:S04]  /*4d330*/  LDL.LU R23, [R1+0x4c] ;  /* 0x00004c0001177983 */ /* 0x004ea80000300800 */
[----:B-1----:R-:W-:Y:S04]  /*4d340*/  STL.64 [R1+0x10], R24 ;  /* 0x0000101801007387 */ /* 0x002fe80000100a00 */
[----:B------:R-:W-:Y:S04]  /*4d350*/  STL.64 [R1+0x18], R26 ;  /* 0x0000181a01007387 */ /* 0x000fe80000100a00 */
[----:B------:R-:W0:Y:S01]  /*4d360*/  LDS.128 R24, [R0+0x400] ;  /* 0x0004000000187984 */ /* 0x000e220000000c00 */
[----:B------:R-:W-:Y:S06]  /*4d370*/  BAR.SYNC.DEFER_BLOCKING 0x0 ;  /* 0x0000000000007b1d */ /* 0x000fec0000010000 */
[----:B------:R-:W-:Y:S04]  /*4d380*/  STSM.16.M88.4 [R2], R16 ;  /* 0x0000001002007844 */ /* 0x000fe80000000200 */
[----:B0-----:R-:W-:Y:S04]  /*4d390*/  STL.64 [R1+0x1b0], R24 ;  /* 0x0001b01801007387 */ /* 0x001fe80000100a00 */
[----:B------:R-:W-:Y:S04]  /*4d3a0*/  STL.64 [R1+0x1b8], R26 ;  /* 0x0001b81a01007387 */ /* 0x000fe80000100a00 */
[----:B------:R-:W-:Y:S04]  /*4d3b0*/  STL [R1+0x1b0c], R19 ;  /* 0x001b0c1301007387 */ /* 0x000fe80000100800 */
[----:B---3--:R-:W-:Y:S01]  /*4d3c0*/  STSM.16.M88.4 [R2+0x200], R12 ;  /* 0x0002000c02007844 */ /* 0x008fe20000000200 */
[----:B------:R-:W-:Y:S06]  /*4d3d0*/  BAR.SYNC.DEFER_BLOCKING 0x0 ;  /* 0x0000000000007b1d */ /* 0x000fec0000010000 */
[----:B------:R-:W0:Y:S04]  /*4d3e0*/  LDS.128 R24, [R0] ;  /* 0x0000000000187984 */ /* 0x000e280000000c00 */
[----:B------:R-:W1:Y:S01]  /*4d3f0*/  LDS.128 R12, [R0+0x400] ;  /* 0x00040000000c7984 */ /* 0x000e620000000c00 */
[----:B------:R-:W-:Y:S06]  /*4d400*/  BAR.SYNC.DEFER_BLOCKING 0x0 ;  /* 0x0000000000007b1d */ /* 0x000fec0000010000 */
[----:B----4-:R-:W-:Y:S04]  /*4d410*/  STSM.16.M88.4 [R2], R8 ;  /* 0x0000000802007844 */ /* 0x010fe80000000200 */
[----:B------:R-:W-:Y:S01]  /*4d420*/  STSM.16.M88.4 [R2+0x200], R4 ;  /* 0x0002000402007844 */ /* 0x000fe20000000200 */
[----:B------:R-:W-:Y:S06]  /*4d430*/  BAR.SYNC.DEFER_BLOCKING 0x0 ;  /* 0x0000000000007b1d */ /* 0x000fec0000010000 */
[----:B0-----:R-:W-:Y:S04]  /*4d440*/  STL [R1+0x1b04], R25 ;  /* 0x001b041901007387 */ /* 0x001fe80000100800 */
[----:B------:R-:W-:Y:S04]  /*4d450*/  STL [R1+0x1b00], R26 ;  /* 0x001b001a01007387 */ /* 0x000fe80000100800 */
[----:B------:R-:W-:Y:S04]  /*4d460*/  STL [R1+0x1afc], R27 ;  /* 0x001afc1b01007387 */ /* 0x000fe80000100800 */
[----:B------:R-:W-:Y:S04]  /*4d470*/  STL [R1+0x1b10], R24 ;  /* 0x001b101801007387 */ /* 0x000fe80000100800 */
[----:B-1----:R-:W-:Y:S04]  /*4d480*/  STL.64 [R1+0x30], R12 ;  /* 0x0000300c01007387 */ /* 0x002fe80000100a00 */
[----:B------:R-:W-:Y:S04]  /*4d490*/  STL.64 [R1+0x38], R14 ;  /* 0x0000380e01007387 */ /* 0x000fe80000100a00 */
[----:B------:R-:W0:Y:S04]  /*4d4a0*/  LDS.128 R8, [R0] ;  /* 0x0000000000087984 */ /* 0x000e280000000c00 */
[----:B------:R-:W-:Y:S04]  /*4d4b0*/  STL [R1+0x1adc], R6 ;  /* 0x001adc0601007387 */ /* 0x000fe80000100800 */
[----:B------:R-:W1:Y:S01]  /*4d4c0*/  LDS.128 R4, [R0+0x400] ;  /* 0x0004000000047984 */ /* 0x000e620000000c00 */
[----:B------:R-:W-:Y:S06]  /*4d4d0*/  BAR.SYNC.DEFER_BLOCKING 0x0 ;  /* 0x0000000000007b1d */ /* 0x000fec0000010000 */
[----:B0-----:R-:W-:Y:S04]  /*4d4e0*/  STL.64 [R1+0x1c0], R8 ;  /* 0x0001c00801007387 */ /* 0x001fe80000100a00 */
[----:B------:R-:W-:Y:S04]  /*4d4f0*/  STL.64 [R1+0x1c8], R10 ;  /* 0x0001c80a01007387 */ /* 0x000fe80000100a00 */
[----:B-1----:R-:W-:Y:S04]  /*4d500*/  STL.64 [R1+0x1e0], R4 ;  /* 0x0001e00401007387 */ /* 0x002fe80000100a00 */
[----:B------:R-:W-:Y:S04]  /*4d510*/  STL.64 [R1+0x1e8], R6 ;  /* 0x0001e80601007387 */ /* 0x000fe80000100a00 */
        /* <DEDUP_REMOVED lines=34> */
[----:B--2---:R0:W-:Y:S04]  /*4d740*/  STSM.16.M88.4 [R2], R20 ;  /* 0x0000001402007844 */ /* 0x0041e80000000200 */
[----:B------:R-:W2:Y:S04]  /*4d750*/  LDL.LU R4, [R1+0xa0] ;  /* 0x0000a00001047983 */ /* 0x000ea80000300800 */
[----:B------:R-:W2:Y:S04]  /*4d760*/  LDL.LU R5, [R1+0xa4] ;  /* 0x0000a40001057983 */ /* 0x000ea80000300800 */
[----:B------:R-:W2:Y:S04]  /*4d770*/  LDL.LU R6, [R1+0xa8] ;  /* 0x0000a80001067983 */ /* 0x000ea80000300800 */
        /* <DEDUP_REMOVED lines=14> */
[----:B------:R-:W4:Y:S04]  /*4d860*/  LDL.LU R21, [R1+0x104] ;  /* 0x0001040001157983 */ /* 0x000f280000300800 */
[----:B------:R-:W4:Y:S04]  /*4d870*/  LDL.LU R22, [R1+0x108] ;  /* 0x0001080001167983 */ /* 0x000f280000300800 */
[----:B------:R-:W4:Y:S04]  /*4d880*/  LDL.LU R23, [R1+0x10c] ;  /* 0x00010c0001177983 */ /* 0x000f280000300800 */
[----:B---3--:R-:W-:Y:S01]  /*4d890*/  STSM.16.M88.4 [R2+0x200], R12 ;  /* 0x0002000c02007844 */ /* 0x008fe20000000200 */
[----:B------:R-:W-:Y:S06]  /*4d8a0*/  BAR.SYNC.DEFER_BLOCKING 0x0 ;  /* 0x0000000000007b1d */ /* 0x000fec0000010000 */
[----:B------:R-:W0:Y:S04]  /*4d8b0*/  LDS.128 R12, [R0] ;  /* 0x00000000000c7984 */ /* 0x000e280000000c00 */
[----:B0-----:R-:W-:Y:S04]  /*4d8c0*/  STL.64 [R1+0x50], R12 ;  /* 0x0000500c01007387 */ /* 0x001fe80000100a00 */
[----:B------:R-:W-:Y:S04]  /*4d8d0*/  STL.64 [R1+0x58], R14 ;  /* 0x0000580e01007387 */ /* 0x000fe80000100a00 */
[----:B------:R-:W0:Y:S04]  /*4d8e0*/  LDS.128 R12, [R0+0x400] ;  /* 0x00040000000c7984 */ /* 0x000e280000000c00 */
[----:B0-----:R-:W-:Y:S04]  /*4d8f0*/  STL.64 [R1+0x1d0], R12 ;  /* 0x0001d00c01007387 */ /* 0x001fe80000100a00 */
[----:B------:R0:W-:Y:S04]  /*4d900*/  STL.64 [R1+0x1d8], R14 ;  /* 0x0001d80e01007387 */ /* 0x0001e80000100a00 */
[----:B0-----:R-:W3:Y:S04]  /*4d910*/  LDL.LU.64 R14, [R1+0x1e40] ;  /* 0x001e4000010e7983 */ /* 0x001ee80000300a00 */
[----:B------:R-:W3:Y:S01]  /*4d920*/  LDL.LU.64 R12, [R1+0x1e38] ;  /* 0x001e3800010c7983 */ /* 0x000ee20000300a00 */
[----:B------:R-:W-:Y:S06]  /*4d930*/  BAR.SYNC.DEFER_BLOCKING 0x0 ;  /* 0x0000000000007b1d */ /* 0x000fec0000010000 */
[----:B---3--:R0:W-:Y:S04]  /*4d940*/  STSM.16.M88.4 [R2], R12 ;  /* 0x0000000c02007844 */ /* 0x0081e80000000200 */
[----:B0-----:R-:W3:Y:S04]  /*4d950*/  LDL.LU.64 R14, [R1+0x1e30] ;  /* 0x001e3000010e7983 */ /* 0x001ee80000300a00 */
[----:B------:R-:W3:Y:S04]  /*4d960*/  LDL.LU.64 R12, [R1+0x1e28] ;  /* 0x001e2800010c7983 */ /* 0x000ee80000300a00 */
        /* <DEDUP_REMOVED lines=19> */
[----:B------:R-:W0:Y:S01]  /*4daa0*/  LDS.128 R12, [R0+0x400] ;  /* 0x00040000000c7984 */ /* 0x000e220000000c00 */
[----:B------:R-:W-:Y:S06]  /*4dab0*/  BAR.SYNC.DEFER_BLOCKING 0x0 ;  /* 0x0000000000007b1d */ /* 0x000fec0000010000 */
[----:B0-----:R-:W-:Y:S04]  /*4dac0*/  STL.64 [R1+0x60], R12 ;  /* 0x0000600c01007387 */ /* 0x001fe80000100a00 */
[----:B------:R0:W-:Y:S04]  /*4dad0*/  STL.64 [R1+0x68], R14 ;  /* 0x0000680e01007387 */ /* 0x0001e80000100a00 */
[----:B0-----:R-:W3:Y:S04]  /*4dae0*/  LDL.LU.64 R14, [R1+0x1e00] ;  /* 0x001e0000010e7983 */ /* 0x001ee80000300a00 */
[----:B------:R-:W3:Y:S04]  /*4daf0*/  LDL.LU.64 R12, [R1+0x1df8] ;  /* 0x001df800010c7983 */ /* 0x000ee80000300a00 */
[----:B--2---:R-:W-:Y:S04]  /*4db00*/  STSM.16.M88.4 [R2], R4 ;  /* 0x0000000402007844 */ /* 0x004fe80000000200 */
[----:B----4-:R-:W-:Y:S01]  /*4db10*/  STSM.16.M88.4 [R2+0x200], R8 ;  /* 0x0002000802007844 */ /* 0x010fe20000000200 */
[----:B------:R-:W-:Y:S06]  /*4db20*/  BAR.SYNC.DEFER_BLOCKING 0x0 ;  /* 0x0000000000007b1d */ /* 0x000fec0000010000 */
[----:B------:R-:W0:Y:S04]  /*4db30*/  LDS.128 R8, [R0] ;  /* 0x0000000000087984 */ /* 0x000e280000000c00 */
[----:B------:R-:W1:Y:S01]  /*4db40*/  LDS.128 R4, [R0+0x400] ;  /* 0x0004000000047984 */ /* 0x000e620000000c00 */
[----:B------:R-:W-:Y:S06]  /*4db50*/  BAR.SYNC.DEFER_BLOCKING 0x0 ;  /* 0x0000000000007b1d */ /* 0x000fec0000010000 */
[----:B------:R-:W-:Y:S04]  /*4db60*/  STSM.16.M88.4 [R2], R24 ;  /* 0x0000001802007844 */ /* 0x000fe80000000200 */
[----:B0-----:R-:W-:Y:S04]  /*4db70*/  STL.64 [R1+0xb0], R8 ;  /* 0x0000b00801007387 */ /* 0x001fe80000100a00 */
[----:B------:R-:W-:Y:S04]  /*4db80*/  STL.64 [R1+0xb8], R10 ;  /* 0x0000b80a01007387 */ /* 0x000fe80000100a00 */
[----:B-1----:R-:W-:Y:S04]  /*4db90*/  STL.64 [R1+0x290], R4 ;  /* 0x0002900401007387 */ /* 0x002fe80000100a00 */
[----:B------:R-:W-:Y:S04]  /*4dba0*/  STL.64 [R1+0x298], R6 ;  /* 0x0002980601007387 */ /* 0x000fe80000100a00 */
[----:B---3--:R-:W-:Y:S01]  /*4dbb0*/  STSM.16.M88.4 [R2+0x200], R12 ;  /* 0x0002000c02007844 */ /* 0x008fe20000000200 */
[----:B------:R-:W-:Y:S06]  /*4dbc0*/  BAR.SYNC.DEFER_BLOCKING 0x0 ;  /* 0x0000000000007b1d */ /* 0x000fec0000010000 */
[----:B------:R-:W0:Y:S04]  /*4dbd0*/  LDS.128 R8, [R0] ;  /* 0x0000000000087984 */ /* 0x000e280000000c00 */
[----:B------:R-:W1:Y:S01]  /*4dbe0*/  LDS.128 R4, [R0+0x400] ;  /* 0x0004000000047984 */ /* 0x000e620000000c00 */
[----:B------:R-:W-:Y:S06]  /*4dbf0*/  BAR.SYNC.DEFER_BLOCKING 0x0 ;  /* 0x0000000000007b1d */ /* 0x000fec0000010000 */
[----:B------:R-:W-:Y:S04]  /*4dc00*/  STSM.16.M88.4 [R2], R16 ;  /* 0x0000001002007844 */ /* 0x000fe80000000200 */
[----:B------:R-:W-:Y:S04]  /*4dc10*/  STSM.16.M88.4 [R2+0x200], R20 ;  /* 0x0002001402007844 */ /* 0x000fe80000000200 */
[----:B0-----:R-:W-:Y:S04]  /*4dc20*/  STL.64 [R1+0xa0], R8 ;  /* 0x0000a00801007387 */ /* 0x001fe80000100a00 */
[----:B------:R-:W-:Y:S01]  /*4dc30*/  STL.64 [R1+0xa8], R10 ;  /* 0x0000a80a01007387 */ /* 0x000fe20000100a00 */
[----:B------:R-:W-:Y:S06]  /*4dc40*/  BAR.SYNC.DEFER_BLOCKING 0x0 ;  /* 0x0000000000007b1d */ /* 0x000fec0000010000 */
[----:B-1----:R-:W-:Y:S04]  /*4dc50*/  STL.64 [R1+0x230], R4 ;  /* 0x0002300401007387 */ /* 0x002fe80000100a00 */
[----:B------:R-:W-:Y:S04]  /*4dc60*/  STL.64 [R1+0x238], R6 ;  /* 0x0002380601007387 */ /* 0x000fe80000100a00 */
[----:B------:R-:W2:Y:S04]  /*4dc70*/  LDL.LU R24, [R1+0x180] ;  /* 0x0001800001187983 */ /* 0x000ea80000300800 */
[----:B------:R-:W0:Y:S04]  /*4dc80*/  LDS.128 R8, [R0] ;  /* 0x0000000000087984 */ /* 0x000e280000000c00 */
[----:B------:R-:W1:Y:S04]  /*4dc90*/  LDS.128 R4, [R0+0x400] ;  /* 0x0004000000047984 */ /* 0x000e680000000c00 */
[----:B0-----:R-:W-:Y:S04]  /*4dca0*/  STL.64 [R1+0xc0], R8 ;  /* 0x0000c00801007387 */ /* 0x001fe80000100a00 */
[----:B------:R-:W-:Y:S04]  /*4dcb0*/  STL.64 [R1+0xc8], R10 ;  /* 0x0000c80a01007387 */ /* 0x000fe80000100a00 */
[----:B-1----:R-:W-:Y:S04]  /*4dcc0*/  STL.64 [R1+0x100], R4 ;  /* 0x0001000401007387 */ /* 0x002fe80000100a00 */
[----:B------:R-:W-:Y:S04]  /*4dcd0*/  STL.64 [R1+0x108], R6 ;  /* 0x0001080601007387 */ /* 0x000fe80000100a00 */
[----:B------:R-:W2:Y:S04]  /*4dce0*/  LDL.LU R25, [R1+0x184] ;  /* 0x0001840001197983 */ /* 0x000ea80000300800 */
[----:B------:R-:W3:Y:S04]  /*4dcf0*/  LDL.LU R26, [R1+0x188] ;  /* 0x00018800011a7983 */ /* 0x000ee80000300800 */
[----:B------:R-:W3:Y:S01]  /*4dd00*/  LDL.LU R27, [R1+0x18c] ;  /* 0x00018c00011b7983 */ /* 0x000ee20000300800 */
[----:B------:R-:W-:Y:S06]  /*4dd10*/  BAR.SYNC.DEFER_BLOCKING 0x0 ;  /* 0x0000000000007b1d */ /* 0x000fec0000010000 */
        /* <DEDUP_REMOVED lines=50> */
[----:B--2---:R0:W-:Y:S04]  /*4e040*/  STSM.16.M88.4 [R2], R24 ;  /* 0x0000001802007844 */ /* 0x0041e80000000200 */
[----:B0-----:R-:W2:Y:S04]  /*4e050*/  LDL.LU.64 R26, [R1+0x1df0] ;  /* 0x001df000011a7983 */ /* 0x001ea80000300a00 */
[----:B------:R-:W2:Y:S04]  /*4e060*/  LDL.LU.64 R24, [R1+0x1de8] ;  /* 0x001de80001187983 */ /* 0x000ea80000300a00 */
[----:B--2---:R-:W-:Y:S01]  /*4e070*/  STSM.16.M88.4 [R2+0x200], R24 ;  /* 0x0002001802007844 */ /* 0x004fe20000000200 */
[----:B------:R-:W-:Y:S06]  /*4e080*/  BAR.SYNC.DEFER_BLOCKING 0x0 ;  /* 0x0000000000007b1d */ /* 0x000fec0000010000 */
[----:B------:R-:W0:Y:S04]  /*4e090*/  LDS.128 R24, [R0] ;  /* 0x0000000000187984 */ /* 0x000e280000000c00 */
[----:B0-----:R-:W-:Y:S04]  /*4e0a0*/  STL.64 [R1+0x70], R24 ;  /* 0x0000701801007387 */ /* 0x001fe80000100a00 */
[----:B------:R-:W-:Y:S04]  /*4e0b0*/  STL.64 [R1+0x78], R26 ;  /* 0x0000781a01007387 */ /* 0x000fe80000100a00 */
[----:B------:R-:W0:Y:S04]  /*4e0c0*/  LDS.128 R24, [R0+0x400] ;  /* 0x0004000000187984 */ /* 0x000e280000000c00 */
[----:B0-----:R-:W-:Y:S04]  /*4e0d0*/  STL.64 [R1+0xd0], R24 ;  /* 0x0000d01801007387 */ /* 0x001fe80000100a00 */
[----:B------:R0:W-:Y:S04]  /*4e0e0*/  STL.64 [R1+0xd8], R26 ;  /* 0x0000d81a01007387 */ /* 0x0001e80000100a00 */
[----:B0-----:R-:W2:Y:S04]  /*4e0f0*/  LDL.LU.64 R26, [R1+0x1de0] ;  /* 0x001de000011a7983 */ /* 0x001ea80000300a00 */
[----:B------:R-:W2:Y:S01]  /*4e100*/  LDL.LU.64 R24, [R1+0x1dd8] ;  /* 0x001dd80001187983 */ /* 0x000ea20000300a00 */
[----:B------:R-:W-:Y:S06]  /*4e110*/  BAR.SYNC.DEFER_BLOCKING 0x0 ;  /* 0x0000000000007b1d */ /* 0x000fec0000010000 */
        /* <DEDUP_REMOVED lines=17> */
[----:B---3--:R-:W-:Y:S01]  /*4e230*/  STSM.16.M88.4 [R2+0x200], R4 ;  /* 0x0002000402007844 */ /* 0x008fe20000000200 */
[----:B------:R-:W-:Y:S06]  /*4e240*/  BAR.SYNC.DEFER_BLOCKING 0x0 ;  /* 0x0000000000007b1d */ /* 0x000fec0000010000 */
[----:B------:R-:W0:Y:S04]  /*4e250*/  LDS.128 R4, [R0] ;  /* 0x0000000000047984 */ /* 0x000e280000000c00 */
[----:B0-----:R-:W-:Y:S04]  /*4e260*/  STL.64 [R1+0xf0], R4 ;  /* 0x0000f00401007387 */ /* 0x001fe80000100a00 */
[----:B------:R-:W-:Y:S04]  /*4e270*/  STL.64 [R1+0xf8], R6 ;  /* 0x0000f80601007387 */ /* 0x000fe80000100a00 */
[----:B------:R-:W0:Y:S01]  /*4e280*/  LDS.128 R4, [R0+0x400] ;  /* 0x0004000000047984 */ /* 0x000e220000000c00 */
[----:B------:R-:W-:Y:S06]  /*4e290*/  BAR.SYNC.DEFER_BLOCKING 0x0 ;  /* 0x0000000000007b1d */ /* 0x000fec0000010000 */
[----:B----4-:R-:W-:Y:S04]  /*4e2a0*/  STSM.16.M88.4 [R2], R8 ;  /* 0x0000000802007844 */ /* 0x010fe80000000200 */
[----:B0-----:R-:W-:Y:S04]  /*4e2b0*/  STL.64 [R1+0x140], R4 ;  /* 0x0001400401007387 */ /* 0x001fe80000100a00 */
[----:B------:R-:W-:Y:S04]  /*4e2c0*/  STL.64 [R1+0x148], R6 ;  /* 0x0001480601007387 */ /* 0x000fe80000100a00 */
[----:B--2---:R-:W-:Y:S01]  /*4e2d0*/  STSM.16.M88.4 [R2+0x200], R24 ;  /* 0x0002001802007844 */ /* 0x004fe20000000200 */
        /* <DEDUP_REMOVED lines=11> */
[----:B------:R-:W0:Y:S04]  /*4e390*/  LDS.128 R8, [R0] ;  /* 0x0000000000087984 */ /* 0x000e280000000c00 */
[----:B------:R-:W1:Y:S01]  /*4e3a0*/  LDS.128 R4, [R0+0x400] ;  /* 0x0004000000047984 */ /* 0x000e620000000c00 */
[----:B------:R-:W-:Y:S06]  /*4e3b0*/  BAR.SYNC.DEFER_BLOCKING 0x0 ;  /* 0x0000000000007b1d */ /* 0x000fec0000010000 */
[----:B0-----:R-:W-:Y:S04]  /*4e3c0*/  STL.64 [R1+0xe0], R8 ;  /* 0x0000e00801007387 */ /* 0x001fe80000100a00 */
[----:B------:R-:W-:Y:S04]  /*4e3d0*/  STL.64 [R1+0xe8], R10 ;  /* 0x0000e80a01007387 */ /* 0x000fe80000100a00 */
[----:B-1----:R-:W-:Y:S04]  /*4e3e0*/  STL.64 [R1+0x130], R4 ;  /* 0x0001300401007387 */ /* 0x002fe80000100a00 */
[----:B------:R-:W-:Y:S04]  /*4e3f0*/  STL.64 [R1+0x138], R6 ;  /* 0x0001380601007387 */ /* 0x000fe80000100a00 */
[----:B------:R-:W2:Y:S04]  /*4e400*/  LDL.LU R12, [R1+0x300] ;  /* 0x00030000010c7983 */ /* 0x000ea80000300800 */
        /* <DEDUP_REMOVED lines=33> */
[----:B------:R0:W-:Y:S04]  /*4e620*/  STSM.16.M88.4 [R2], R20 ;  /* 0x0000001402007844 */ /* 0x0001e80000000200 */
        /* <DEDUP_REMOVED lines=57> */
[----:B0-----:R-:W2:Y:S04]  /*4e9c0*/  LDL.LU.64 R14, [R1+0x1d60] ;  /* 0x001d6000010e7983 */ /* 0x001ea80000300a00 */
[----:B------:R-:W2:Y:S04]  /*4e9d0*/  LDL.LU.64 R12, [R1+0x1d58] ;  /* 0x001d5800010c7983 */ /* 0x000ea80000300a00 */
[----:B---3--:R-:W-:Y:S04]  /*4e9e0*/  STSM.16.M88.4 [R2], R4 ;  /* 0x0000000402007844 */ /* 0x008fe80000000200 */
        /* <DEDUP_REMOVED lines=492> */
[----:B------:R2:W-:Y:S04]  /*508b0*/  STSM.16.M88.4 [R2+0x200], R20 ;  /* 0x0002001402007844 */ /* 0x0005e80000000200 */
[----:B0-----:R-:W-:Y:S04]  /*508c0*/  STL.64 [R1+0x520], R8 ;  /* 0x0005200801007387 */ /* 0x001fe80000100a00 */
[----:B------:R-:W-:Y:S04]  /*508d0*/  STL.64 [R1+0x528], R10 ;  /* 0x0005280a01007387 */ /* 0x000fe80000100a00 */
[----:B-1----:R0:W-:Y:S04]  /*508e0*/  STL.64 [R1+0x540], R4 ;  /* 0x0005400401007387 */ /* 0x0021e80000100a00 */
[----:B------:R1:W-:Y:S04]  /*508f0*/  STL.64 [R1+0x548], R6 ;  /* 0x0005480601007387 */ /* 0x0003e80000100a00 */
[----:B--2---:R-:W2:Y:S04]  /*50900*/  LDL.LU R20, [R1+0xa60] ;  /* 0x000a600001147983 */ /* 0x004ea80000300800 */
[----:B------:R-:W2:Y:S04]  /*50910*/  LDL.LU R21, [R1+0xa64] ;  /* 0x000a640001157983 */ /* 0x000ea80000300800 */
[----:B------:R-:W3:Y:S04]  /*50920*/  LDL.LU R22, [R1+0xa68] ;  /* 0x000a680001167983 */ /* 0x000ee80000300800 */
[----:B------:R-:W3:Y:S01]  /*50930*/  LDL.LU R23, [R1+0xa6c] ;  /* 0x000a6c0001177983 */ /* 0x000ee20000300800 */
[----:B------:R-:W-:Y:S06]  /*50940*/  BAR.SYNC.DEFER_BLOCKING 0x0 ;  /* 0x0000000000007b1d */ /* 0x000fec0000010000 */
[----:B---3--:R-:W-:Y:S04]  /*50950*/  STL.64 [R1+0x1c10], R22 ;  /* 0x001c101601007387 */ /* 0x008fe80000100a00 */
[----:B--2---:R-:W-:Y:S04]  /*50960*/  STL.64 [R1+0x1c08], R20 ;  /* 0x001c081401007387 */ /* 0x004fe80000100a00 */
[----:B0-----:R-:W2:Y:S04]  /*50970*/  LDL.LU R4, [R1+0xa80] ;  /* 0x000a800001047983 */ /* 0x001ea80000300800 */
[----:B------:R-:W2:Y:S04]  /*50980*/  LDL.LU R5, [R1+0xa84] ;  /* 0x000a840001057983 */ /* 0x000ea80000300800 */
[----:B-1----:R-:W3:Y:S04]  /*50990*/  LDL.LU R6, [R1+0xa88] ;  /* 0x000a880001067983 */ /* 0x002ee80000300800 */
[----:B------:R-:W3:Y:S04]  /*509a0*/  LDL.LU R7, [R1+0xa8c] ;  /* 0x000a8c0001077983 */ /* 0x000ee80000300800 */
[----:B------:R-:W0:Y:S04]  /*509b0*/  LDS.128 R20, [R0] ;  /* 0x0000000000147984 */ /* 0x000e280000000c00 */
        /* <DEDUP_REMOVED lines=28> */
[----:B0-----:R-:W-:Y:S04]  /*50b80*/  STL.64 [R1+0x4f0], R20 ;  /* 0x0004f01401007387 */ /* 0x001fe80000100a00 */
[----:B------:R-:W-:Y:S04]  /*50b90*/  STL.64 [R1+0x4f8], R22 ;  /* 0x0004f81601007387 */ /* 0x000fe80000100a00 */
[----:B------:R-:W0:Y:S01]  /*50ba0*/  LDS.128 R20, [R0+0x400] ;  /* 0x0004000000147984 */ /* 0x000e220000000c00 */
[----:B------:R-:W-:Y:S06]  /*50bb0*/  BAR.SYNC.DEFER_BLOCKING 0x0 ;  /* 0x0000000000007b1d */ /* 0x000fec0000010000 */
[----:B0-----:R-:W-:Y:S04]  /*50bc0*/  STL.64 [R1+0x560], R20 ;  /* 0x0005601401007387 */ /* 0x001fe80000100a00 */
[----:B------:R0:W-:Y:S04]  /*50bd0*/  STL.64 [R1+0x568], R22 ;  /* 0x0005681601007387 */ /* 0x0001e80000100a00 */
[----:B0-----:R-:W4:Y:S04]  /*50be0*/  LDL.LU.64 R22, [R1+0x1c10] ;  /* 0x001c100001167983 */ /* 0x001f280000300a00 */
[----:B------:R-:W4:Y:S04]  /*50bf0*/  LDL.LU.64 R20, [R1+0x1c08] ;  /* 0x001c080001147983 */ /* 0x000f280000300a00 */
[----:B--2---:R-:W-:Y:S04]  /*50c00*/  STSM.16.M88.4 [R2], R4 ;  /* 0x0000000402007844 */ /* 0x004fe80000000200 */
[----:B----4-:R0:W-:Y:S01]  /*50c10*/  STSM.16.M88.4 [R2+0x200], R20 ;  /* 0x0002001402007844 */ /* 0x0101e20000000200 */
[----:B------:R-:W-:Y:S06]  /*50c20*/  BAR.SYNC.DEFER_BLOCKING 0x0 ;  /* 0x0000000000007b1d */ /* 0x000fec0000010000 */
[----:B0-----:R-:W2:Y:S04]  /*50c30*/  LDL.LU R20, [R1+0xbe0] ;  /* 0x000be00001147983 */ /* 0x001ea80000300800 */
[----:B------:R-:W2:Y:S04]  /*50c40*/  LDL.LU R21, [R1+0xbe4] ;  /* 0x000be40001157983 */ /* 0x000ea80000300800 */
[----:B------:R-:W2:Y:S04]  /*50c50*/  LDL.LU R22, [R1+0xbe8] ;  /* 0x000be80001167983 */ /* 0x000ea80000300800 */
[----:B------:R-:W0:Y:S04]  /*50c60*/  LDS.128 R4, [R0] ;  /* 0x0000000000047984 */ /* 0x000e280000000c00 */
[----:B------:R-:W2:Y:S04]  /*50c70*/  LDL.LU R23, [R1+0xbec] ;  /* 0x000bec0001177983 */ /* 0x000ea80000300800 */
[----:B0-----:R-:W-:Y:S01]  /*50c80*/  STL.64 [R1+0x570], R4 ;  /* 0x0005700401007387 */ /* 0x001fe20000100a00 */
[----:B------:R-:W-:-:S03]  /*50c90*/  IMAD.MOV.U32 R3, RZ, RZ, R6 ;  /* 0x000000ffff037224 */ /* 0x000fc600078e0006 */
[----:B------:R-:W-:Y:S04]  /*50ca0*/  STL [R1+0x57c], R7 ;  /* 0x00057c0701007387 */ /* 0x000fe80000100800 */
[----:B------:R-:W0:Y:S04]  /*50cb0*/  LDS.128 R4, [R0+0x400] ;  /* 0x0004000000047984 */ /* 0x000e280000000c00 */
[----:B------:R-:W-:Y:S04]  /*50cc0*/  STL [R1+0x1af0], R3 ;  /* 0x001af00301007387 */ /* 0x000fe80000100800 */
[----:B0-----:R-:W-:Y:S04]  /*50cd0*/  STL.64 [R1+0x5c0], R4 ;  /* 0x0005c00401007387 */ /* 0x001fe80000100a00 */
[----:B------:R0:W-:Y:S04]  /*50ce0*/  STL.64 [R1+0x5c8], R6 ;  /* 0x0005c80601007387 */ /* 0x0001e80000100a00 */
[----:B0-----:R-:W4:Y:S04]  /*50cf0*/  LDL.LU.64 R6, [R1+0x1c00] ;  /* 0x001c000001067983 */ /* 0x001f280000300a00 */
[----:B------:R-:W4:Y:S01]  /*50d00*/  LDL.LU.64 R4, [R1+0x1bf8] ;  /* 0x001bf80001047983 */ /* 0x000f220000300a00 */
[----:B------:R-:W-:Y:S06]  /*50d10*/  BAR.SYNC.DEFER_BLOCKING 0x0 ;  /* 0x0000000000007b1d */ /* 0x000fec0000010000 */
[----:B----4-:R0:W-:Y:S04]  /*50d20*/  STSM.16.M88.4 [R2], R4 ;  /* 0x0000000402007844 */ /* 0x0101e80000000200 */
[----:B0-----:R-:W4:Y:S04]  /*50d30*/  LDL.LU.64 R6, [R1+0x1bf0] ;  /* 0x001bf00001067983 */ /* 0x001f280000300a00 */
[----:B------:R-:W4:Y:S04]  /*50d40*/  LDL.LU.64 R4, [R1+0x1be8] ;  /* 0x001be80001047983 */ /* 0x000f280000300a00 */
[----:B----4-:R-:W-:Y:S01]  /*50d50*/  STSM.16.M88.4 [R2+0x200], R4 ;  /* 0x0002000402007844 */ /* 0x010fe20000000200 */
[----:B------:R-:W-:Y:S06]  /*50d60*/  BAR.SYNC.DEFER_BLOCKING 0x0 ;  /* 0x0000000000007b1d */ /* 0x000fec0000010000 */
[----:B------:R-:W0:Y:S04]  /*50d70*/  LDS.128 R4, [R0] ;  /* 0x0000000000047984 */ /* 0x000e280000000c00 */
[----:B0-----:R-:W-:Y:S04]  /*50d80*/  STL.64 [R1+0x580], R4 ;  /* 0x0005800401007387 */ /* 0x001fe80000100a00 */
[----:B------:R-:W-:Y:S04]  /*50d90*/  STL.64 [R1+0x588], R6 ;  /* 0x0005880601007387 */ /* 0x000fe80000100a00 */
[----:B------:R-:W0:Y:S01]  /*50da0*/  LDS.128 R4, [R0+0x400] ;  /* 0x0004000000047984 */ /* 0x000e220000000c00 */
[----:B------:R-:W-:Y:S06]  /*50db0*/  BAR.SYNC.DEFER_BLOCKING 0x0 ;  /* 0x0000000000007b1d */ /* 0x000fec0000010000 */
[----:B------:R-:W-:Y:S04]  /*50dc0*/  STSM.16.M88.4 [R2], R8 ;  /* 0x0000000802007844 */ /* 0x000fe80000000200 */
[----:B---3--:R-:W-:Y:S04]  /*50dd0*/  STSM.16.M88.4 [R2+0x200], R24 ;  /* 0x0002001802007844 */ /* 0x008fe80000000200 */
[----:B0-----:R-:W-:Y:S04]  /*50de0*/  STL.64 [R1+0x5b0], R4 ;  /* 0x0005b00401007387 */ /* 0x001fe80000100a00 */
[----:B------:R-:W-:Y:S01]  /*50df0*/  STL.64 [R1+0x5b8], R6 ;  /* 0x0005b80601007387 */ /* 0x000fe20000100a00 */
[----:B------:R-:W-:Y:S06]  /*50e00*/  BAR.SYNC.DEFER_BLOCKING 0x0 ;  /* 0x0000000000007b1d */ /* 0x000fec0000010000 */
[----:B------:R-:W0:Y:S04]  /*50e10*/  LDS.128 R4, [R0] ;  /* 0x0000000000047984 */ /* 0x000e280000000c00 */
[----:B0-----:R-:W-:Y:S01]  /*50e20*/  STL [R1+0x590], R4 ;  /* 0x0005900401007387 */ /* 0x001fe20000100800 */
[----:B------:R-:W-:-:S03]  /*50e30*/  IMAD.MOV.U32 R3, RZ, RZ, R5 ;  /* 0x000000ffff037224 */ /* 0x000fc600078e0005 */
[----:B------:R-:W-:Y:S04]  /*50e40*/  STL.64 [R1+0x598], R6 ;  /* 0x0005980601007387 */ /* 0x000fe80000100a00 */
[----:B------:R-:W0:Y:S01]  /*50e50*/  LDS.128 R4, [R0+0x400] ;  /* 0x0004000000047984 */ /* 0x000e220000000c00 */
[----:B------:R-:W-:Y:S06]  /*50e60*/  BAR.SYNC.DEFER_BLOCKING 0x0 ;  /* 0x0000000000007b1d */ /* 0x000fec0000010000 */
[----:B------:R-:W-:Y:S04]  /*50e70*/  STSM.16.M88.4 [R2], R12 ;  /* 0x0000000c02007844 */ /* 0x000fe80000000200 */
[----:B------:R-:W-:Y:S04]  /*50e80*/  STSM.16.M88.4 [R2+0x200], R16 ;  /* 0x0002001002007844 */ /* 0x000fe80000000200 */
[----:B------:R-:W-:Y:S04]  /*50e90*/  STL [R1+0x1af4], R3 ;  /* 0x001af40301007387 */ /* 0x000fe80000100800 */
[----:B0-----:R-:W-:Y:S04]  /*50ea0*/  STL.64 [R1+0x5e0], R4 ;  /* 0x0005e00401007387 */ /* 0x001fe80000100a00 */
[----:B------:R-:W-:Y:S01]  /*50eb0*/  STL.64 [R1+0x5e8], R6 ;  /* 0x0005e80601007387 */ /* 0x000fe20000100a00 */
[----:B------:R-:W-:Y:S06]  /*50ec0*/  BAR.SYNC.DEFER_BLOCKING 0x0 ;  /* 0x0000000000007b1d */ /* 0x000fec0000010000 */
[----:B------:R-:W0:Y:S04]  /*50ed0*/  LDS.128 R4, [R0] ;  /* 0x0000000000047984 */ /* 0x000e280000000c00 */
[----:B0-----:R-:W-:Y:S01]  /*50ee0*/  STL [R1+0x5a4], R5 ;  /* 0x0005a40501007387 */ /* 0x001fe20000100800 */
[----:B------:R-:W-:-:S03]  /*50ef0*/  IMAD.MOV.U32 R3, RZ, RZ, R4 ;  /* 0x000000ffff037224 */ /* 0x000fc600078e0004 */
[----:B------:R0:W-:Y:S04]  /*50f00*/  STL [R1+0x5a8], R6 ;  /* 0x0005a80601007387 */ /* 0x0001e80000100800 */
[----:B------:R-:W-:Y:S01]  /*50f10*/  STL [R1+0x1af8], R3 ;  /* 0x001af80301007387 */ /* 0x000fe20000100800 */
[----:B0-----:R-:W-:-:S05]  /*50f20*/  IMAD.MOV.U32 R6, RZ, RZ, R7 ;  /* 0x000000ffff067224 */ /* 0x001fca00078e0007 */
[----:B------:R-:W-:Y:S04]  /*50f30*/  STL [R1+0x1ae8], R6 ;  /* 0x001ae80601007387 */ /* 0x000fe80000100800 */
[----:B------:R-:W0:Y:S01]  /*50f40*/  LDS.128 R4, [R0+0x400] ;  /* 0x0004000000047984 */ /* 0x000e220000000c00 */
[----:B------:R-:W-:Y:S06]  /*50f50*/  BAR.SYNC.DEFER_BLOCKING 0x0 ;  /* 0x0000000000007b1d */ /* 0x000fec0000010000 */
[----:B0-----:R-:W-:Y:S04]  /*50f60*/  STL.64 [R1+0x5d0], R4 ;  /* 0x0005d00401007387 */ /* 0x001fe80000100a00 */
        /* <DEDUP_REMOVED lines=235> */
[----:B------:R-:W-:Y:S04]  /*51e20*/  STSM.16.M88.4 [R2], R20 ;  /* 0x0000001402007844 */ /* 0x000fe80000000200 */
[----:B0-----:R0:W-:Y:S04]  /*51e30*/  STL.64 [R1+0x720], R8 ;  /* 0x0007200801007387 */ /* 0x0011e80000100a00 */
[----:B------:R-:W-:Y:S04]  /*51e40*/  STL.64 [R1+0x728], R10 ;  /* 0x0007280a01007387 */ /* 0x000fe80000100a00 */
[----:B-1----:R1:W-:Y:S04]  /*51e50*/  STL.64 [R1+0x770], R4 ;  /* 0x0007700401007387 */ /* 0x0023e80000100a00 */
[----:B------:R2:W-:Y:S01]  /*51e60*/  STL.64 [R1+0x778], R6 ;  /* 0x0007780601007387 */ /* 0x0005e20000100a00 */
[----:B0-----:R-:W0:Y:S03]  /*51e70*/  LDC R8, c[0x0][0x244] ;  /* 0x00009100ff087b82 */ /* 0x001e260000000800 */
[----:B------:R-:W3:Y:S04]  /*51e80*/  LDL.LU R20, [R1+0x1190] ;  /* 0x0011900001147983 */ /* 0x000ee80000300800 */
[----:B------:R-:W3:Y:S01]  /*51e90*/  LDL.LU R21, [R1+0x1194] ;  /* 0x0011940001157983 */ /* 0x000ee20000300800 */
[----:B------:R-:W4:Y:S03]  /*51ea0*/  LDC R9, c[0x0][0x244] ;  /* 0x00009100ff097b82 */ /* 0x000f260000000800 */
[----:B------:R-:W3:Y:S04]  /*51eb0*/  LDL.LU R22, [R1+0x1198] ;  /* 0x0011980001167983 */ /* 0x000ee80000300800 */
[----:B------:R-:W3:Y:S04]  /*51ec0*/  LDL.LU R23, [R1+0x119c] ;  /* 0x00119c0001177983 */ /* 0x000ee80000300800 */
[----:B------:R-:W4:Y:S04]  /*51ed0*/  LDL.LU R12, [R1+0x11e0] ;  /* 0x0011e000010c7983 */ /* 0x000f280000300800 */
[----:B------:R-:W4:Y:S04]  /*51ee0*/  LDL.LU R13, [R1+0x11e4] ;  /* 0x0011e400010d7983 */ /* 0x000f280000300800 */
[----:B------:R-:W4:Y:S04]  /*51ef0*/  LDL.LU R14, [R1+0x11e8] ;  /* 0x0011e800010e7983 */ /* 0x000f280000300800 */
[----:B------:R-:W4:Y:S04]  /*51f00*/  LDL.LU R15, [R1+0x11ec] ;  /* 0x0011ec00010f7983 */ /* 0x000f280000300800 */
[----:B-1----:R-:W4:Y:S04]  /*51f10*/  LDL.LU R4, [R1+0x11d0] ;  /* 0x0011d00001047983 */ /* 0x002f280000300800 */
[----:B------:R-:W4:Y:S04]  /*51f20*/  LDL.LU R5, [R1+0x11d4] ;  /* 0x0011d40001057983 */ /* 0x000f280000300800 */
[----:B--2---:R-:W4:Y:S04]  /*51f30*/  LDL.LU R6, [R1+0x11d8] ;  /* 0x0011d80001067983 */ /* 0x004f280000300800 */
[----:B------:R-:W4:Y:S04]  /*51f40*/  LDL.LU R7, [R1+0x11dc] ;  /* 0x0011dc0001077983 */ /* 0x000f280000300800 */
[----:B------:R-:W2:Y:S04]  /*51f50*/  LDL.LU R24, [R1+0x1220] ;  /* 0x0012200001187983 */ /* 0x000ea80000300800 */
        /* <DEDUP_REMOVED lines=8> */
[----:B------:R-:W3:Y:S04]  /*51fe0*/  LDL.LU R27, [R1+0x120c] ;  /* 0x00120c00011b7983 */ /* 0x000ee80000300800 */
[----:B------:R-:W-:Y:S01]  /*51ff0*/  STSM.16.M88.4 [R2+0x200], R20 ;  /* 0x0002001402007844 */ /* 0x000fe20000000200 */
[----:B------:R-:W-:Y:S06]  /*52000*/  BAR.SYNC.DEFER_BLOCKING 0x0 ;  /* 0x0000000000007b1d */ /* 0x000fec0000010000 */
[----:B---3--:R-:W-:Y:S04]  /*52010*/  STL.64 [R1+0x1b30], R26 ;  /* 0x001b301a01007387 */ /* 0x008fe80000100a00 */
[----:B--2---:R1:W-:Y:S04]  /*52020*/  STL.64 [R1+0x1b28], R24 ;  /* 0x001b281801007387 */ /* 0x0043e80000100a00 */
[----:B-1----:R-:W2:Y:S04]  /*52030*/  LDL.LU R24, [R1+0x11f0] ;  /* 0x0011f00001187983 */ /* 0x002ea80000300800 */
[----:B------:R-:W2:Y:S04]  /*52040*/  LDL.LU R25, [R1+0x11f4] ;  /* 0x0011f40001197983 */ /* 0x000ea80000300800 */
[----:B------:R-:W3:Y:S04]  /*52050*/  LDL.LU R26, [R1+0x11f8] ;  /* 0x0011f800011a7983 */ /* 0x000ee80000300800 */
[----:B------:R-:W3:Y:S04]  /*52060*/  LDL.LU R27, [R1+0x11fc] ;  /* 0x0011fc00011b7983 */ /* 0x000ee80000300800 */
[----:B---3--:R-:W-:Y:S04]  /*52070*/  STL.64 [R1+0x1b40], R26 ;  /* 0x001b401a01007387 */ /* 0x008fe80000100a00 */
[----:B--2---:R-:W-:Y:S04]  /*52080*/  STL.64 [R1+0x1b38], R24 ;  /* 0x001b381801007387 */ /* 0x004fe80000100a00 */
[----:B------:R-:W1:Y:S04]  /*52090*/  LDS.128 R24, [R0] ;  /* 0x0000000000187984 */ /* 0x000e680000000c00 */
[----:B------:R-:W2:Y:S04]  /*520a0*/  LDL.LU R16, [R1+0x1210] ;  /* 0x0012100001107983 */ /* 0x000ea80000300800 */
[----:B------:R-:W2:Y:S04]  /*520b0*/  LDL.LU R17, [R1+0x1214] ;  /* 0x0012140001117983 */ /* 0x000ea80000300800 */
[----:B------:R-:W2:Y:S04]  /*520c0*/  LDL.LU R18, [R1+0x1218] ;  /* 0x0012180001127983 */ /* 0x000ea80000300800 */
[----:B------:R-:W2:Y:S04]  /*520d0*/  LDL.LU R19, [R1+0x121c] ;  /* 0x00121c0001137983 */ /* 0x000ea80000300800 */
[----:B------:R-:W3:Y:S04]  /*520e0*/  LDL.LU R20, [R1+0x1230] ;  /* 0x0012300001147983 */ /* 0x000ee80000300800 */
[----:B------:R-:W3:Y:S04]  /*520f0*/  LDL.LU R21, [R1+0x1234] ;  /* 0x0012340001157983 */ /* 0x000ee80000300800 */
[----:B------:R-:W3:Y:S04]  /*52100*/  LDL.LU R22, [R1+0x1238] ;  /* 0x0012380001167983 */ /* 0x000ee80000300800 */
[----:B------:R-:W3:Y:S04]  /*52110*/  LDL.LU R23, [R1+0x123c] ;  /* 0x00123c0001177983 */ /* 0x000ee80000300800 */
[----:B-1----:R-:W-:Y:S04]  /*52120*/  STL.64 [R1+0x710], R24 ;  /* 0x0007101801007387 */ /* 0x002fe80000100a00 */
[----:B------:R-:W-:Y:S04]  /*52130*/  STL.64 [R1+0x718], R26 ;  /* 0x0007181a01007387 */ /* 0x000fe80000100a00 */
[----:B------:R-:W1:Y:S01]  /*52140*/  LDS.128 R24, [R0+0x400] ;  /* 0x0004000000187984 */ /* 0x000e620000000c00 */
[----:B------:R-:W-:Y:S06]  /*52150*/  BAR.SYNC.DEFER_BLOCKING 0x0 ;  /* 0x0000000000007b1d */ /* 0x000fec0000010000 */
[----:B----4-:R4:W-:Y:S04]  /*52160*/  STSM.16.M88.4 [R2], R4 ;  /* 0x0000000402007844 */ /* 0x0109e80000000200 */
[----:B------:R0:W-:Y:S04]  /*52170*/  STSM.16.M88.4 [R2+0x200], R12 ;  /* 0x0002000c02007844 */ /* 0x0001e80000000200 */
[----:B-1----:R-:W-:Y:S04]  /*52180*/  STL.64 [R1+0x760], R24 ;  /* 0x0007601801007387 */ /* 0x002fe80000100a00 */
[----:B------:R-:W-:Y:S01]  /*52190*/  STL.64 [R1+0x768], R26 ;  /* 0x0007681a01007387 */ /* 0x000fe20000100a00 */
[----:B----4-:R-:W1:Y:S08]  /*521a0*/  LDC R7, c[0x0][0x244] ;  /* 0x00009100ff077b82 */ /* 0x010e700000000800 */
[----:B------:R-:W-:Y:S06]  /*521b0*/  BAR.SYNC.DEFER_BLOCKING 0x0 ;  /* 0x0000000000007b1d */ /* 0x000fec0000010000 */
[----:B0-----:R-:W4:Y:S04]  /*521c0*/  LDL.LU R12, [R1+0x1240] ;  /* 0x00124000010c7983 */ /* 0x001f280000300800 */
[----:B------:R-:W4:Y:S04]  /*521d0*/  LDL.LU R13, [R1+0x1244] ;  /* 0x00124400010d7983 */ /* 0x000f280000300800 */
[----:B------:R-:W4:Y:S04]  /*521e0*/  LDL.LU R14, [R1+0x1248] ;  /* 0x00124800010e7983 */ /* 0x000f280000300800 */
[----:B------:R-:W4:Y:S04]  /*521f0*/  LDL.LU R15, [R1+0x124c] ;  /* 0x00124c00010f7983 */ /* 0x000f280000300800 */
        /* <DEDUP_REMOVED lines=24> */
[----:B------:R-:W-:Y:S01]  /*52380*/  STSM.16.M88.4 [R2+0x200], R16 ;  /* 0x0002001002007844 */ /* 0x000fe20000000200 */
[----:B------:R-:W-:Y:S06]  /*52390*/  BAR.SYNC.DEFER_BLOCKING 0x0 ;  /* 0x0000000000007b1d */ /* 0x000fec0000010000 */
[----:B0-----:R-:W2:Y:S04]  /*523a0*/  LDL.LU R24, [R1+0x1b10] ;  /* 0x001b100001187983 */ /* 0x001ea80000300800 */
[----:B------:R-:W0:Y:S04]  /*523b0*/  LDS.128 R16, [R0] ;  /* 0x0000000000107984 */ /* 0x000e280000000c00 */
[----:B0-----:R-:W-:Y:S04]  /*523c0*/  STL.64 [R1+0x7a0], R16 ;  /* 0x0007a01001007387 */ /* 0x001fe80000100a00 */
[----:B------:R-:W-:Y:S04]  /*523d0*/  STL.64 [R1+0x7a8], R18 ;  /* 0x0007a81201007387 */ /* 0x000fe80000100a00 */
[----:B------:R-:W0:Y:S01]  /*523e0*/  LDS.128 R16, [R0+0x400] ;  /* 0x0004000000107984 */ /* 0x000e220000000c00 */
[----:B------:R-:W-:Y:S06]  /*523f0*/  BAR.SYNC.DEFER_BLOCKING 0x0 ;  /* 0x0000000000007b1d */ /* 0x000fec0000010000 */
[----:B---3--:R-:W-:Y:S04]  /*52400*/  STSM.16.M88.4 [R2], R20 ;  /* 0x0000001402007844 */ /* 0x008fe80000000200 */
[----:B0-----:R-:W-:Y:S04]  /*52410*/  STL.64 [R1+0x7b0], R16 ;  /* 0x0007b01001007387 */ /* 0x001fe80000100a00 */
[----:B------:R0:W-:Y:S04]  /*52420*/  STL.64 [R1+0x7b8], R18 ;  /* 0x0007b81201007387 */ /* 0x0001e80000100a00 */
[----:B0-----:R-:W3:Y:S04]  /*52430*/  LDL.LU R19, [R1+0x1b0c] ;  /* 0x001b0c0001137983 */ /* 0x001ee80000300800 */
[----:B------:R0:W-:Y:S04]  /*52440*/  STL [R1+0x1a7c], R0 ;  /* 0x001a7c0001007387 */ /* 0x0001e80000100800 */
[----:B------:R-:W2:Y:S04]  /*52450*/  LDL.LU R23, [R1+0x1b08] ;  /* 0x001b080001177983 */ /* 0x000ea80000300800 */
[----:B------:R-:W3:Y:S04]  /*52460*/  LDL.LU R21, [R1+0x20] ;  /* 0x0000200001157983 */ /* 0x000ee80000300800 */
[----:B------:R-:W2:Y:S04]  /*52470*/  LDL.LU R22, [R1] ;  /* 0x0000000001167983 */ /* 0x000ea80000300800 */
[----:B------:R-:W2:Y:S04]  /*52480*/  LDL.LU R25, [R1+0x10] ;  /* 0x0000100001197983 */ /* 0x000ea80000300800 */
[----:B------:R-:W2:Y:S04]  /*52490*/  LDL R3, [R1+0x10d8] ;  /* 0x0010d80001037983 */ /* 0x000ea80000100800 */
[----:B------:R-:W2:Y:S04]  /*524a0*/  LDL R6, [R1+0x10f8] ;  /* 0x0010f80001067983 */ /* 0x000ea80000100800 */
[----:B------:R-:W2:Y:S04]  /*524b0*/  LDL R27, [R1+0x10fc] ;  /* 0x0010fc00011b7983 */ /* 0x000ea80000100800 */
[----:B0-----:R-:W2:Y:S04]  /*524c0*/  LDL.LU R0, [R1+0x24] ;  /* 0x0000240001007983 */ /* 0x001ea80000300800 */
[----:B------:R-:W2:Y:S01]  /*524d0*/  LDL.LU R26, [R1+0x4] ;  /* 0x00000400011a7983 */ /* 0x000ea20000300800 */
[----:B------:R-:W-:Y:S01]  /*524e0*/  IMAD R5, R29, UR4, RZ ;  /* 0x000000041d057c24 */ /* 0x000fe2000f8e02ff */
[----:B------:R-:W-:-:S03]  /*524f0*/  ULDC.64 UR4, c[0x0][0x220] ;  /* 0x0000880000047ab9 */ /* 0x000fc60000000a00 */
[----:B------:R-:W-:Y:S01]  /*52500*/  IMAD R8, R8, 0x40, R5 ;  /* 0x0000004008087824 */ /* 0x000fe200078e0205 */
[C---:B------:R-:W-:Y:S01]  /*52510*/  LEA R10, P2, R5.reuse, UR4, 0x1 ;  /* 0x00000004050a7c11 */ /* 0x040fe2000f8408ff */
[----:B----4-:R0:W-:Y:S01]  /*52520*/  STSM.16.M88.4 [R2+0x200], R12 ;  /* 0x0002000c02007844 */ /* 0x0101e20000000200 */
[----:B------:R-:W-:Y:S01]  /*52530*/  ULDC UR4, c[0x0][0x228] ;  /* 0x00008a0000047ab9 */ /* 0x000fe20000000800 */
[----:B------:R-:W-:Y:S01]  /*52540*/  BAR.SYNC.DEFER_BLOCKING 0x0 ;  /* 0x0000000000007b1d */ /* 0x000fe20000010000 */
[C---:B------:R-:W-:Y:S02]  /*52550*/  LEA R4, P3, R8.reuse, UR6, 0x1 ;  /* 0x0000000608047c11 */ /* 0x040fe4000f8608ff */
[----:B------:R-:W-:Y:S01]  /*52560*/  LEA.HI.X.SX32 R11, R5, UR5, 0x1, P2 ;  /* 0x00000005050b7c11 */ /* 0x000fe200090f0eff */
[----:B-1----:R-:W-:Y:S01]  /*52570*/  IMAD R7, R7, 0x40, R8 ;  /* 0x0000004007077824 */ /* 0x002fe200078e0208 */
[----:B------:R-:W-:Y:S01]  /*52580*/  LEA.HI.X.SX32 R5, R8, UR7, 0x1, P3 ;  /* 0x0000000708057c11 */ /* 0x000fe200098f0eff */
[----:B------:R-:W-:Y:S01]  /*52590*/  ULDC.64 UR6, c[0x0][0x228] ;  /* 0x00008a0000067ab9 */ /* 0x000fe20000000a00 */
[C---:B------:R-:W-:Y:S01]  /*525a0*/  ISETP.GE.AND P2, PT, R28.reuse, UR17, PT ;  /* 0x000000111c007c0c */ /* 0x040fe2000bf46270 */
[----:B------:R-:W-:Y:S01]  /*525b0*/  ULDC UR5, c[0x0][0x248] ;  /* 0x0000920000057ab9 */ /* 0x000fe20000000800 */
[----:B------:R-:W-:Y:S01]  /*525c0*/  ISETP.GE.AND P3, PT, R29, UR6, PT ;  /* 0x000000061d007c0c */ /* 0x000fe2000bf66270 */
[----:B------:R-:W-:Y:S01]  /*525d0*/  ULDC UR6, c[0x0][0x228] ;  /* 0x00008a0000067ab9 */ /* 0x000fe20000000800 */
[----:B------:R-:W-:Y:S01]  /*525e0*/  LEA R16, P4, R7, UR10, 0x1 ;  /* 0x0000000a07107c11 */ /* 0x000fe2000f8808ff */
[----:B0-----:R-:W-:Y:S01]  /*525f0*/  IMAD R2, R9, 0x40, R7 ;  /* 0x0000004009027824 */ /* 0x001fe200078e0207 */
[C---:B------:R-:W-:Y:S01]  /*52600*/  ISETP.LT.AND P3, PT, R28.reuse, UR19, !P3 ;  /* 0x000000131c007c0c */ /* 0x040fe2000df61270 */
[----:B------:R-:W-:Y:S01]  /*52610*/  ULDC UR10, c[0x0][0x228] ;  /* 0x00008a00000a7ab9 */ /* 0x000fe20000000800 */
[----:B------:R-:W-:Y:S01]  /*52620*/  LEA.HI.X.SX32 R17, R7, UR11, 0x1, P4 ;  /* 0x0000000b07117c11 */ /* 0x000fe2000a0f0eff */
[----:B------:R-:W-:Y:S01]  /*52630*/  IMAD R7, R28, UR5, RZ ;  /* 0x000000051c077c24 */ /* 0x000fe2000f8e02ff */
[----:B------:R-:W-:-:S03]  /*52640*/  ULDC UR5, c[0x0][0x248] ;  /* 0x0000920000057ab9 */ /* 0x000fc60000000800 */
[----:B------:R-:W-:-:S04]  /*52650*/  IMAD.WIDE R8, R7, 0x2, R10 ;  /* 0x0000000207087825 */ /* 0x000fc800078e020a */
[----:B------:R-:W-:-:S04]  /*52660*/  IMAD.WIDE R12, R7, 0x2, R4 ;  /* 0x00000002070c7825 */ /* 0x000fc800078e0204 */
[----:B------:R-:W-:Y:S01]  /*52670*/  IMAD.WIDE R14, R7, 0x2, R16 ;  /* 0x00000002070e7825 */ /* 0x000fe200078e0210 */
[----:B---3--:R-:W-:Y:S02]  /*52680*/  PRMT R19, R21, 0x7632, R19 ;  /* 0x0000763215137816 */ /* 0x008fe40000000013 */
[----:B--2---:R-:W-:Y:S02]  /*52690*/  ISETP.LT.AND P6, PT, R3, UR4, !P2 ;  /* 0x0000000403007c0c */ /* 0x004fe4000d7c1270 */
[----:B------:R-:W-:Y:S01]  /*526a0*/  ISETP.LT.AND P5, PT, R6, UR10, !P2 ;  /* 0x0000000a06007c0c */ /* 0x000fe2000d7a1270 */
[----:B------:R-:W-:Y:S02]  /*526b0*/  ULDC.64 UR10, c[0x0][0x220] ;  /* 0x00008800000a7ab9 */ /* 0x000fe40000000a00 */
[----:B------:R-:W-:Y:S01]  /*526c0*/  LEA R18, P4, R2, UR10, 0x1 ;  /* 0x0000000a02127c11 */ /* 0x000fe2000f8808ff */
[----:B------:R-:W-:Y:S01]  /*526d0*/  @P3 STG.E.U16 desc[UR8][R8.64], R21 ;  /* 0x0000001508003986 */ /* 0x000fe2000c101508 */
[----:B------:R-:W-:Y:S01]  /*526e0*/  ULDC UR10, c[0x0][0x228] ;  /* 0x00008a00000a7ab9 */ /* 0x000fe20000000800 */
[----:B------:R-:W-:Y:S01]  /*526f0*/  ISETP.LT.AND P3, PT, R27, UR13, !P2 ;  /* 0x0000000d1b007c0c */ /* 0x000fe2000d761270 */
[----:B------:R-:W-:-:S04]  /*52700*/  ULDC UR13, c[0x0][0x228] ;  /* 0x00008a00000d7ab9 */ /* 0x000fc80000000800 */
[----:B------:R0:W-:Y:S04]  /*52710*/  @P6 STG.E.U16 desc[UR8][R12.64], R19 ;  /* 0x000000130c006986 */ /* 0x0001e8000c101508 */
[----:B------:R1:W-:Y:S01]  /*52720*/  @P5 STG.E.U16 desc[UR8][R14.64], R22 ;  /* 0x000000160e005986 */ /* 0x0003e2000c101508 */
[----:B------:R-:W-:Y:S01]  /*52730*/  ISETP.LT.AND P5, PT, R3, UR10, !P1 ;  /* 0x0000000a03007c0c */ /* 0x000fe2000cfa1270 */
[----:B------:R-:W-:Y:S01]  /*52740*/  ULDC UR10, c[0x0][0x228] ;  /* 0x00008a00000a7ab9 */ /* 0x000fe20000000800 */
[----:B0-----:R-:W-:Y:S01]  /*52750*/  LEA.HI.X.SX32 R19, R2, UR11, 0x1, P4 ;  /* 0x0000000b02137c11 */ /* 0x001fe2000a0f0eff */
[----:B------:R-:W-:Y:S02]  /*52760*/  ULDC UR11, c[0x0][0x228] ;  /* 0x00008a00000b7ab9 */ /* 0x000fe40000000800 */
[----:B------:R-:W-:Y:S01]  /*52770*/  ISETP.LT.AND P6, PT, R29, UR11, !P1 ;  /* 0x0000000b1d007c0c */ /* 0x000fe2000cfc1270 */
[C---:B------:R-:W-:Y:S01]  /*52780*/  VIADD R2, R7.reuse, UR5 ;  /* 0x0000000507027c36 */ /* 0x040fe20008000000 */
[----:B------:R-:W-:Y:S01]  /*52790*/  ISETP.LT.AND P4, PT, R6, UR6, !P1 ;  /* 0x0000000606007c0c */ /* 0x000fe2000cf81270 */
[----:B------:R-:W-:Y:S01]  /*527a0*/  IMAD.WIDE R12, R7, 0x2, R18 ;  /* 0x00000002070c7825 */ /* 0x000fe200078e0212 */
[----:B------:R-:W-:Y:S01]  /*527b0*/  PRMT R23, R22, 0x7632, R23 ;  /* 0x0000763216177816 */ /* 0x000fe20000000017 */
[----:B------:R-:W-:Y:S01]  /*527c0*/  ULDC UR11, c[0x0][0x228] ;  /* 0x00008a00000b7ab9 */ /* 0x000fe20000000800 */
[----:B------:R-:W-:Y:S01]  /*527d0*/  PRMT R7, R25, 0x7632, R7 ;  /* 0x0000763219077816 */ /* 0x000fe20000000007 */
[----:B------:R-:W-:Y:S01]  /*527e0*/  IMAD.WIDE R8, R2, 0x2, R10 ;  /* 0x0000000202087825 */ /* 0x000fe200078e020a */
[----:B------:R-:W-:Y:S01]  /*527f0*/  ULDC UR6, c[0x0][0x228] ;  /* 0x00008a0000067ab9 */ /* 0x000fe20000000800 */
[----:B------:R-:W-:-:S02]  /*52800*/  ULDC UR5, c[0x0][0x248] ;  /* 0x0000920000057ab9 */ /* 0x000fc40000000800 */
[C---:B-1----:R-:W-:Y:S01]  /*52810*/  IMAD.WIDE R14, R2.reuse, 0x2, R4 ;  /* 0x00000002020e7825 */ /* 0x042fe200078e0204 */
[----:B------:R0:W-:Y:S03]  /*52820*/  @P3 STG.E.U16 desc[UR8][R12.64], R23 ;  /* 0x000000170c003986 */ /* 0x0001e6000c101508 */
[----:B------:R-:W-:Y:S01]  /*52830*/  IMAD.WIDE R20, R2, 0x2, R16 ;  /* 0x0000000202147825 */ /* 0x000fe200078e0210 */
[----:B------:R1:W-:Y:S01]  /*52840*/  @P6 STG.E.U16 desc[UR8][R8.64], R25 ;  /* 0x0000001908006986 */ /* 0x0003e2000c101508 */
[----:B------:R-:W-:Y:S01]  /*52850*/  ISETP.LT.AND P3, PT, R27, UR13, !P1 ;  /* 0x0000000d1b007c0c */ /* 0x000fe2000cf61270 */
[----:B------:R-:W-:Y:S01]  /*52860*/  ULDC UR13, c[0x0][0x228] ;  /* 0x00008a00000d7ab9 */ /* 0x000fe20000000800 */
[----:B------:R-:W-:Y:S01]  /*52870*/  ISETP.LT.AND P6, PT, R29, UR11, !P0 ;  /* 0x0000000b1d007c0c */ /* 0x000fe2000c7c1270 */
[----:B------:R2:W-:Y:S01]  /*52880*/  @P5 STG.E.U16 desc[UR8][R14.64], R7 ;  /* 0x000000070e005986 */ /* 0x0005e2000c101508 */
[----:B------:R-:W-:Y:S01]  /*52890*/  VIADD R22, R28, 0x3 ;  /* 0x000000031c167836 */ /* 0x000fe20000000000 */
[----:B------:R-:W-:Y:S01]  /*528a0*/  ISETP.LT.AND P5, PT, R6, UR6, !P0 ;  /* 0x0000000606007c0c */ /* 0x000fe2000c7a1270 */
[----:B------:R-:W-:Y:S01]  /*528b0*/  ULDC UR6, c[0x0][0x228] ;  /* 0x00008a0000067ab9 */ /* 0x000fe20000000800 */
[----:B------:R3:W-:Y:S01]  /*528c0*/  @P4 STG.E.U16 desc[UR8][R20.64], R24 ;  /* 0x0000001814004986 */ /* 0x0007e2000c101508 */
[----:B------:R-:W-:Y:S01]  /*528d0*/  ISETP.LT.AND P4, PT, R3, UR10, !P0 ;  /* 0x0000000a03007c0c */ /* 0x000fe2000c781270 */
[----:B------:R-:W-:Y:S01]  /*528e0*/  ULDC.64 UR10, c[0x0][0x228] ;  /* 0x00008a00000a7ab9 */ /* 0x000fe20000000a00 */
[----:B------:R-:W-:Y:S01]  /*528f0*/  ISETP.GE.AND P2, PT, R22, UR23, PT ;  /* 0x0000001716007c0c */ /* 0x000fe2000bf46270 */
[----:B0-----:R-:W-:Y:S01]  /*52900*/  IMAD.WIDE R12, R2, 0x2, R18 ;  /* 0x00000002020c7825 */ /* 0x001fe200078e0212 */
[----:B------:R-:W-:Y:S01]  /*52910*/  PRMT R22, R24, 0x7632, R22 ;  /* 0x0000763218167816 */ /* 0x000fe20000000016 */
[----:B-1----:R-:W4:Y:S02]  /*52920*/  LDL.LU R25, [R1+0x1b04] ;  /* 0x001b040001197983 */ /* 0x002f240000300800 */
[----:B--2---:R-:W-:-:S02]  /*52930*/  VIADD R7, R2, UR5 ;  /* 0x0000000502077c36 */ /* 0x004fc40008000000 */
[----:B---3--:R-:W-:Y:S01]  /*52940*/  VIADD R20, R28, 0x4 ;  /* 0x000000041c147836 */ /* 0x008fe20000000000 */
[----:B------:R-:W-:Y:S01]  /*52950*/  PRMT R2, R0, 0x7632, R2 ;  /* 0x0000763200027816 */ /* 0x000fe20000000002 */
[C---:B------:R-:W-:Y:S01]  /*52960*/  IMAD.WIDE R8, R7.reuse, 0x2, R10 ;  /* 0x0000000207087825 */ /* 0x040fe200078e020a */
[----:B------:R0:W-:Y:S01]  /*52970*/  @P3 STG.E.U16 desc[UR8][R12.64], R22 ;  /* 0x000000160c003986 */ /* 0x0001e2000c101508 */
[----:B------:R-:W-:Y:S01]  /*52980*/  PRMT R23, R26, 0x7632, R23 ;  /* 0x000076321a177816 */ /* 0x000fe20000000017 */
[----:B------:R-:W-:Y:S01]  /*52990*/  ULDC UR5, c[0x0][0x248] ;  /* 0x0000920000057ab9 */ /* 0x000fe20000000800 */
[----:B------:R-:W-:Y:S01]  /*529a0*/  IMAD.WIDE R14, R7, 0x2, R4 ;  /* 0x00000002070e7825 */ /* 0x000fe200078e0204 */
[----:B------:R-:W-:Y:S01]  /*529b0*/  ISETP.GE.AND P1, PT, R20, UR11, PT ;  /* 0x0000000b14007c0c */ /* 0x000fe2000bf26270 */
[----:B------:R-:W-:Y:S01]  /*529c0*/  @P6 STG.E.U16 desc[UR8][R8.64], R0 ;  /* 0x0000000008006986 */ /* 0x000fe2000c101508 */
[----:B------:R-:W-:Y:S01]  /*529d0*/  ISETP.LT.AND P3, PT, R27, UR13, !P0 ;  /* 0x0000000d1b007c0c */ /* 0x000fe2000c761270 */
[----:B------:R-:W-:Y:S01]  /*529e0*/  IMAD.WIDE R20, R7, 0x2, R16 ;  /* 0x0000000207147825 */ /* 0x000fe200078e0210 */
[----:B------:R-:W-:Y:S01]  /*529f0*/  ULDC UR11, c[0x0][0x228] ;  /* 0x00008a00000b7ab9 */ /* 0x000fe20000000800 */
[----:B------:R-:W-:Y:S01]  /*52a00*/  @P4 STG.E.U16 desc[UR8][R14.64], R2 ;  /* 0x000000020e004986 */ /* 0x000fe2000c101508 */
[----:B------:R-:W-:Y:S01]  /*52a10*/  ULDC UR13, c[0x0][0x228] ;  /* 0x00008a00000d7ab9 */ /* 0x000fe20000000800 */
[----:B0-----:R-:W-:-:S02]  /*52a20*/  VIADD R22, R28, 0x5 ;  /* 0x000000051c167836 */ /* 0x001fc40000000000 */
[----:B------:R0:W-:Y:S03]  /*52a30*/  @P5 STG.E.U16 desc[UR8][R20.64], R26 ;  /* 0x0000001a14005986 */ /* 0x0001e6000c101508 */
[----:B------:R-:W-:Y:S01]  /*52a40*/  ISETP.GE.AND P0, PT, R22, UR21, PT ;  /* 0x0000001516007c0c */ /* 0x000fe2000bf06270 */
[----:B0-----:R-:W2:Y:S04]  /*52a50*/  LDL R21, [R1+0x14] ;  /* 0x0000140001157983 */ /* 0x001ea80000100800 */
[----:B------:R-:W3:Y:S04]  /*52a60*/  LDL.LU R26, [R1+0x28] ;  /* 0x00002800011a7983 */ /* 0x000ee80000300800 */
[----:B------:R-:W3:Y:S04]  /*52a70*/  LDL.LU R0, [R1+0x8] ;  /* 0x0000080001007983 */ /* 0x000ee80000300800 */
[----:B------:R-:W3:Y:S01]  /*52a80*/  LDL.LU R22, [R1+0x14] ;  /* 0x0000140001167983 */ /* 0x000ee20000300800 */
[----:B------:R-:W-:-:S02]  /*52a90*/  ISETP.LT.AND P4, PT, R29, UR18, !P2 ;  /* 0x000000121d007c0c */ /* 0x000fc4000d781270 */
[----:B------:R-:W-:Y:S01]  /*52aa0*/  ISETP.LT.AND P6, PT, R3, UR11, !P2 ;  /* 0x0000000b03007c0c */ /* 0x000fe2000d7c1270 */
[C---:B------:R-:W-:Y:S01]  /*52ab0*/  VIADD R2, R7.reuse, UR5 ;  /* 0x0000000507027c36 */ /* 0x040fe20008000000 */
[----:B------:R-:W-:Y:S01]  /*52ac0*/  ISETP.LT.AND P5, PT, R6, UR6, !P2 ;  /* 0x0000000606007c0c */ /* 0x000fe2000d7a1270 */
[----:B------:R-:W-:Y:S01]  /*52ad0*/  IMAD.WIDE R12, R7, 0x2, R18 ;  /* 0x00000002070c7825 */ /* 0x000fe200078e0212 */
[----:B------:R-:W-:Y:S01]  /*52ae0*/  ULDC UR5, c[0x0][0x248] ;  /* 0x0000920000057ab9 */ /* 0x000fe20000000800 */
[----:B------:R-:W-:Y:S01]  /*52af0*/  ULDC UR11, c[0x0][0x228] ;  /* 0x00008a00000b7ab9 */ /* 0x000fe20000000800 */
[----:B------:R-:W-:Y:S01]  /*52b00*/  ULDC UR6, c[0x0][0x228] ;  /* 0x00008a0000067ab9 */ /* 0x000fe20000000800 */
[C---:B------:R-:W-:Y:S01]  /*52b10*/  IMAD.WIDE R8, R2.reuse, 0x2, R10 ;  /* 0x0000000202087825 */ /* 0x040fe200078e020a */
[----:B------:R0:W-:Y:S01]  /*52b20*/  @P3 STG.E.U16 desc[UR8][R12.64], R23 ;  /* 0x000000170c003986 */ /* 0x0001e2000c101508 */
[----:B------:R-:W-:Y:S02]  /*52b30*/  ULDC.64 UR18, c[0x0][0x228] ;  /* 0x00008a0000127ab9 */ /* 0x000fe40000000a00 */
[C---:B------:R-:W-:Y:S01]  /*52b40*/  IMAD.WIDE R14, R2.reuse, 0x2, R4 ;  /* 0x00000002020e7825 */ /* 0x040fe200078e0204 */
[----:B------:R-:W-:Y:S01]  /*52b50*/  ISETP.LT.AND P3, PT, R27, UR16, !P2 ;  /* 0x000000101b007c0c */ /* 0x000fe2000d761270 */
[----:B------:R-:W-:Y:S01]  /*52b60*/  ULDC.64 UR16, c[0x0][0x228] ;  /* 0x00008a0000107ab9 */ /* 0x000fe20000000a00 */
[----:B------:R-:W3:Y:S01]  /*52b70*/  LDL R27, [R1+0x18] ;  /* 0x00001800011b7983 */ /* 0x000ee20000100800 */
[----:B0-----:R-:W-:Y:S01]  /*52b80*/  IMAD.WIDE R12, R2, 0x2, R18 ;  /* 0x00000002020c7825 */ /* 0x001fe200078e0212 */
[----:B----4-:R-:W-:-:S02]  /*52b90*/  PRMT R23, R25, 0x7632, R23 ;  /* 0x0000763219177816 */ /* 0x010fc40000000017 */
[----:B--2---:R-:W-:Y:S01]  /*52ba0*/  PRMT R7, R21, 0x7632, R7 ;  /* 0x0000763215077816 */ /* 0x004fe20000000007 */
[C---:B------:R-:W-:Y:S01]  /*52bb0*/  IMAD.WIDE R20, R2.reuse, 0x2, R16 ;  /* 0x0000000202147825 */ /* 0x040fe200078e0210 */
[----:B---3--:R-:W-:Y:S04]  /*52bc0*/  @P4 STG.E.U16 desc[UR8][R8.64], R22 ;  /* 0x0000001608004986 */ /* 0x008fe8000c101508 */
[----:B------:R-:W-:Y:S01]  /*52bd0*/  @P6 STG.E.U16 desc[UR8][R14.64], R7 ;  /* 0x000000070e006986 */ /* 0x000fe2000c101508 */
[----:B------:R-:W-:Y:S01]  /*52be0*/  ISETP.LT.AND P6, PT, R29, UR13, !P1 ;  /* 0x0000000d1d007c0c */ /* 0x000fe2000cfc1270 */
[----:B------:R-:W-:Y:S02]  /*52bf0*/  ULDC UR13, c[0x0][0x228] ;  /* 0x00008a00000d7ab9 */ /* 0x000fe40000000800 */
[----:B------:R0:W-:Y:S04]  /*52c00*/  @P5 STG.E.U16 desc[UR8][R20.64], R25 ;  /* 0x0000001914005986 */ /* 0x0001e8000c101508 */
[----:B0-----:R-:W2:Y:S01]  /*52c10*/  LDL R25, [R1+0x10fc] ;  /* 0x0010fc0001197983 */ /* 0x001ea20000100800 */
[----:B------:R-:W-:Y:S01]  /*52c20*/  VIADD R7, R2, UR5 ;  /* 0x0000000502077c36 */ /* 0x000fe20008000000 */
[----:B------:R-:W-:Y:S01]  /*52c30*/  PRMT R2, R26, 0x7632, R2 ;  /* 0x000076321a027816 */ /* 0x000fe20000000002 */
[----:B------:R-:W-:-:S02]  /*52c40*/  ULDC UR5, c[0x0][0x248] ;  /* 0x0000920000057ab9 */ /* 0x000fc40000000800 */
[----:B------:R-:W-:Y:S01]  /*52c50*/  IMAD.WIDE R8, R7, 0x2, R10 ;  /* 0x0000000207087825 */ /* 0x000fe200078e020a */
[----:B------:R-:W-:Y:S04]  /*52c60*/  @P3 STG.E.U16 desc[UR8][R12.64], R23 ;  /* 0x000000170c003986 */ /* 0x000fe8000c101508 */
[----:B------:R0:W-:Y:S04]  /*52c70*/  @P6 STG.E.U16 desc[UR8][R8.64], R26 ;  /* 0x0000001a08006986 */ /* 0x0001e8000c101508 */
[----:B0-----:R-:W3:Y:S01]  /*52c80*/  LDL.LU R26, [R1+0x1b00] ;  /* 0x001b0000011a7983 */ /* 0x001ee20000300800 */
[----:B------:R-:W-:-:S02]  /*52c90*/  ISETP.LT.AND P5, PT, R3, UR11, !P1 ;  /* 0x0000000b03007c0c */ /* 0x000fc4000cfa1270 */
[----:B------:R-:W-:Y:S01]  /*52ca0*/  ISETP.LT.AND P4, PT, R6, UR6, !P1 ;  /* 0x0000000606007c0c */ /* 0x000fe2000cf81270 */
[C---:B------:R-:W-:Y:S01]  /*52cb0*/  IMAD.WIDE R14, R7.reuse, 0x2, R4 ;  /* 0x00000002070e7825 */ /* 0x040fe200078e0204 */
[----:B------:R-:W-:Y:S01]  /*52cc0*/  ULDC UR11, c[0x0][0x228] ;  /* 0x00008a00000b7ab9 */ /* 0x000fe20000000800 */
[----:B------:R-:W-:Y:S02]  /*52cd0*/  ULDC UR6, c[0x0][0x228] ;  /* 0x00008a0000067ab9 */ /* 0x000fe40000000800 */
[----:B------:R-:W-:Y:S01]  /*52ce0*/  IMAD.WIDE R20, R7, 0x2, R16 ;  /* 0x0000000207147825 */ /* 0x000fe200078e0210 */
[----:B------:R-:W-:-:S05]  /*52cf0*/  ISETP.LT.AND P6, PT, R29, UR13, !P0 ;  /* 0x0000000d1d007c0c */ /* 0x000fca000c7c1270 */
[----:B------:R0:W-:Y:S01]  /*52d00*/  @P5 STG.E.U16 desc[UR8][R14.64], R2 ;  /* 0x000000020e005986 */ /* 0x0001e2000c101508 */
[----:B------:R-:W-:Y:S01]  /*52d10*/  ISETP.LT.AND P5, PT, R3, UR11, !P0 ;  /* 0x0000000b03007c0c */ /* 0x000fe2000c7a1270 */
[----:B------:R-:W-:Y:S01]  /*52d20*/  VIADD R22, R28, 0x6 ;  /* 0x000000061c167836 */ /* 0x000fe20000000000 */
[----:B------:R-:W-:Y:S01]  /*52d30*/  PRMT R23, R0, 0x7632, R23 ;  /* 0x0000763200177816 */ /* 0x000fe20000000017 */
[----:B------:R1:W-:Y:S01]  /*52d40*/  @P4 STG.E.U16 desc[UR8][R20.64], R0 ;  /* 0x0000000014004986 */ /* 0x0003e2000c101508 */
[----:B------:R-:W-:Y:S01]  /*52d50*/  ISETP.LT.AND P4, PT, R6, UR6, !P0 ;  /* 0x0000000606007c0c */ /* 0x000fe2000c781270 */
[C---:B------:R-:W-:Y:S01]  /*52d60*/  IMAD.WIDE R12, R7.reuse, 0x2, R18 ;  /* 0x00000002070c7825 */ /* 0x040fe200078e0212 */
[----:B------:R-:W-:Y:S01]  /*52d70*/  ISETP.GE.AND P2, PT, R22, UR19, PT ;  /* 0x0000001316007c0c */ /* 0x000fe2000bf46270 */
[----:B------:R-:W-:Y:S01]  /*52d80*/  ULDC UR11, c[0x0][0x228] ;  /* 0x00008a00000b7ab9 */ /* 0x000fe20000000800 */
[----:B------:R-:W-:Y:S01]  /*52d90*/  ULDC UR6, c[0x0][0x228] ;  /* 0x00008a0000067ab9 */ /* 0x000fe20000000800 */
[----:B0-----:R-:W-:Y:S01]  /*52da0*/  VIADD R2, R7, UR5 ;  /* 0x0000000507027c36 */ /* 0x001fe20008000000 */
[----:B------:R-:W-:Y:S01]  /*52db0*/  PRMT R7, R27, 0x7632, R7 ;  /* 0x000076321b077816 */ /* 0x000fe20000000007 */
[----:B------:R-:W-:Y:S01]  /*52dc0*/  VIADD R22, R28, 0x7 ;  /* 0x000000071c167836 */ /* 0x000fe20000000000 */
[----:B------:R-:W-:Y:S01]  /*52dd0*/  ULDC UR5, c[0x0][0x248] ;  /* 0x0000920000057ab9 */ /* 0x000fe20000000800 */
[C---:B------:R-:W-:Y:S01]  /*52de0*/  IMAD.WIDE R8, R2.reuse, 0x2, R10 ;  /* 0x0000000202087825 */ /* 0x040fe200078e020a */
[----:B-1----:R-:W4:Y:S03]  /*52df0*/  LDL.LU R0, [R1+0xc] ;  /* 0x00000c0001007983 */ /* 0x002f260000300800 */
[----:B------:R-:W-:-:S04]  /*52e00*/  IMAD.WIDE R14, R2, 0x2, R4 ;  /* 0x00000002020e7825 */ /* 0x000fc800078e0204 */
[----:B------:R-:W-:Y:S01]  /*52e10*/  IMAD.WIDE R20, R2, 0x2, R16 ;  /* 0x0000000202147825 */ /* 0x000fe200078e0210 */
[----:B--2---:R-:W-:Y:S01]  /*52e20*/  ISETP.LT.AND P3, PT, R25, UR14, !P1 ;  /* 0x0000000e19007c0c */ /* 0x004fe2000cf61270 */
[----:B------:R-:W-:Y:S01]  /*52e30*/  ULDC.64 UR14, c[0x0][0x228] ;  /* 0x00008a00000e7ab9 */ /* 0x000fe20000000a00 */
[----:B------:R-:W-:-:S11]  /*52e40*/  ISETP.GE.AND P1, PT, R22, UR17, PT ;  /* 0x0000001116007c0c */ /* 0x000fd6000bf26270 */
[----:B------:R-:W-:Y:S04]  /*52e50*/  @P3 STG.E.U16 desc[UR8][R12.64], R23 ;  /* 0x000000170c003986 */ /* 0x000fe8000c101508 */
[----:B------:R0:W-:Y:S04]  /*52e60*/  @P6 STG.E.U16 desc[UR8][R8.64], R27 ;  /* 0x0000001b08006986 */ /* 0x0001e8000c101508 */
[----:B------:R-:W-:Y:S01]  /*52e70*/  @P5 STG.E.U16 desc[UR8][R14.64], R7 ;  /* 0x000000070e005986 */ /* 0x000fe2000c101508 */
[----:B---3--:R-:W-:-:S03]  /*52e80*/  PRMT R22, R26, 0x7632, R22 ;  /* 0x000076321a167816 */ /* 0x008fc60000000016 */
[----:B------:R1:W-:Y:S04]  /*52e90*/  @P4 STG.E.U16 desc[UR8][R20.64], R26 ;  /* 0x0000001a14004986 */ /* 0x0003e8000c101508 */
[----:B0-----:R-:W2:Y:S04]  /*52ea0*/  LDL.LU R27, [R1+0x1afc] ;  /* 0x001afc00011b7983 */ /* 0x001ea80000300800 */
[----:B------:R-:W3:Y:S04]  /*52eb0*/  LDL.LU R23, [R1+0x1c] ;  /* 0x00001c0001177983 */ /* 0x000ee80000300800 */
[----:B-1----:R-:W4:Y:S01]  /*52ec0*/  LDL.LU R26, [R1+0x2c] ;  /* 0x00002c00011a7983 */ /* 0x002f220000300800 */
[----:B------:R-:W-:Y:S01]  /*52ed0*/  ISETP.LT.AND P3, PT, R25, UR12, !P0 ;  /* 0x0000000c19007c0c */ /* 0x000fe2000c761270 */
[----:B------:R-:W-:-:S02]  /*52ee0*/  ULDC UR12, c[0x0][0x228] ;  /* 0x00008a00000c7ab9 */ /* 0x000fc40000000800 */
[----:B------:R-:W-:Y:S01]  /*52ef0*/  ISETP.LT.AND P6, PT, R29, UR12, !P2 ;  /* 0x0000000c1d007c0c */ /* 0x000fe2000d7c1270 */
[----:B------:R-:W-:Y:S01]  /*52f00*/  VIADD R7, R2, UR5 ;  /* 0x0000000502077c36 */ /* 0x000fe20008000000 */
[----:B------:R-:W-:Y:S01]  /*52f10*/  ISETP.LT.AND P5, PT, R3, UR11, !P2 ;  /* 0x0000000b03007c0c */ /* 0x000fe2000d7a1270 */
[----:B------:R-:W-:Y:S01]  /*52f20*/  VIADD R20, R28, 0x8 ;  /* 0x000000081c147836 */ /* 0x000fe20000000000 */
[----:B------:R-:W-:Y:S01]  /*52f30*/  ISETP.LT.AND P4, PT, R6, UR6, !P2 ;  /* 0x0000000606007c0c */ /* 0x000fe2000d781270 */
[----:B------:R-:W-:Y:S01]  /*52f40*/  IMAD.WIDE R12, R2, 0x2, R18 ;  /* 0x00000002020c7825 */ /* 0x000fe200078e0212 */
[----:B------:R-:W-:Y:S01]  /*52f50*/  ULDC UR12, c[0x0][0x228] ;  /* 0x00008a00000c7ab9 */ /* 0x000fe20000000800 */
[----:B------:R-:W-:Y:S01]  /*52f60*/  ULDC UR11, c[0x0][0x228] ;  /* 0x00008a00000b7ab9 */ /* 0x000fe20000000800 */
[----:B------:R-:W-:Y:S01]  /*52f70*/  ULDC UR5, c[0x0][0x248] ;  /* 0x0000920000057ab9 */ /* 0x000fe20000000800 */
[C---:B------:R-:W-:Y:S01]  /*52f80*/  IMAD.WIDE R8, R7.reuse, 0x2, R10 ;  /* 0x0000000207087825 */ /* 0x040fe200078e020a */
[----:B------:R-:W-:Y:S01]  /*52f90*/  ISETP.GE.AND P0, PT, R20, UR15, PT ;  /* 0x0000000f14007c0c */ /* 0x000fe2000bf06270 */
[----:B------:R-:W-:Y:S01]  /*52fa0*/  @P3 STG.E.U16 desc[UR8][R12.64], R22 ;  /* 0x000000160c003986 */ /* 0x000fe2000c101508 */
[----:B------:R-:W-:Y:S01]  /*52fb0*/  ULDC UR6, c[0x0][0x228] ;  /* 0x00008a0000067ab9 */ /* 0x000fe20000000800 */
[----:B------:R-:W-:-:S04]  /*52fc0*/  IMAD.WIDE R14, R7, 0x2, R4 ;  /* 0x00000002070e7825 */ /* 0x000fc800078e0204 */
[----:B------:R-:W-:Y:S01]  /*52fd0*/  IMAD.WIDE R20, R7, 0x2, R16 ;  /* 0x0000000207147825 */ /* 0x000fe200078e0210 */
[----:B------:R-:W-:Y:S01]  /*52fe0*/  ISETP.LT.AND P3, PT, R25, UR22, !P2 ;  /* 0x0000001619007c0c */ /* 0x000fe2000d761270 */
[----:B------:R-:W-:Y:S01]  /*52ff0*/  ULDC.64 UR22, c[0x0][0x228] ;  /* 0x00008a0000167ab9 */ /* 0x000fe20000000a00 */
[----:B----4-:R-:W-:Y:S01]  /*53000*/  PRMT R2, R26, 0x7632, R2 ;  /* 0x000076321a027816 */ /* 0x010fe20000000002 */
[----:B------:R0:W-:Y:S04]  /*53010*/  @P6 STG.E.U16 desc[UR8][R8.64], R26 ;  /* 0x0000001a08006986 */ /* 0x0001e8000c101508 */
[----:B------:R1:W-:Y:S04]  /*53020*/  @P5 STG.E.U16 desc[UR8][R14.64], R2 ;  /* 0x000000020e005986 */ /* 0x0003e8000c101508 */
[----:B------:R4:W-:Y:S04]  /*53030*/  @P4 STG.E.U16 desc[UR8][R20.64], R0 ;  /* 0x0000000014004986 */ /* 0x0009e8000c101508 */
[----:B0-----:R-:W2:Y:S01]  /*53040*/  LDL.LU R26, [R1+0x1a0] ;  /* 0x0001a000011a7983 */ /* 0x001ea20000300800 */
[----:B-1----:R-:W-:-:S03]  /*53050*/  PRMT R2, R0, 0x7632, R2 ;  /* 0x0000763200027816 */ /* 0x002fc60000000002 */
[----:B----4-:R-:W4:Y:S01]  /*53060*/  LDL.LU R0, [R1+0x190] ;  /* 0x0001900001007983 */ /* 0x010f220000300800 */
[----:B------:R-:W-:Y:S01]  /*53070*/  ISETP.LT.AND P6, PT, R29, UR12, !P1 ;  /* 0x0000000c1d007c0c */ /* 0x000fe2000cfc1270 */
[----:B------:R-:W-:Y:S01]  /*53080*/  IMAD.WIDE R8, R7, 0x2, R18 ;  /* 0x0000000207087825 */ /* 0x000fe200078e0212 */
[----:B------:R-:W-:Y:S01]  /*53090*/  ISETP.LT.AND P5, PT, R3, UR11, !P1 ;  /* 0x0000000b03007c0c */ /* 0x000fe2000cfa1270 */
[----:B------:R-:W-:Y:S01]  /*530a0*/  ULDC.64 UR12, c[0x0][0x228] ;  /* 0x00008a00000c7ab9 */ /* 0x000fe20000000a00 */
[----:B------:R-:W-:Y:S01]  /*530b0*/  ISETP.LT.AND P4, PT, R6, UR6, !P1 ;  /* 0x0000000606007c0c */ /* 0x000fe2000cf81270 */
[----:B------:R-:W-:Y:S01]  /*530c0*/  VIADD R22, R7, UR5 ;  /* 0x0000000507167c36 */ /* 0x000fe20008000000 */
[----:B------:R2:W-:Y:S01]  /*530d0*/  @P3 STG.E.U16 desc[UR8][R8.64], R2 ;  /* 0x0000000208003986 */ /* 0x0005e2000c101508 */
[----:B------:R-:W-:Y:S01]  /*530e0*/  VIADD R20, R28, 0x9 ;  /* 0x000000091c147836 */ /* 0x000fe20000000000 */
[----:B------:R-:W-:Y:S01]  /*530f0*/  ISETP.LT.AND P3, PT, R25, UR10, !P1 ;  /* 0x0000000a19007c0c */ /* 0x000fe2000cf61270 */
[----:B------:R-:W-:Y:S01]  /*53100*/  IMAD.WIDE R12, R22, 0x2, R10 ;  /* 0x00000002160c7825 */ /* 0x000fe200078e020a */
[----:B---3--:R-:W-:Y:S01]  /*53110*/  PRMT R7, R23, 0x7632, R7 ;  /* 0x0000763217077816 */ /* 0x008fe20000000007 */
[----:B------:R-:W-:Y:S01]  /*53120*/  ULDC UR11, c[0x0][0x228] ;  /* 0x00008a00000b7ab9 */ /* 0x000fe20000000800 */
[----:B------:R-:W-:Y:S01]  /*53130*/  ISETP.GE.AND P2, PT, R20, UR13, PT ;  /* 0x0000000d14007c0c */ /* 0x000fe2000bf46270 */
[C---:B------:R-:W-:Y:S01]  /*53140*/  IMAD.WIDE R14, R22.reuse, 0x2, R4 ;  /* 0x00000002160e7825 */ /* 0x040fe200078e0204 */
[----:B------:R0:W-:Y:S01]  /*53150*/  @P6 STG.E.U16 desc[UR8][R12.64], R23 ;  /* 0x000000170c006986 */ /* 0x0001e2000c101508 */
[----:B------:R-:W-:Y:S01]  /*53160*/  ULDC UR10, c[0x0][0x228] ;  /* 0x00008a00000a7ab9 */ /* 0x000fe20000000800 */
[----:B------:R-:W-:Y:S01]  /*53170*/  ULDC UR6, c[0x0][0x228] ;  /* 0x00008a0000067ab9 */ /* 0x000fe20000000800 */
[C---:B------:R-:W-:Y:S01]  /*53180*/  IMAD.WIDE R20, R22.reuse, 0x2, R16 ;  /* 0x0000000216147825 */ /* 0x040fe200078e0210 */
[----:B------:R1:W-:Y:S01]  /*53190*/  @P5 STG.E.U16 desc[UR8][R14.64], R7 ;  /* 0x000000070e005986 */ /* 0x0003e2000c101508 */
[----:B--2---:R-:W-:Y:S01]  /*531a0*/  PRMT R2, R27, 0x7632, R2 ;  /* 0x000076321b027816 */ /* 0x004fe20000000002 */
[----:B------:R-:W-:Y:S01]  /*531b0*/  ULDC UR5, c[0x0][0x248] ;  /* 0x0000920000057ab9 */ /* 0x000fe20000000800 */
[----:B------:R-:W-:Y:S01]  /*531c0*/  ISETP.LT.AND P6, PT, R29, UR11, !P0 ;  /* 0x0000000b1d007c0c */ /* 0x000fe2000c7c1270 */
[----:B------:R-:W-:Y:S01]  /*531d0*/  IMAD.WIDE R8, R22, 0x2, R18 ;  /* 0x0000000216087825 */ /* 0x000fe200078e0212 */
[----:B------:R2:W-:Y:S01]  /*531e0*/  @P4 STG.E.U16 desc[UR8][R20.64], R27 ;  /* 0x0000001b14004986 */ /* 0x0005e2000c101508 */
[----:B------:R-:W-:Y:S01]  /*531f0*/  ISETP.LT.AND P5, PT, R3, UR10, !P0 ;  /* 0x0000000a03007c0c */ /* 0x000fe2000c7a1270 */
[----:B------:R-:W-:Y:S01]  /*53200*/  ULDC.64 UR10, c[0x0][0x228] ;  /* 0x00008a00000a7ab9 */ /* 0x000fe20000000a00 */
[----:B------:R-:W-:Y:S01]  /*53210*/  ISETP.LT.AND P4, PT, R6, UR6, !P0 ;  /* 0x0000000606007c0c */ /* 0x000fe2000c781270 */
[----:B------:R3:W-:Y:S01]  /*53220*/  @P3 STG.E.U16 desc[UR8][R8.64], R2 ;  /* 0x0000000208003986 */ /* 0x0007e2000c101508 */
[----:B------:R-:W-:Y:S01]  /*53230*/  ISETP.LT.AND P3, PT, R25, UR20, !P0 ;  /* 0x0000001419007c0c */ /* 0x000fe2000c761270 */
[----:B0-----:R-:W-:Y:S01]  /*53240*/  VIADD R23, R28, 0xa ;  /* 0x0000000a1c177836 */ /* 0x001fe20000000000 */
[----:B------:R-:W-:Y:S01]  /*53250*/  ULDC.64 UR20, c[0x0][0x228] ;  /* 0x00008a0000147ab9 */ /* 0x000fe20000000a00 */
[----:B-1----:R-:W-:Y:S01]  /*53260*/  VIADD R7, R22, UR5 ;  /* 0x0000000516077c36 */ /* 0x002fe20008000000 */
[----:B------:R-:W-:Y:S01]  /*53270*/  ULDC UR13, c[0x0][0x228] ;  /* 0x00008a00000d7ab9 */ /* 0x000fe20000000800 */
[----:B------:R-:W-:Y:S01]  /*53280*/  ULDC UR6, c[0x0][0x228] ;  /* 0x00008a0000067ab9 */ /* 0x000fe20000000800 */
[----:B------:R-:W-:Y:S01]  /*53290*/  ISETP.GE.AND P1, PT, R23, UR11, PT ;  /* 0x0000000b17007c0c */ /* 0x000fe2000bf26270 */
[----:B------:R-:W-:Y:S01]  /*532a0*/  IMAD.WIDE R12, R7, 0x2, R10 ;  /* 0x00000002070c7825 */ /* 0x000fe200078e020a */
[----:B------:R-:W-:Y:S01]  /*532b0*/  ULDC UR11, c[0x0][0x228] ;  /* 0x00008a00000b7ab9 */ /* 0x000fe20000000800 */
[----:B------:R-:W-:-:S02]  /*532c0*/  ULDC UR5, c[0x0][0x248] ;  /* 0x0000920000057ab9 */ /* 0x000fc40000000800 */
[----:B------:R-:W-:-:S04]  /*532d0*/  IMAD.WIDE R14, R7, 0x2, R4 ;  /* 0x00000002070e7825 */ /* 0x000fc800078e0204 */
[----:B--2---:R-:W-:-:S04]  /*532e0*/  IMAD.WIDE R20, R7, 0x2, R16 ;  /* 0x0000000207147825 */ /* 0x004fc800078e0210 */
[----:B------:R-:W-:Y:S02]  /*532f0*/  VIADD R23, R28, 0xb ;  /* 0x0000000b1c177836 */ /* 0x000fe40000000000 */
[----:B---3--:R-:W-:-:S03]  /*53300*/  IMAD.WIDE R8, R7, 0x2, R18 ;  /* 0x0000000207087825 */ /* 0x008fc600078e0212 */
[----:B------:R-:W-:Y:S02]  /*53310*/  ISETP.GE.AND P0, PT, R23, UR21, PT ;  /* 0x0000001517007c0c */ /* 0x000fe4000bf06270 */
[----:B------:R-:W-:Y:S01]  /*53320*/  PRMT R24, R26, 0x7632, R24 ;  /* 0x000076321a187816 */ /* 0x000fe20000000018 */
[----:B------:R0:W-:Y:S04]  /*53330*/  @P6 STG.E.U16 desc[UR8][R12.64], R26 ;  /* 0x0000001a0c006986 */ /* 0x0001e8000c101508 */
[----:B------:R-:W-:Y:S01]  /*53340*/  @P5 STG.E.U16 desc[UR8][R14.64], R24 ;  /* 0x000000180e005986 */ /* 0x000fe2000c101508 */
[----:B----4-:R-:W-:-:S03]  /*53350*/  PRMT R22, R0, 0x7632, R22 ;  /* 0x0000763200167816 */ /* 0x010fc60000000016 */
[----:B------:R1:W-:Y:S04]  /*53360*/  @P4 STG.E.U16 desc[UR8][R20.64], R0 ;  /* 0x0000000014004986 */ /* 0x0003e8000c101508 */
[----:B0-----:R-:W2:Y:S04]  /*53370*/  LDL.LU R26, [R1+0x1a4] ;  /* 0x0001a400011a7983 */ /* 0x001ea80000300800 */
[----:B------:R0:W-:Y:S04]  /*53380*/  @P3 STG.E.U16 desc[UR8][R8.64], R22 ;  /* 0x0000001608003986 */ /* 0x0001e8000c101508 */
[----:B-1----:R-:W3:Y:S04]  /*53390*/  LDL R21, [R1+0x1b0] ;  /* 0x0001b00001157983 */ /* 0x002ee80000100800 */
[----:B------:R-:W4:Y:S04]  /*533a0*/  LDL.LU R0, [R1+0x194] ;  /* 0x0001940001007983 */ /* 0x000f280000300800 */
[----:B------:R-:W2:Y:S04]  /*533b0*/  LDL.LU R23, [R1+0x30] ;  /* 0x0000300001177983 */ /* 0x000ea80000300800 */
[----:B0-----:R-:W4:Y:S01]  /*533c0*/  LDL.LU R9, [R1+0x1b0] ;  /* 0x0001b00001097983 */ /* 0x001f220000300800 */
[----:B------:R-:W-:Y:S01]  /*533d0*/  ISETP.LT.AND P6, PT, R29, UR13, !P2 ;  /* 0x0000000d1d007c0c */ /* 0x000fe2000d7c1270 */
[----:B------:R-:W-:Y:S01]  /*533e0*/  VIADD R2, R7, UR5 ;  /* 0x0000000507027c36 */ /* 0x000fe20008000000 */
[----:B------:R-:W-:Y:S01]  /*533f0*/  ISETP.LT.AND P5, PT, R3, UR11, !P2 ;  /* 0x0000000b03007c0c */ /* 0x000fe2000d7a1270 */
[----:B------:R-:W-:Y:S01]  /*53400*/  ULDC UR13, c[0x0][0x228] ;  /* 0x00008a00000d7ab9 */ /* 0x000fe20000000800 */
[----:B------:R-:W-:-:S02]  /*53410*/  ISETP.LT.AND P4, PT, R6, UR6, !P2 ;  /* 0x0000000606007c0c */ /* 0x000fc4000d781270 */
[----:B------:R-:W-:Y:S01]  /*53420*/  ISETP.LT.AND P3, PT, R25, UR18, !P2 ;  /* 0x0000001219007c0c */ /* 0x000fe2000d761270 */
[C---:B------:R-:W-:Y:S01]  /*53430*/  IMAD.WIDE R12, R2.reuse, 0x2, R10 ;  /* 0x00000002020c7825 */ /* 0x040fe200078e020a */
[----:B------:R-:W-:Y:S01]  /*53440*/  ULDC UR11, c[0x0][0x228] ;  /* 0x00008a00000b7ab9 */ /* 0x000fe20000000800 */
[----:B------:R-:W-:Y:S01]  /*53450*/  ULDC UR6, c[0x0][0x228] ;  /* 0x00008a0000067ab9 */ /* 0x000fe20000000800 */
[----:B------:R-:W-:Y:S01]  /*53460*/  ULDC UR5, c[0x0][0x248] ;  /* 0x0000920000057ab9 */ /* 0x000fe20000000800 */
[C---:B------:R-:W-:Y:S01]  /*53470*/  IMAD.WIDE R14, R2.reuse, 0x2, R4 ;  /* 0x00000002020e7825 */ /* 0x040fe200078e0204 */
[----:B------:R-:W-:Y:S01]  /*53480*/  ULDC.64 UR18, c[0x0][0x228] ;  /* 0x00008a0000127ab9 */ /* 0x000fe20000000a00 */
[----:B---3--:R-:W-:Y:S02]  /*53490*/  PRMT R7, R21, 0x7632, R7 ;  /* 0x0000763215077816 */ /* 0x008fe40000000007 */
[----:B------:R-:W-:Y:S01]  /*534a0*/  IMAD.WIDE R20, R2, 0x2, R16 ;  /* 0x0000000202147825 */ /* 0x000fe200078e0210 */
[----:B--2---:R-:W-:Y:S01]  /*534b0*/  PRMT R22, R23, 0x7632, R22 ;  /* 0x0000763217167816 */ /* 0x004fe20000000016 */
[----:B----4-:R0:W-:Y:S01]  /*534c0*/  @P6 STG.E.U16 desc[UR8][R12.64], R9 ;  /* 0x000000090c006986 */ /* 0x0101e2000c101508 */
[----:B------:R-:W-:Y:S01]  /*534d0*/  ISETP.LT.AND P6, PT, R29, UR13, !P1 ;  /* 0x0000000d1d007c0c */ /* 0x000fe2000cfc1270 */
[----:B------:R-:W-:-:S02]  /*534e0*/  ULDC UR13, c[0x0][0x228] ;  /* 0x00008a00000d7ab9 */ /* 0x000fc40000000800 */
[----:B------:R1:W-:Y:S01]  /*534f0*/  @P5 STG.E.U16 desc[UR8][R14.64], R7 ;  /* 0x000000070e005986 */ /* 0x0003e2000c101508 */
[----:B------:R-:W-:Y:S01]  /*53500*/  ISETP.LT.AND P5, PT, R3, UR11, !P1 ;  /* 0x0000000b03007c0c */ /* 0x000fe2000cfa1270 */
[----:B------:R-:W-:Y:S02]  /*53510*/  ULDC UR11, c[0x0][0x228] ;  /* 0x00008a00000b7ab9 */ /* 0x000fe40000000800 */
[----:B------:R2:W-:Y:S01]  /*53520*/  @P4 STG.E.U16 desc[UR8][R20.64], R23 ;  /* 0x0000001714004986 */ /* 0x0005e2000c101508 */
[----:B------:R-:W-:Y:S01]  /*53530*/  ISETP.LT.AND P4, PT, R6, UR6, !P1 ;  /* 0x0000000606007c0c */ /* 0x000fe2000cf81270 */
[----:B------:R-:W-:Y:S01]  /*53540*/  ULDC UR6, c[0x0][0x228] ;  /* 0x00008a0000067ab9 */ /* 0x000fe20000000800 */
[----:B0-----:R-:W-:-:S04]  /*53550*/  IMAD.WIDE R8, R2, 0x2, R18 ;  /* 0x0000000202087825 */ /* 0x001fc800078e0212 */
[----:B-1----:R-:W-:Y:S01]  /*53560*/  VIADD R7, R2, UR5 ;  /* 0x0000000502077c36 */ /* 0x002fe20008000000 */
[----:B------:R0:W-:Y:S01]  /*53570*/  @P3 STG.E.U16 desc[UR8][R8.64], R22 ;  /* 0x0000001608003986 */ /* 0x0001e2000c101508 */
[----:B------:R-:W-:Y:S01]  /*53580*/  ISETP.LT.AND P3, PT, R25, UR16, !P1 ;  /* 0x0000001019007c0c */ /* 0x000fe2000cf61270 */
[----:B------:R-:W-:Y:S01]  /*53590*/  ULDC.64 UR16, c[0x0][0x228] ;  /* 0x00008a0000107ab9 */ /* 0x000fe20000000a00 */
[----:B--2---:R-:W-:Y:S01]  /*535a0*/  VIADD R23, R28, 0xc ;  /* 0x0000000c1c177836 */ /* 0x004fe20000000000 */
[----:B------:R-:W-:Y:S01]  /*535b0*/  PRMT R24, R26, 0x7632, R24 ;  /* 0x000076321a187816 */ /* 0x000fe20000000018 */
[----:B------:R-:W-:Y:S01]  /*535c0*/  IMAD.WIDE R12, R7, 0x2, R10 ;  /* 0x00000002070c7825 */ /* 0x000fe200078e020a */
[----:B------:R-:W-:-:S03]  /*535d0*/  ULDC UR5, c[0x0][0x248] ;  /* 0x0000920000057ab9 */ /* 0x000fc60000000800 */
[----:B------:R-:W-:Y:S01]  /*535e0*/  IMAD.WIDE R14, R7, 0x2, R4 ;  /* 0x00000002070e7825 */ /* 0x000fe200078e0204 */
[----:B------:R-:W-:-:S03]  /*535f0*/  ISETP.GE.AND P2, PT, R23, UR19, PT ;  /* 0x0000001317007c0c */ /* 0x000fc6000bf46270 */
[C---:B------:R-:W-:Y:S01]  /*53600*/  IMAD.WIDE R20, R7.reuse, 0x2, R16 ;  /* 0x0000000207147825 */ /* 0x040fe200078e0210 */
[----:B------:R1:W-:Y:S01]  /*53610*/  @P6 STG.E.U16 desc[UR8][R12.64], R26 ;  /* 0x0000001a0c006986 */ /* 0x0003e2000c101508 */
[----:B0-----:R-:W-:Y:S02]  /*53620*/  PRMT R22, R0, 0x7632, R22 ;  /* 0x0000763200167816 */ /* 0x001fe40000000016 */
[----:B------:R-:W-:Y:S01]  /*53630*/  VIADD R23, R28, 0xd ;  /* 0x0000000d1c177836 */ /* 0x000fe20000000000 */
[----:B------:R-:W-:Y:S01]  /*53640*/  @P5 STG.E.U16 desc[UR8][R14.64], R24 ;  /* 0x000000180e005986 */ /* 0x000fe2000c101508 */
[----:B------:R-:W-:-:S03]  /*53650*/  IMAD.WIDE R8, R7, 0x2, R18 ;  /* 0x0000000207087825 */ /* 0x000fc600078e0212 */
[----:B------:R0:W-:Y:S01]  /*53660*/  @P4 STG.E.U16 desc[UR8][R20.64], R0 ;  /* 0x0000000014004986 */ /* 0x0001e2000c101508 */
[----:B------:R-:W-:-:S03]  /*53670*/  ISETP.GE.AND P1, PT, R23, UR17, PT ;  /* 0x0000001117007c0c */ /* 0x000fc6000bf26270 */
[----:B-1----:R-:W2:Y:S04]  /*53680*/  LDL.LU R26, [R1+0x1a8] ;  /* 0x0001a800011a7983 */ /* 0x002ea80000300800 */
[----:B------:R1:W-:Y:S04]  /*53690*/  @P3 STG.E.U16 desc[UR8][R8.64], R22 ;  /* 0x0000001608003986 */ /* 0x0003e8000c101508 */
[----:B0-----:R-:W3:Y:S04]  /*536a0*/  LDL R21, [R1+0x1b4] ;  /* 0x0001b40001157983 */ /* 0x001ee80000100800 */
[----:B------:R-:W4:Y:S04]  /*536b0*/  LDL.LU R0, [R1+0x198] ;  /* 0x0001980001007983 */ /* 0x000f280000300800 */
[----:B------:R-:W4:Y:S04]  /*536c0*/  LDL.LU R23, [R1+0x34] ;  /* 0x0000340001177983 */ /* 0x000f280000300800 */
[----:B-1----:R-:W4:Y:S01]  /*536d0*/  LDL R9, [R1+0x1b4] ;  /* 0x0001b40001097983 */ /* 0x002f220000100800 */
[----:B------:R-:W-:Y:S01]  /*536e0*/  ISETP.LT.AND P6, PT, R29, UR13, !P0 ;  /* 0x0000000d1d007c0c */ /* 0x000fe2000c7c1270 */
[----:B------:R-:W-:Y:S01]  /*536f0*/  VIADD R2, R7, UR5 ;  /* 0x0000000507027c36 */ /* 0x000fe20008000000 */
[----:B------:R-:W-:Y:S01]  /*53700*/  ISETP.LT.AND P5, PT, R3, UR11, !P0 ;  /* 0x0000000b03007c0c */ /* 0x000fe2000c7a1270 */
[----:B------:R-:W-:Y:S01]  /*53710*/  ULDC UR13, c[0x0][0x228] ;  /* 0x00008a00000d7ab9 */ /* 0x000fe20000000800 */
[----:B------:R-:W-:Y:S01]  /*53720*/  ISETP.LT.AND P4, PT, R6, UR6, !P0 ;  /* 0x0000000606007c0c */ /* 0x000fe2000c781270 */
[C---:B------:R-:W-:Y:S01]  /*53730*/  IMAD.WIDE R12, R2.reuse, 0x2, R10 ;  /* 0x00000002020c7825 */ /* 0x040fe200078e020a */
[----:B------:R-:W-:Y:S01]  /*53740*/  ISETP.LT.AND P3, PT, R25, UR14, !P0 ;  /* 0x0000000e19007c0c */ /* 0x000fe2000c761270 */
[----:B------:R-:W-:Y:S01]  /*53750*/  ULDC UR11, c[0x0][0x228] ;  /* 0x00008a00000b7ab9 */ /* 0x000fe20000000800 */
[----:B------:R-:W-:Y:S01]  /*53760*/  ULDC UR5, c[0x0][0x248] ;  /* 0x0000920000057ab9 */ /* 0x000fe20000000800 */
[C---:B------:R-:W-:Y:S01]  /*53770*/  IMAD.WIDE R14, R2.reuse, 0x2, R4 ;  /* 0x00000002020e7825 */ /* 0x040fe200078e0204 */
[----:B------:R-:W-:Y:S01]  /*53780*/  ULDC UR6, c[0x0][0x228] ;  /* 0x00008a0000067ab9 */ /* 0x000fe20000000800 */
[----:B------:R-:W-:Y:S01]  /*53790*/  ULDC.64 UR14, c[0x0][0x228] ;  /* 0x00008a00000e7ab9 */ /* 0x000fe20000000a00 */
[----:B---3--:R-:W-:Y:S01]  /*537a0*/  PRMT R7, R21, 0x7632, R7 ;  /* 0x0000763215077816 */ /* 0x008fe20000000007 */
[----:B------:R-:W-:Y:S01]  /*537b0*/  IMAD.WIDE R20, R2, 0x2, R16 ;  /* 0x0000000202147825 */ /* 0x000fe200078e0210 */
[----:B--2---:R-:W-:Y:S01]  /*537c0*/  PRMT R24, R26, 0x7632, R24 ;  /* 0x000076321a187816 */ /* 0x004fe20000000018 */
[----:B----4-:R0:W-:Y:S01]  /*537d0*/  @P6 STG.E.U16 desc[UR8][R12.64], R9 ;  /* 0x000000090c006986 */ /* 0x0101e2000c101508 */
[----:B------:R-:W-:-:S03]  /*537e0*/  ISETP.LT.AND P6, PT, R29, UR13, !P2 ;  /* 0x0000000d1d007c0c */ /* 0x000fc6000d7c1270 */
[----:B------:R1:W-:Y:S01]  /*537f0*/  @P5 STG.E.U16 desc[UR8][R14.64], R7 ;  /* 0x000000070e005986 */ /* 0x0003e2000c101508 */
[----:B------:R-:W-:Y:S01]  /*53800*/  ISETP.LT.AND P5, PT, R3, UR11, !P2 ;  /* 0x0000000b03007c0c */ /* 0x000fe2000d7a1270 */
[----:B------:R-:W-:Y:S01]  /*53810*/  ULDC UR11, c[0x0][0x228] ;  /* 0x00008a00000b7ab9 */ /* 0x000fe20000000800 */
[----:B------:R-:W-:Y:S01]  /*53820*/  PRMT R22, R23, 0x7632, R22 ;  /* 0x0000763217167816 */ /* 0x000fe20000000016 */
[----:B------:R2:W-:Y:S01]  /*53830*/  @P4 STG.E.U16 desc[UR8][R20.64], R23 ;  /* 0x0000001714004986 */ /* 0x0005e2000c101508 */
[----:B------:R-:W-:Y:S01]  /*53840*/  ISETP.LT.AND P4, PT, R6, UR6, !P2 ;  /* 0x0000000606007c0c */ /* 0x000fe2000d781270 */
[----:B------:R-:W-:Y:S01]  /*53850*/  ULDC UR6, c[0x0][0x228] ;  /* 0x00008a0000067ab9 */ /* 0x000fe20000000800 */
[C---:B0-----:R-:W-:Y:S01]  /*53860*/  IMAD.WIDE R8, R2.reuse, 0x2, R18 ;  /* 0x0000000202087825 */ /* 0x041fe200078e0212 */
[----:B------:R-:W3:Y:S03]  /*53870*/  LDL.LU R3, [R1+0x38] ;  /* 0x0000380001037983 */ /* 0x000ee60000300800 */
[----:B-1----:R-:W-:Y:S01]  /*53880*/  VIADD R7, R2, UR5 ;  /* 0x0000000502077c36 */ /* 0x002fe20008000000 */
[----:B------:R-:W-:Y:S01]  /*53890*/  @P3 STG.E.U16 desc[UR8][R8.64], R22 ;  /* 0x0000001608003986 */ /* 0x000fe2000c101508 */
[----:B------:R-:W-:-:S02]  /*538a0*/  ULDC UR5, c[0x0][0x248] ;  /* 0x0000920000057ab9 */ /* 0x000fc40000000800 */
[----:B------:R-:W-:-:S04]  /*538b0*/  IMAD.WIDE R12, R7, 0x2, R10 ;  /* 0x00000002070c7825 */ /* 0x000fc800078e020a */
[----:B------:R-:W-:Y:S01]  /*538c0*/  IMAD.WIDE R14, R7, 0x2, R4 ;  /* 0x00000002070e7825 */ /* 0x000fe200078e0204 */
[----:B------:R0:W-:Y:S01]  /*538d0*/  @P6 STG.E.U16 desc[UR8][R12.64], R26 ;  /* 0x0000001a0c006986 */ /* 0x0001e2000c101508 */
[----:B------:R-:W-:Y:S01]  /*538e0*/  ISETP.LT.AND P3, PT, R25, UR12, !P2 ;  /* 0x0000000c19007c0c */ /* 0x000fe2000d761270 */
[----:B------:R-:W-:Y:S02]  /*538f0*/  ULDC UR12, c[0x0][0x228] ;  /* 0x00008a00000c7ab9 */ /* 0x000fe40000000800 */
[----:B------:R1:W-:Y:S01]  /*53900*/  @P5 STG.E.U16 desc[UR8][R14.64], R24 ;  /* 0x000000180e005986 */ /* 0x0003e2000c101508 */
[----:B--2---:R-:W-:-:S03]  /*53910*/  IMAD.WIDE R20, R7, 0x2, R16 ;  /* 0x0000000207147825 */ /* 0x004fc600078e0210 */
[----:B0-----:R-:W2:Y:S04]  /*53920*/  LDL.LU R26, [R1+0x1ac] ;  /* 0x0001ac00011a7983 */ /* 0x001ea80000300800 */
[----:B-1----:R-:W4:Y:S01]  /*53930*/  LDL R24, [R1+0x10d8] ;  /* 0x0010d80001187983 */ /* 0x002f220000100800 */
[----:B------:R-:W-:Y:S01]  /*53940*/  PRMT R22, R0, 0x7632, R22 ;  /* 0x0000763200167816 */ /* 0x000fe20000000016 */
[----:B------:R-:W-:Y:S02]  /*53950*/  IMAD.WIDE R8, R7, 0x2, R18 ;  /* 0x0000000207087825 */ /* 0x000fe400078e0212 */
[----:B------:R0:W-:Y:S04]  /*53960*/  @P4 STG.E.U16 desc[UR8][R20.64], R0 ;  /* 0x0000000014004986 */ /* 0x0001e8000c101508 */
[----:B------:R1:W-:Y:S04]  /*53970*/  @P3 STG.E.U16 desc[UR8][R8.64], R22 ;  /* 0x0000001608003986 */ /* 0x0003e8000c101508 */
[----:B0-----:R-:W2:Y:S04]  /*53980*/  LDL R21, [R1+0x1b8] ;  /* 0x0001b80001157983 */ /* 0x001ea80000100800 */
[----:B------:R-:W2:Y:S04]  /*53990*/  LDL.LU R0, [R1+0x19c] ;  /* 0x00019c0001007983 */ /* 0x000ea80000300800 */
[----:B-1----:R-:W2:Y:S01]  /*539a0*/  LDL.LU R9, [R1+0x1b8] ;  /* 0x0001b80001097983 */ /* 0x002ea20000300800 */
[----:B------:R-:W-:Y:S01]  /*539b0*/  ISETP.LT.AND P6, PT, R29, UR12, !P1 ;  /* 0x0000000c1d007c0c */ /* 0x000fe2000cfc1270 */
[----:B------:R-:W-:Y:S01]  /*539c0*/  VIADD R2, R7, UR5 ;  /* 0x0000000507027c36 */ /* 0x000fe20008000000 */
[----:B------:R-:W-:Y:S01]  /*539d0*/  ISETP.LT.AND P4, PT, R6, UR6, !P1 ;  /* 0x0000000606007c0c */ /* 0x000fe2000cf81270 */
[----:B------:R-:W-:Y:S01]  /*539e0*/  VIADD R23, R28, 0xe ;  /* 0x0000000e1c177836 */ /* 0x000fe20000000000 */
[----:B------:R-:W-:Y:S01]  /*539f0*/  ISETP.LT.AND P3, PT, R25, UR10, !P1 ;  /* 0x0000000a19007c0c */ /* 0x000fe2000cf61270 */
[C---:B------:R-:W-:Y:S01]  /*53a00*/  IMAD.WIDE R12, R2.reuse, 0x2, R10 ;  /* 0x00000002020c7825 */ /* 0x040fe200078e020a */
[----:B------:R-:W-:Y:S01]  /*53a10*/  ULDC UR10, c[0x0][0x228] ;  /* 0x00008a00000a7ab9 */ /* 0x000fe20000000800 */
[----:B------:R-:W-:Y:S01]  /*53a20*/  ULDC UR6, c[0x0][0x228] ;  /* 0x00008a0000067ab9 */ /* 0x000fe20000000800 */
[----:B------:R-:W-:Y:S01]  /*53a30*/  ISETP.GE.AND P0, PT, R23, UR15, PT ;  /* 0x0000000f17007c0c */ /* 0x000fe2000bf06270 */
[----:B------:R-:W-:Y:S01]  /*53a40*/  IMAD.WIDE R14, R2, 0x2, R4 ;  /* 0x00000002020e7825 */ /* 0x000fe200078e0204 */
[----:B------:R-:W-:Y:S01]  /*53a50*/  ULDC UR5, c[0x0][0x248] ;  /* 0x0000920000057ab9 */ /* 0x000fe20000000800 */
[----:B------:R-:W-:-:S02]  /*53a60*/  ULDC.64 UR12, c[0x0][0x228] ;  /* 0x00008a00000c7ab9 */ /* 0x000fc40000000a00 */
[----:B------:R-:W-:-:S05]  /*53a70*/  VIADD R23, R28, 0xf ;  /* 0x0000000f1c177836 */ /* 0x000fca0000000000 */
[----:B------:R-:W-:Y:S01]  /*53a80*/  ISETP.GE.AND P2, PT, R23, UR13, PT ;  /* 0x0000000d17007c0c */ /* 0x000fe2000bf46270 */
[----:B------:R-:W-:Y:S01]  /*53a90*/  ULDC UR13, c[0x0][0x228] ;  /* 0x00008a00000d7ab9 */ /* 0x000fe20000000800 */
[----:B---3--:R-:W-:Y:S02]  /*53aa0*/  PRMT R22, R3, 0x7632, R22 ;  /* 0x0000763203167816 */ /* 0x008fe40000000016 */
[----:B----4-:R-:W-:Y:S01]  /*53ab0*/  ISETP.LT.AND P5, PT, R24, UR11, !P1 ;  /* 0x0000000b18007c0c */ /* 0x010fe2000cfa1270 */
[----:B------:R-:W-:Y:S01]  /*53ac0*/  ULDC UR11, c[0x0][0x228] ;  /* 0x00008a00000b7ab9 */ /* 0x000fe20000000800 */
[----:B--2---:R-:W-:Y:S02]  /*53ad0*/  PRMT R23, R26, 0x7632, R23 ;  /* 0x000076321a177816 */ /* 0x004fe40000000017 */
[----:B------:R-:W-:Y:S01]  /*53ae0*/  PRMT R7, R21, 0x7632, R7 ;  /* 0x0000763215077816 */ /* 0x000fe20000000007 */
[----:B------:R-:W-:Y:S01]  /*53af0*/  IMAD.WIDE R20, R2, 0x2, R16 ;  /* 0x0000000202147825 */ /* 0x000fe200078e0210 */
[----:B------:R0:W-:Y:S01]  /*53b00*/  @P6 STG.E.U16 desc[UR8][R12.64], R9 ;  /* 0x000000090c006986 */ /* 0x0001e2000c101508 */
[----:B------:R-:W-:-:S06]  /*53b10*/  ISETP.LT.AND P6, PT, R29, UR11, !P0 ;  /* 0x0000000b1d007c0c */ /* 0x000fcc000c7c1270 */
[----:B------:R1:W-:Y:S01]  /*53b20*/  @P5 STG.E.U16 desc[UR8][R14.64], R7 ;  /* 0x000000070e005986 */ /* 0x0003e2000c101508 */
[----:B------:R-:W-:Y:S01]  /*53b30*/  ISETP.LT.AND P5, PT, R24, UR10, !P0 ;  /* 0x0000000a18007c0c */ /* 0x000fe2000c7a1270 */
[----:B------:R-:W-:Y:S02]  /*53b40*/  ULDC.64 UR10, c[0x0][0x228] ;  /* 0x00008a00000a7ab9 */ /* 0x000fe40000000a00 */
[----:B------:R2:W-:Y:S01]  /*53b50*/  @P4 STG.E.U16 desc[UR8][R20.64], R3 ;  /* 0x0000000314004986 */ /* 0x0005e2000c101508 */
[----:B------:R-:W-:Y:S01]  /*53b60*/  ISETP.LT.AND P4, PT, R6, UR6, !P0 ;  /* 0x0000000606007c0c */ /* 0x000fe2000c781270 */
[----:B------:R-:W-:Y:S01]  /*53b70*/  ULDC UR6, c[0x0][0x228] ;  /* 0x00008a0000067ab9 */ /* 0x000fe20000000800 */
[----:B0-----:R-:W-:-:S04]  /*53b80*/  IMAD.WIDE R8, R2, 0x2, R18 ;  /* 0x0000000202087825 */ /* 0x001fc800078e0212 */
[----:B-1----:R-:W-:Y:S01]  /*53b90*/  VIADD R7, R2, UR5 ;  /* 0x0000000502077c36 */ /* 0x002fe20008000000 */
[----:B------:R0:W-:Y:S01]  /*53ba0*/  @P3 STG.E.U16 desc[UR8][R8.64], R22 ;  /* 0x0000001608003986 */ /* 0x0001e2000c101508 */
[----:B------:R-:W-:Y:S01]  /*53bb0*/  ISETP.LT.AND P3, PT, R25, UR20, !P0 ;  /* 0x0000001419007c0c */ /* 0x000fe2000c761270 */
[----:B------:R-:W-:Y:S01]  /*53bc0*/  ULDC UR5, c[0x0][0x248] ;  /* 0x0000920000057ab9 */ /* 0x000fe20000000800 */
[----:B--2---:R-:W-:Y:S01]  /*53bd0*/  VIADD R20, R28, 0x10 ;  /* 0x000000101c147836 */ /* 0x004fe20000000000 */
[----:B------:R-:W-:Y:S01]  /*53be0*/  PRMT R2, R0, 0x7632, R2 ;  /* 0x0000763200027816 */ /* 0x000fe20000000002 */
[C---:B------:R-:W-:Y:S01]  /*53bf0*/  IMAD.WIDE R12, R7.reuse, 0x2, R10 ;  /* 0x00000002070c7825 */ /* 0x040fe200078e020a */
[----:B------:R-:W2:Y:S01]  /*53c00*/  LDL.LU R3, [R1+0x3c] ;  /* 0x00003c0001037983 */ /* 0x000ea20000300800 */
[----:B------:R-:W-:Y:S01]  /*53c10*/  ULDC.64 UR20, c[0x0][0x228] ;  /* 0x00008a0000147ab9 */ /* 0x000fe20000000a00 */
[----:B------:R-:W-:Y:S01]  /*53c20*/  ISETP.GE.AND P1, PT, R20, UR11, PT ;  /* 0x0000000b14007c0c */ /* 0x000fe2000bf26270 */
[----:B------:R-:W-:Y:S01]  /*53c30*/  IMAD.WIDE R14, R7, 0x2, R4 ;  /* 0x00000002070e7825 */ /* 0x000fe200078e0204 */
[----:B------:R-:W-:Y:S01]  /*53c40*/  @P6 STG.E.U16 desc[UR8][R12.64], R26 ;  /* 0x0000001a0c006986 */ /* 0x000fe2000c101508 */
[----:B------:R-:W-:-:S02]  /*53c50*/  ULDC UR11, c[0x0][0x228] ;  /* 0x00008a00000b7ab9 */ /* 0x000fc40000000800 */
[C---:B------:R-:W-:Y:S01]  /*53c60*/  IMAD.WIDE R20, R7.reuse, 0x2, R16 ;  /* 0x0000000207147825 */ /* 0x040fe200078e0210 */
[----:B------:R-:W-:Y:S03]  /*53c70*/  @P5 STG.E.U16 desc[UR8][R14.64], R23 ;  /* 0x000000170e005986 */ /* 0x000fe6000c101508 */
[----:B0-----:R-:W-:Y:S01]  /*53c80*/  IMAD.WIDE R8, R7, 0x2, R18 ;  /* 0x0000000207087825 */ /* 0x001fe200078e0212 */
[----:B------:R0:W-:Y:S04]  /*53c90*/  @P4 STG.E.U16 desc[UR8][R20.64], R0 ;  /* 0x0000000014004986 */ /* 0x0001e8000c101508 */
[----:B------:R1:W-:Y:S04]  /*53ca0*/  @P3 STG.E.U16 desc[UR8][R8.64], R2 ;  /* 0x0000000208003986 */ /* 0x0003e8000c101508 */
[----:B0-----:R-:W3:Y:S04]  /*53cb0*/  LDL R21, [R1+0x1bc] ;  /* 0x0001bc0001157983 */ /* 0x001ee80000100800 */
[----:B------:R-:W4:Y:S04]  /*53cc0*/  LDL.LU R26, [R1+0x1c0] ;  /* 0x0001c000011a7983 */ /* 0x000f280000300800 */
[----:B------:R-:W4:Y:S04]  /*53cd0*/  LDL.LU R0, [R1+0x50] ;  /* 0x0000500001007983 */ /* 0x000f280000300800 */
[----:B-1----:R-:W4:Y:S01]  /*53ce0*/  LDL.LU R9, [R1+0x1bc] ;  /* 0x0001bc0001097983 */ /* 0x002f220000300800 */
[----:B------:R-:W-:-:S02]  /*53cf0*/  ISETP.LT.AND P6, PT, R29, UR13, !P2 ;  /* 0x0000000d1d007c0c */ /* 0x000fc4000d7c1270 */
[----:B------:R-:W-:Y:S01]  /*53d00*/  ISETP.LT.AND P5, PT, R24, UR11, !P2 ;  /* 0x0000000b18007c0c */ /* 0x000fe2000d7a1270 */
[----:B------:R-:W-:Y:S01]  /*53d10*/  VIADD R22, R7, UR5 ;  /* 0x0000000507167c36 */ /* 0x000fe20008000000 */
[----:B------:R-:W-:Y:S01]  /*53d20*/  ISETP.LT.AND P4, PT, R6, UR6, !P2 ;  /* 0x0000000606007c0c */ /* 0x000fe2000d781270 */
[----:B------:R-:W-:Y:S01]  /*53d30*/  VIADD R20, R28, 0x11 ;  /* 0x000000111c147836 */ /* 0x000fe20000000000 */
[----:B------:R-:W-:Y:S01]  /*53d40*/  ULDC UR6, c[0x0][0x228] ;  /* 0x00008a0000067ab9 */ /* 0x000fe20000000800 */
[----:B------:R-:W-:Y:S01]  /*53d50*/  IMAD.WIDE R12, R22, 0x2, R10 ;  /* 0x00000002160c7825 */ /* 0x000fe200078e020a */
[----:B------:R-:W-:Y:S01]  /*53d60*/  ISETP.LT.AND P3, PT, R25, UR6, !P2 ;  /* 0x0000000619007c0c */ /* 0x000fe2000d761270 */
[----:B------:R-:W-:Y:S01]  /*53d70*/  ULDC UR11, c[0x0][0x228] ;  /* 0x00008a00000b7ab9 */ /* 0x000fe20000000800 */
[----:B------:R-:W-:Y:S01]  /*53d80*/  ISETP.GE.AND P0, PT, R20, UR21, PT ;  /* 0x0000001514007c0c */ /* 0x000fe2000bf06270 */
[----:B------:R-:W-:Y:S01]  /*53d90*/  IMAD.WIDE R14, R22, 0x2, R4 ;  /* 0x00000002160e7825 */ /* 0x000fe200078e0204 */
[----:B------:R-:W-:Y:S01]  /*53da0*/  ULDC UR6, c[0x0][0x228] ;  /* 0x00008a0000067ab9 */ /* 0x000fe20000000800 */
[----:B------:R-:W-:Y:S01]  /*53db0*/  ULDC UR5, c[0x0][0x248] ;  /* 0x0000920000057ab9 */ /* 0x000fe20000000800 */
[----:B--2---:R-:W-:-:S02]  /*53dc0*/  PRMT R2, R3, 0x7632, R2 ;  /* 0x0000763203027816 */ /* 0x004fc40000000002 */
[----:B---3--:R-:W-:Y:S01]  /*53dd0*/  PRMT R7, R21, 0x7632, R7 ;  /* 0x0000763215077816 */ /* 0x008fe20000000007 */
[----:B------:R-:W-:Y:S01]  /*53de0*/  IMAD.WIDE R20, R22, 0x2, R16 ;  /* 0x0000000216147825 */ /* 0x000fe200078e0210 */
[----:B----4-:R0:W-:Y:S01]  /*53df0*/  @P6 STG.E.U16 desc[UR8][R12.64], R9 ;  /* 0x000000090c006986 */ /* 0x0101e2000c101508 */
[----:B------:R-:W-:Y:S01]  /*53e00*/  ISETP.LT.AND P6, PT, R24, UR11, !P1 ;  /* 0x0000000b18007c0c */ /* 0x000fe2000cfc1270 */
[----:B------:R-:W-:Y:S02]  /*53e10*/  ULDC UR11, c[0x0][0x228] ;  /* 0x00008a00000b7ab9 */ /* 0x000fe40000000800 */
[----:B------:R1:W-:Y:S04]  /*53e20*/  @P5 STG.E.U16 desc[UR8][R14.64], R7 ;  /* 0x000000070e005986 */ /* 0x0003e8000c101508 */
[----:B------:R2:W-:Y:S01]  /*53e30*/  @P4 STG.E.U16 desc[UR8][R20.64], R3 ;  /* 0x0000000314004986 */ /* 0x0005e2000c101508 */
[----:B------:R-:W-:Y:S01]  /*53e40*/  ISETP.LT.AND P4, PT, R29, UR18, !P1 ;  /* 0x000000121d007c0c */ /* 0x000fe2000cf81270 */
[----:B------:R-:W-:Y:S01]  /*53e50*/  ULDC.64 UR18, c[0x0][0x228] ;  /* 0x00008a0000127ab9 */ /* 0x000fe20000000a00 */
[----:B0-----:R-:W-:Y:S01]  /*53e60*/  IMAD.WIDE R8, R22, 0x2, R18 ;  /* 0x0000000216087825 */ /* 0x001fe200078e0212 */
[----:B------:R-:W-:Y:S01]  /*53e70*/  ISETP.LT.AND P5, PT, R6, UR6, !P1 ;  /* 0x0000000606007c0c */ /* 0x000fe2000cfa1270 */
[----:B------:R-:W-:-:S02]  /*53e80*/  ULDC UR6, c[0x0][0x228] ;  /* 0x00008a0000067ab9 */ /* 0x000fc40000000800 */
        /* <DEDUP_REMOVED lines=8> */
[----:B------:R-:W-:Y:S01]  /*53f10*/  ULDC UR6, c[0x0][0x228] ;  /* 0x00008a0000067ab9 */ /* 0x000fe20000000800 */
[----:B------:R-:W-:Y:S01]  /*53f20*/  ISETP.GE.AND P2, PT, R20, UR19, PT ;  /* 0x0000001314007c0c */ /* 0x000fe2000bf46270 */
[C---:B------:R-:W-:Y:S01]  /*53f30*/  IMAD.WIDE R14, R7.reuse, 0x2, R4 ;  /* 0x00000002070e7825 */ /* 0x040fe200078e0204 */
[----:B------:R-:W-:Y:S03]  /*53f40*/  @P4 STG.E.U16 desc[UR8][R12.64], R26 ;  /* 0x0000001a0c004986 */ /* 0x000fe6000c101508 */
[C---:B------:R-:W-:Y:S01]  /*53f50*/  IMAD.WIDE R20, R7.reuse, 0x2, R16 ;  /* 0x0000000207147825 */ /* 0x040fe200078e0210 */
[----:B------:R1:W-:Y:S03]  /*53f60*/  @P6 STG.E.U16 desc[UR8][R14.64], R22 ;  /* 0x000000160e006986 */ /* 0x0003e6000c101508 */
[----:B0-----:R-:W-:Y:S01]  /*53f70*/  IMAD.WIDE R8, R7, 0x2, R18 ;  /* 0x0000000207087825 */ /* 0x001fe200078e0212 */
[----:B------:R0:W-:Y:S01]  /*53f80*/  @P5 STG.E.U16 desc[UR8][R20.64], R0 ;  /* 0x0000000014005986 */ /* 0x0001e2000c101508 */
[----:B-1----:R-:W-:-:S03]  /*53f90*/  PRMT R22, R0, 0x7632, R22 ;  /* 0x0000763200167816 */ /* 0x002fc60000000016 */
[----:B0-----:R-:W3:Y:S04]  /*53fa0*/  LDL R21, [R1+0x80] ;  /* 0x0000800001157983 */ /* 0x001ee80000100800 */
[----:B------:R-:W4:Y:S04]  /*53fb0*/  LDL.LU R26, [R1+0x1c4] ;  /* 0x0001c400011a7983 */ /* 0x000f280000300800 */
[----:B------:R-:W4:Y:S04]  /*53fc0*/  LDL.LU R0, [R1+0x54] ;  /* 0x0000540001007983 */ /* 0x000f280000300800 */
[----:B------:R0:W-:Y:S04]  /*53fd0*/  @P3 STG.E.U16 desc[UR8][R8.64], R22 ;  /* 0x0000001608003986 */ /* 0x0001e8000c101508 */
[----:B0-----:R-:W4:Y:S01]  /*53fe0*/  LDL.LU R9, [R1+0x80] ;  /* 0x0000800001097983 */ /* 0x001f220000300800 */
[----:B------:R-:W-:-:S02]  /*53ff0*/  ISETP.LT.AND P4, PT, R29, UR16, !P0 ;  /* 0x000000101d007c0c */ /* 0x000fc4000c781270 */
[----:B------:R-:W-:Y:S01]  /*54000*/  ISETP.LT.AND P6, PT, R24, UR11, !P0 ;  /* 0x0000000b18007c0c */ /* 0x000fe2000c7c1270 */
[----:B------:R-:W-:Y:S01]  /*54010*/  VIADD R2, R7, UR5 ;  /* 0x0000000507027c36 */ /* 0x000fe20008000000 */
[----:B------:R-:W-:Y:S01]  /*54020*/  ISETP.LT.AND P5, PT, R6, UR6, !P0 ;  /* 0x0000000606007c0c */ /* 0x000fe2000c7a1270 */
[----:B------:R-:W-:Y:S01]  /*54030*/  ULDC UR6, c[0x0][0x228] ;  /* 0x00008a0000067ab9 */ /* 0x000fe20000000800 */
[----:B------:R-:W-:Y:S01]  /*54040*/  VIADD R20, R28, 0x13 ;  /* 0x000000131c147836 */ /* 0x000fe20000000000 */
[----:B------:R-:W-:Y:S01]  /*54050*/  ISETP.LT.AND P3, PT, R25, UR6, !P0 ;  /* 0x0000000619007c0c */ /* 0x000fe2000c761270 */
[C---:B------:R-:W-:Y:S01]  /*54060*/  IMAD.WIDE R12, R2.reuse, 0x2, R10 ;  /* 0x00000002020c7825 */ /* 0x040fe200078e020a */
[----:B------:R-:W-:Y:S01]  /*54070*/  ULDC.64 UR16, c[0x0][0x228] ;  /* 0x00008a0000107ab9 */ /* 0x000fe20000000a00 */
[----:B------:R-:W-:Y:S01]  /*54080*/  ULDC UR11, c[0x0][0x228] ;  /* 0x00008a00000b7ab9 */ /* 0x000fe20000000800 */
[----:B------:R-:W-:Y:S01]  /*54090*/  ULDC UR5, c[0x0][0x248] ;  /* 0x0000920000057ab9 */ /* 0x000fe20000000800 */
[----:B------:R-:W-:Y:S01]  /*540a0*/  IMAD.WIDE R14, R2, 0x2, R4 ;  /* 0x00000002020e7825 */ /* 0x000fe200078e0204 */
[----:B------:R-:W-:Y:S01]  /*540b0*/  ISETP.GE.AND P1, PT, R20, UR17, PT ;  /* 0x0000001114007c0c */ /* 0x000fe2000bf26270 */
[----:B------:R-:W-:Y:S01]  /*540c0*/  ULDC UR6, c[0x0][0x228] ;  /* 0x00008a0000067ab9 */ /* 0x000fe20000000800 */
[----:B--2---:R-:W-:-:S02]  /*540d0*/  PRMT R22, R3, 0x7632, R22 ;  /* 0x0000763203167816 */ /* 0x004fc40000000016 */
[----:B---3--:R-:W-:Y:S01]  /*540e0*/  PRMT R7, R21, 0x7632, R7 ;  /* 0x0000763215077816 */ /* 0x008fe20000000007 */
[----:B------:R-:W-:Y:S01]  /*540f0*/  IMAD.WIDE R20, R2, 0x2, R16 ;  /* 0x0000000202147825 */ /* 0x000fe200078e0210 */
[----:B----4-:R0:W-:Y:S01]  /*54100*/  @P4 STG.E.U16 desc[UR8][R12.64], R9 ;  /* 0x000000090c004986 */ /* 0x0101e2000c101508 */
[----:B------:R-:W-:Y:S01]  /*54110*/  ISETP.LT.AND P4, PT, R29, UR14, !P2 ;  /* 0x0000000e1d007c0c */ /* 0x000fe2000d781270 */
[----:B------:R-:W-:Y:S02]  /*54120*/  ULDC.64 UR14, c[0x0][0x228] ;  /* 0x00008a00000e7ab9 */ /* 0x000fe40000000a00 */
        /* <DEDUP_REMOVED lines=15> */
[----:B------:R-:W-:Y:S02]  /*54220*/  ULDC UR6, c[0x0][0x228] ;  /* 0x00008a0000067ab9 */ /* 0x000fe40000000800 */
[C---:B------:R-:W-:Y:S01]  /*54230*/  IMAD.WIDE R14, R7.reuse, 0x2, R4 ;  /* 0x00000002070e7825 */ /* 0x040fe200078e0204 */
[----:B------:R-:W-:Y:S01]  /*54240*/  ISETP.GE.AND P0, PT, R20, UR15, PT ;  /* 0x0000000f14007c0c */ /* 0x000fe2000bf06270 */
[----:B------:R-:W-:Y:S02]  /*54250*/  @P4 STG.E.U16 desc[UR8][R12.64], R26 ;  /* 0x0000001a0c004986 */ /* 0x000fe4000c101508 */
[----:B------:R-:W-:-:S02]  /*54260*/  IMAD.WIDE R20, R7, 0x2, R16 ;  /* 0x0000000207147825 */ /* 0x000fc400078e0210 */
[----:B------:R1:W-:Y:S02]  /*54270*/  @P6 STG.E.U16 desc[UR8][R14.64], R2 ;  /* 0x000000020e006986 */ /* 0x0003e4000c101508 */
[----:B0-----:R-:W-:Y:S02]  /*54280*/  IMAD.WIDE R8, R7, 0x2, R18 ;  /* 0x0000000207087825 */ /* 0x001fe400078e0212 */
[----:B------:R0:W-:Y:S01]  /*54290*/  @P5 STG.E.U16 desc[UR8][R20.64], R0 ;  /* 0x0000000014005986 */ /* 0x0001e2000c101508 */
[----:B-1----:R-:W-:-:S03]  /*542a0*/  PRMT R2, R0, 0x7632, R2 ;  /* 0x0000763200027816 */ /* 0x002fc60000000002 */
[----:B0-----:R-:W3:Y:S04]  /*542b0*/  LDL R21, [R1+0x84] ;  /* 0x0000840001157983 */ /* 0x001ee80000100800 */
[----:B------:R-:W4:Y:S04]  /*542c0*/  LDL.LU R26, [R1+0x1c8] ;  /* 0x0001c800011a7983 */ /* 0x000f280000300800 */
[----:B------:R-:W4:Y:S04]  /*542d0*/  LDL.LU R0, [R1+0x58] ;  /* 0x0000580001007983 */ /* 0x000f280000300800 */
[----:B------:R0:W-:Y:S04]  /*542e0*/  @P3 STG.E.U16 desc[UR8][R8.64], R2 ;  /* 0x0000000208003986 */ /* 0x0001e8000c101508 */
[----:B0-----:R-:W2:Y:S01]  /*542f0*/  LDL.LU R9, [R1+0x84] ;  /* 0x0000840001097983 */ /* 0x001ea20000300800 */
[----:B------:R-:W-:Y:S01]  /*54300*/  ISETP.LT.AND P4, PT, R29, UR12, !P1 ;  /* 0x0000000c1d007c0c */ /* 0x000fe2000cf81270 */
[----:B------:R-:W-:Y:S01]  /*54310*/  VIADD R22, R7, UR5 ;  /* 0x0000000507167c36 */ /* 0x000fe20008000000 */
[----:B------:R-:W-:Y:S01]  /*54320*/  ISETP.LT.AND P6, PT, R24, UR11, !P1 ;  /* 0x0000000b18007c0c */ /* 0x000fe2000cfc1270 */
[----:B------:R-:W-:Y:S01]  /*54330*/  VIADD R20, R28, 0x15 ;  /* 0x000000151c147836 */ /* 0x000fe20000000000 */
[----:B------:R-:W-:Y:S01]  /*54340*/  ISETP.LT.AND P5, PT, R6, UR6, !P1 ;  /* 0x0000000606007c0c */ /* 0x000fe2000cfa1270 */
[----:B------:R-:W-:Y:S01]  /*54350*/  ULDC UR6, c[0x0][0x228] ;  /* 0x00008a0000067ab9 */ /* 0x000fe20000000800 */
[C---:B------:R-:W-:Y:S01]  /*54360*/  IMAD.WIDE R12, R22.reuse, 0x2, R10 ;  /* 0x00000002160c7825 */ /* 0x040fe200078e020a */
[----:B------:R-:W-:Y:S01]  /*54370*/  ISETP.LT.AND P3, PT, R25, UR6, !P1 ;  /* 0x0000000619007c0c */ /* 0x000fe2000cf61270 */
[----:B------:R-:W-:Y:S01]  /*54380*/  ULDC.64 UR12, c[0x0][0x228] ;  /* 0x00008a00000c7ab9 */ /* 0x000fe20000000a00 */
[----:B------:R-:W-:Y:S01]  /*54390*/  ULDC UR6, c[0x0][0x228] ;  /* 0x00008a0000067ab9 */ /* 0x000fe20000000800 */
[----:B------:R-:W-:Y:S01]  /*543a0*/  IMAD.WIDE R14, R22, 0x2, R4 ;  /* 0x00000002160e7825 */ /* 0x000fe200078e0204 */
[----:B------:R-:W-:Y:S01]  /*543b0*/  ISETP.GE.AND P2, PT, R20, UR13, PT ;  /* 0x0000000d14007c0c */ /* 0x000fe2000bf46270 */
[----:B------:R-:W-:-:S02]  /*543c0*/  ULDC UR5, c[0x0][0x248] ;  /* 0x0000920000057ab9 */ /* 0x000fc40000000800 */
[C---:B------:R-:W-:Y:S01]  /*543d0*/  VIADD R2, R22.reuse, UR5 ;  /* 0x0000000516027c36 */ /* 0x040fe20008000000 */
[----:B------:R-:W-:Y:S01]  /*543e0*/  ULDC UR5, c[0x0][0x248] ;  /* 0x0000920000057ab9 */ /* 0x000fe20000000800 */
[----:B---3--:R-:W-:Y:S01]  /*543f0*/  PRMT R7, R21, 0x7632, R7 ;  /* 0x0000763215077816 */ /* 0x008fe20000000007 */
[----:B------:R-:W-:Y:S01]  /*54400*/  IMAD.WIDE R20, R22, 0x2, R16 ;  /* 0x0000000216147825 */ /* 0x000fe200078e0210 */
[----:B--2---:R0:W-:Y:S01]  /*54410*/  @P4 STG.E.U16 desc[UR8][R12.64], R9 ;  /* 0x000000090c004986 */ /* 0x0041e2000c101508 */
[----:B------:R-:W-:Y:S01]  /*54420*/  ISETP.LT.AND P4, PT, R29, UR10, !P0 ;  /* 0x0000000a1d007c0c */ /* 0x000fe2000c781270 */
[----:B------:R-:W-:Y:S02]  /*54430*/  ULDC UR10, c[0x0][0x228] ;  /* 0x00008a00000a7ab9 */ /* 0x000fe40000000800 */
[----:B------:R1:W-:Y:S01]  /*54440*/  @P6 STG.E.U16 desc[UR8][R14.64], R7 ;  /* 0x000000070e006986 */ /* 0x0003e2000c101508 */
[----:B------:R-:W-:Y:S01]  /*54450*/  ISETP.LT.AND P6, PT, R24, UR10, !P0 ;  /* 0x0000000a18007c0c */ /* 0x000fe2000c7c1270 */
[----:B------:R-:W-:-:S02]  /*54460*/  ULDC.64 UR10, c[0x0][0x228] ;  /* 0x00008a00000a7ab9 */ /* 0x000fc40000000a00 */
[----:B------:R2:W-:Y:S01]  /*54470*/  @P5 STG.E.U16 desc[UR8][R20.64], R3 ;  /* 0x0000000314005986 */ /* 0x0005e2000c101508 */
[----:B------:R-:W-:Y:S01]  /*54480*/  ISETP.LT.AND P5, PT, R6, UR6, !P0 ;  /* 0x0000000606007c0c */ /* 0x000fe2000c7a1270 */
[----:B------:R-:W-:Y:S01]  /*54490*/  ULDC UR6, c[0x0][0x228] ;  /* 0x00008a0000067ab9 */ /* 0x000fe20000000800 */
[----:B0-----:R-:W-:Y:S01]  /*544a0*/  IMAD.WIDE R8, R22, 0x2, R18 ;  /* 0x0000000216087825 */ /* 0x001fe200078e0212 */
[----:B-1----:R-:W-:-:S03]  /*544b0*/  PRMT R7, R3, 0x7632, R7 ;  /* 0x0000763203077816 */ /* 0x002fc60000000007 */
[----:B------:R-:W-:-:S04]  /*544c0*/  IMAD.WIDE R12, R2, 0x2, R10 ;  /* 0x00000002020c7825 */ /* 0x000fc800078e020a */
[----:B--2---:R-:W-:Y:S01]  /*544d0*/  VIADD R20, R28, 0x16 ;  /* 0x000000161c147836 */ /* 0x004fe20000000000 */
[----:B------:R0:W-:Y:S01]  /*544e0*/  @P3 STG.E.U16 desc[UR8][R8.64], R7 ;  /* 0x0000000708003986 */ /* 0x0001e2000c101508 */
[----:B------:R-:W-:Y:S01]  /*544f0*/  ISETP.LT.AND P3, PT, R25, UR6, !P0 ;  /* 0x0000000619007c0c */ /* 0x000fe2000c761270 */
[----:B------:R-:W-:Y:S01]  /*54500*/  IMAD.WIDE R14, R2, 0x2, R4 ;  /* 0x00000002020e7825 */ /* 0x000fe200078e0204 */
[----:B----4-:R-:W-:Y:S01]  /*54510*/  PRMT R22, R26, 0x7632, R22 ;  /* 0x000076321a167816 */ /* 0x010fe20000000016 */
[----:B------:R-:W2:Y:S01]  /*54520*/  LDL.LU R3, [R1+0x48] ;  /* 0x0000480001037983 */ /* 0x000ea20000300800 */
[----:B------:R-:W-:Y:S01]  /*54530*/  ISETP.GE.AND P1, PT, R20, UR11, PT ;  /* 0x0000000b14007c0c */ /* 0x000fe2000bf26270 */
[----:B------:R-:W-:Y:S01]  /*54540*/  IMAD.WIDE R20, R2, 0x2, R16 ;  /* 0x0000000202147825 */ /* 0x000fe200078e0210 */
[----:B------:R-:W-:Y:S01]  /*54550*/  ULDC UR11, c[0x0][0x228] ;  /* 0x00008a00000b7ab9 */ /* 0x000fe20000000800 */
[----:B------:R-:W-:Y:S01]  /*54560*/  @P4 STG.E.U16 desc[UR8][R12.64], R26 ;  /* 0x0000001a0c004986 */ /* 0x000fe2000c101508 */
[----:B------:R-:W-:-:S03]  /*54570*/  ULDC UR6, c[0x0][0x228] ;  /* 0x00008a0000067ab9 */ /* 0x000fc60000000800 */
[----:B------:R1:W-:Y:S01]  /*54580*/  @P6 STG.E.U16 desc[UR8][R14.64], R22 ;  /* 0x000000160e006986 */ /* 0x0003e2000c101508 */
[----:B0-----:R-:W-:-:S03]  /*54590*/  IMAD.WIDE R8, R2, 0x2, R18 ;  /* 0x0000000202087825 */ /* 0x001fc600078e0212 */
[----:B------:R0:W-:Y:S01]  /*545a0*/  @P5 STG.E.U16 desc[UR8][R20.64], R0 ;  /* 0x0000000014005986 */ /* 0x0001e2000c101508 */
[----:B-1----:R-:W-:-:S03]  /*545b0*/  PRMT R22, R0, 0x7632, R22 ;  /* 0x0000763200167816 */ /* 0x002fc60000000016 */
[----:B0-----:R-:W3:Y:S04]  /*545c0*/  LDL R21, [R1+0x88] ;  /* 0x0000880001157983 */ /* 0x001ee80000100800 */
[----:B------:R-:W4:Y:S04]  /*545d0*/  LDL.LU R26, [R1+0x1cc] ;  /* 0x0001cc00011a7983 */ /* 0x000f280000300800 */
[----:B------:R-:W4:Y:S04]  /*545e0*/  LDL.LU R0, [R1+0x5c] ;  /* 0x00005c0001007983 */ /* 0x000f280000300800 */
[----:B------:R0:W-:Y:S04]  /*545f0*/  @P3 STG.E.U16 desc[UR8][R8.64], R22 ;  /* 0x0000001608003986 */ /* 0x0001e8000c101508 */
[----:B0-----:R-:W2:Y:S01]  /*54600*/  LDL.LU R9, [R1+0x88] ;  /* 0x0000880001097983 */ /* 0x001ea20000300800 */
[----:B------:R-:W-:-:S02]  /*54610*/  ISETP.LT.AND P4, PT, R29, UR20, !P2 ;  /* 0x000000141d007c0c */ /* 0x000fc4000d781270 */
[----:B------:R-:W-:Y:S01]  /*54620*/  ISETP.LT.AND P6, PT, R24, UR11, !P2 ;  /* 0x0000000b18007c0c */ /* 0x000fe2000d7c1270 */
[----:B------:R-:W-:Y:S01]  /*54630*/  VIADD R7, R2, UR5 ;  /* 0x0000000502077c36 */ /* 0x000fe20008000000 */
[----:B------:R-:W-:Y:S01]  /*54640*/  ISETP.LT.AND P5, PT, R6, UR6, !P2 ;  /* 0x0000000606007c0c */ /* 0x000fe2000d7a1270 */
[----:B------:R-:W-:Y:S01]  /*54650*/  VIADD R20, R28, 0x17 ;  /* 0x000000171c147836 */ /* 0x000fe20000000000 */
[----:B------:R-:W-:Y:S01]  /*54660*/  ULDC UR6, c[0x0][0x228] ;  /* 0x00008a0000067ab9 */ /* 0x000fe20000000800 */
[----:B------:R-:W-:Y:S01]  /*54670*/  ULDC.64 UR20, c[0x0][0x228] ;  /* 0x00008a0000147ab9 */ /* 0x000fe20000000a00 */
[----:B------:R-:W-:Y:S01]  /*54680*/  ISETP.LT.AND P3, PT, R25, UR6, !P2 ;  /* 0x0000000619007c0c */ /* 0x000fe2000d761270 */
[C---:B------:R-:W-:Y:S01]  /*54690*/  IMAD.WIDE R12, R7.reuse, 0x2, R10 ;  /* 0x00000002070c7825 */ /* 0x040fe200078e020a */
[----:B------:R-:W-:Y:S01]  /*546a0*/  ISETP.GE.AND P0, PT, R20, UR21, PT ;  /* 0x0000001514007c0c */ /* 0x000fe2000bf06270 */
[----:B------:R-:W-:Y:S01]  /*546b0*/  ULDC UR11, c[0x0][0x228] ;  /* 0x00008a00000b7ab9 */ /* 0x000fe20000000800 */
[----:B------:R-:W-:Y:S01]  /*546c0*/  ULDC UR6, c[0x0][0x228] ;  /* 0x00008a0000067ab9 */ /* 0x000fe20000000800 */
[----:B------:R-:W-:Y:S01]  /*546d0*/  IMAD.WIDE R14, R7, 0x2, R4 ;  /* 0x00000002070e7825 */ /* 0x000fe200078e0204 */
[----:B------:R-:W-:-:S03]  /*546e0*/  ULDC UR5, c[0x0][0x248] ;  /* 0x0000920000057ab9 */ /* 0x000fc60000000800 */
[----:B------:R-:W-:Y:S01]  /*546f0*/  VIADD R22, R7, UR5 ;  /* 0x0000000507167c36 */ /* 0x000fe20008000000 */
[----:B------:R-:W-:Y:S01]  /*54700*/  ULDC UR5, c[0x0][0x248] ;  /* 0x0000920000057ab9 */ /* 0x000fe20000000800 */
[----:B---3--:R-:W-:Y:S01]  /*54710*/  PRMT R2, R21, 0x7632, R2 ;  /* 0x0000763215027816 */ /* 0x008fe20000000002 */
[----:B------:R-:W-:Y:S01]  /*54720*/  IMAD.WIDE R20, R7, 0x2, R16 ;  /* 0x0000000207147825 */ /* 0x000fe200078e0210 */
[----:B--2---:R0:W-:Y:S01]  /*54730*/  @P4 STG.E.U16 desc[UR8][R12.64], R9 ;  /* 0x000000090c004986 */ /* 0x0041e2000c101508 */
[----:B------:R-:W-:Y:S01]  /*54740*/  ISETP.LT.AND P4, PT, R29, UR18, !P1 ;  /* 0x000000121d007c0c */ /* 0x000fe2000cf81270 */
[----:B------:R-:W-:Y:S02]  /*54750*/  ULDC.64 UR18, c[0x0][0x228] ;  /* 0x00008a0000127ab9 */ /* 0x000fe40000000a00 */
[----:B------:R1:W-:Y:S01]  /*54760*/  @P6 STG.E.U16 desc[UR8][R14.64], R2 ;  /* 0x000000020e006986 */ /* 0x0003e2000c101508 */
[----:B------:R-:W-:Y:S01]  /*54770*/  ISETP.LT.AND P6, PT, R24, UR11, !P1 ;  /* 0x0000000b18007c0c */ /* 0x000fe2000cfc1270 */
[----:B------:R-:W-:-:S02]  /*54780*/  ULDC UR11, c[0x0][0x228] ;  /* 0x00008a00000b7ab9 */ /* 0x000fc40000000800 */
[----:B------:R2:W-:Y:S01]  /*54790*/  @P5 STG.E.U16 desc[UR8][R20.64], R3 ;  /* 0x0000000314005986 */ /* 0x0005e2000c101508 */
[----:B------:R-:W-:Y:S01]  /*547a0*/  ISETP.LT.AND P5, PT, R6, UR6, !P1 ;  /* 0x0000000606007c0c */ /* 0x000fe2000cfa1270 */
[----:B------:R-:W-:Y:S01]  /*547b0*/  ULDC UR6, c[0x0][0x228] ;  /* 0x00008a0000067ab9 */ /* 0x000fe20000000800 */
[----:B0-----:R-:W-:Y:S01]  /*547c0*/  IMAD.WIDE R8, R7, 0x2, R18 ;  /* 0x0000000207087825 */ /* 0x001fe200078e0212 */
[----:B-1----:R-:W-:-:S03]  /*547d0*/  PRMT R2, R3, 0x7632, R2 ;  /* 0x0000763203027816 */ /* 0x002fc60000000002 */
[----:B--2---:R-:W-:Y:S02]  /*547e0*/  VIADD R20, R28, 0x18 ;  /* 0x000000181c147836 */ /* 0x004fe40000000000 */
[----:B------:R0:W-:Y:S01]  /*547f0*/  @P3 STG.E.U16 desc[UR8][R8.64], R2 ;  /* 0x0000000208003986 */ /* 0x0001e2000c101508 */
[----:B------:R-:W-:Y:S01]  /*54800*/  ISETP.LT.AND P3, PT, R25, UR6, !P1 ;  /* 0x0000000619007c0c */ /* 0x000fe2000cf61270 */
[----:B------:R-:W-:Y:S01]  /*54810*/  IMAD.WIDE R12, R22, 0x2, R10 ;  /* 0x00000002160c7825 */ /* 0x000fe200078e020a */
[----:B----4-:R-:W-:Y:S01]  /*54820*/  PRMT R7, R26, 0x7632, R7 ;  /* 0x000076321a077816 */ /* 0x010fe20000000007 */
[----:B------:R-:W2:Y:S01]  /*54830*/  LDL.LU R3, [R1+0x4c] ;  /* 0x00004c0001037983 */ /* 0x000ea20000300800 */
[----:B------:R-:W-:Y:S01]  /*54840*/  ISETP.GE.AND P2, PT, R20, UR19, PT ;  /* 0x0000001314007c0c */ /* 0x000fe2000bf46270 */
[----:B------:R-:W-:Y:S01]  /*54850*/  IMAD.WIDE R14, R22, 0x2, R4 ;  /* 0x00000002160e7825 */ /* 0x000fe200078e0204 */
[----:B------:R-:W-:-:S03]  /*54860*/  ULDC UR6, c[0x0][0x228] ;  /* 0x00008a0000067ab9 */ /* 0x000fc60000000800 */
[----:B------:R-:W-:Y:S01]  /*54870*/  IMAD.WIDE R20, R22, 0x2, R16 ;  /* 0x0000000216147825 */ /* 0x000fe200078e0210 */
[----:B------:R-:W-:Y:S01]  /*54880*/  @P4 STG.E.U16 desc[UR8][R12.64], R26 ;  /* 0x0000001a0c004986 */ /* 0x000fe2000c101508 */
[----:B0-----:R-:W-:Y:S02]  /*54890*/  PRMT R2, R0, 0x7632, R2 ;  /* 0x0000763200027816 */ /* 0x001fe40000000002 */
[----:B------:R-:W-:Y:S01]  /*548a0*/  IMAD.WIDE R8, R22, 0x2, R18 ;  /* 0x0000000216087825 */ /* 0x000fe200078e0212 */
[----:B------:R-:W-:Y:S04]  /*548b0*/  @P6 STG.E.U16 desc[UR8][R14.64], R7 ;  /* 0x000000070e006986 */ /* 0x000fe8000c101508 */
        /* <DEDUP_REMOVED lines=42> */
[----:B------:R-:W-:Y:S01]  /*54b60*/  IMAD.WIDE R14, R22, 0x2, R4 ;  /* 0x00000002160e7825 */ /* 0x000fe200078e0204 */
        /* <DEDUP_REMOVED lines=43> */
[C---:B------:R-:W-:Y:S01]  /*54e20*/  IMAD.WIDE R12, R7.reuse, 0x2, R10 ;  /* 0x00000002070c7825 */ /* 0x040fe200078e020a */
[----:B----4-:R-:W-:Y:S01]  /*54e30*/  PRMT R2, R26, 0x7632, R2 ;  /* 0x000076321a027816 */ /* 0x010fe20000000002 */
[----:B------:R-:W2:Y:S01]  /*54e40*/  LDL.LU R3, [R1+0x64] ;  /* 0x0000640001037983 */ /* 0x000ea20000300800 */
[----:B------:R-:W-:Y:S01]  /*54e50*/  ISETP.GE.AND P1, PT, R20, UR11, PT ;  /* 0x0000000b14007c0c */ /* 0x000fe2000bf26270 */
[----:B------:R-:W-:Y:S01]  /*54e60*/  IMAD.WIDE R14, R7, 0x2, R4 ;  /* 0x00000002070e7825 */ /* 0x000fe200078e0204 */
[----:B------:R-:W-:Y:S01]  /*54e70*/  ULDC UR11, c[0x0][0x228] ;  /* 0x00008a00000b7ab9 */ /* 0x000fe20000000800 */
[----:B------:R-:W-:-:S02]  /*54e80*/  ULDC UR6, c[0x0][0x228] ;  /* 0x00008a0000067ab9 */ /* 0x000fc40000000800 */
[C---:B------:R-:W-:Y:S01]  /*54e90*/  IMAD.WIDE R20, R7.reuse, 0x2, R16 ;  /* 0x0000000207147825 */ /* 0x040fe200078e0210 */
        /* <DEDUP_REMOVED lines=9> */
[----:B-1----:R-:W2:Y:S01]  /*54f30*/  LDL.LU R9, [R1+0x94] ;  /* 0x0000940001097983 */ /* 0x002ea20000300800 */
        /* <DEDUP_REMOVED lines=8> */
[----:B------:R-:W-:Y:S01]  /*54fc0*/  IMAD.WIDE R12, R2, 0x2, R10 ;  /* 0x00000002020c7825 */ /* 0x000fe200078e020a */
[----:B------:R-:W-:Y:S01]  /*54fd0*/  ISETP.GE.AND P0, PT, R20, UR21, PT ;  /* 0x0000001514007c0c */ /* 0x000fe2000bf06270 */
[----:B------:R-:W-:Y:S01]  /*54fe0*/  ULDC UR11, c[0x0][0x228] ;  /* 0x00008a00000b7ab9 */ /* 0x000fe20000000800 */
[----:B------:R-:W-:Y:S01]  /*54ff0*/  ULDC UR6, c[0x0][0x228] ;  /* 0x00008a0000067ab9 */ /* 0x000fe20000000800 */
[----:B------:R-:W-:Y:S01]  /*55000*/  IMAD.WIDE R14, R2, 0x2, R4 ;  /* 0x00000002020e7825 */ /* 0x000fe200078e0204 */
[----:B------:R-:W-:-:S03]  /*55010*/  ULDC UR5, c[0x0][0x248] ;  /* 0x0000920000057ab9 */ /* 0x000fc60000000800 */
[C---:B------:R-:W-:Y:S01]  /*55020*/  VIADD R22, R2.reuse, UR5 ;  /* 0x0000000502167c36 */ /* 0x040fe20008000000 */
        /* <DEDUP_REMOVED lines=39> */
[----:B------:R-:W-:Y:S01]  /*552a0*/  ULDC.64 UR16, c[0x0][0x228] ;  /* 0x00008a0000107ab9 */ /* 0x000fe20000000a00 */
[----:B------:R-:W-:Y:S01]  /*552b0*/  IMAD.WIDE R12, R2, 0x2, R10 ;  /* 0x00000002020c7825 */ /* 0x000fe200078e020a */
[----:B------:R-:W-:Y:S01]  /*552c0*/  ULDC UR6, c[0x0][0x228] ;  /* 0x00008a0000067ab9 */ /* 0x000fe20000000800 */
[----:B------:R-:W-:Y:S01]  /*552d0*/  ULDC UR11, c[0x0][0x228] ;  /* 0x00008a00000b7ab9 */ /* 0x000fe20000000800 */
[----:B------:R-:W-:Y:S01]  /*552e0*/  ISETP.GE.AND P1, PT, R20, UR17, PT ;  /* 0x0000001114007c0c */ /* 0x000fe2000bf26270 */
[C---:B------:R-:W-:Y:S01]  /*552f0*/  IMAD.WIDE R14, R2.reuse, 0x2, R4 ;  /* 0x00000002020e7825 */ /* 0x040fe200078e0204 */
[----:B------:R-:W-:Y:S01]  /*55300*/  ISETP.LT.AND P3, PT, R25, UR6, !P0 ;  /* 0x0000000619007c0c */ /* 0x000fe2000c761270 */
[----:B------:R-:W-:Y:S01]  /*55310*/  ULDC UR5, c[0x0][0x248] ;  /* 0x0000920000057ab9 */ /* 0x000fe20000000800 */
[----:B------:R-:W-:Y:S01]  /*55320*/  ULDC UR6, c[0x0][0x228] ;  /* 0x00008a0000067ab9 */ /* 0x000fe20000000800 */
[C---:B------:R-:W-:Y:S01]  /*55330*/  VIADD R7, R2.reuse, UR5 ;  /* 0x0000000502077c36 */ /* 0x040fe20008000000 */
[----:B------:R-:W-:Y:S01]  /*55340*/  ULDC UR5, c[0x0][0x248] ;  /* 0x0000920000057ab9 */ /* 0x000fe20000000800 */
[----:B---3--:R-:W-:Y:S01]  /*55350*/  PRMT R22, R21, 0x7632, R22 ;  /* 0x0000763215167816 */ /* 0x008fe20000000016 */
[----:B------:R-:W-:Y:S01]  /*55360*/  IMAD.WIDE R20, R2, 0x2, R16 ;  /* 0x0000000202147825 */ /* 0x000fe200078e0210 */
[----:B--2---:R-:W-:Y:S01]  /*55370*/  @P4 STG.E.U16 desc[UR8][R12.64], R9 ;  /* 0x000000090c004986 */ /* 0x004fe2000c101508 */
[----:B------:R-:W-:Y:S01]  /*55380*/  ISETP.LT.AND P4, PT, R29, UR14, !P2 ;  /* 0x0000000e1d007c0c */ /* 0x000fe2000d781270 */
[----:B------:R-:W-:-:S02]  /*55390*/  ULDC.64 UR14, c[0x0][0x228] ;  /* 0x00008a00000e7ab9 */ /* 0x000fc40000000a00 */
[----:B------:R0:W-:Y:S01]  /*553a0*/  @P6 STG.E.U16 desc[UR8][R14.64], R22 ;  /* 0x000000160e006986 */ /* 0x0001e2000c101508 */
[----:B------:R-:W-:Y:S01]  /*553b0*/  ISETP.LT.AND P6, PT, R24, UR11, !P2 ;  /* 0x0000000b18007c0c */ /* 0x000fe2000d7c1270 */
[----:B------:R-:W-:Y:S02]  /*553c0*/  ULDC UR11, c[0x0][0x228] ;  /* 0x00008a00000b7ab9 */ /* 0x000fe40000000800 */
[----:B------:R1:W-:Y:S01]  /*553d0*/  @P5 STG.E.U16 desc[UR8][R20.64], R3 ;  /* 0x0000000314005986 */ /* 0x0003e2000c101508 */
[----:B----4-:R-:W-:Y:S02]  /*553e0*/  PRMT R23, R26, 0x7632, R23 ;  /* 0x000076321a177816 */ /* 0x010fe40000000017 */
[----:B0-----:R-:W-:Y:S02]  /*553f0*/  PRMT R22, R3, 0x7632, R22 ;  /* 0x0000763203167816 */ /* 0x001fe40000000016 */
[----:B-1----:R-:W2:Y:S01]  /*55400*/  LDL.LU R3, [R1+0x9c] ;  /* 0x00009c0001037983 */ /* 0x002ea20000300800 */
[----:B------:R-:W-:-:S04]  /*55410*/  IMAD.WIDE R8, R2, 0x2, R18 ;  /* 0x0000000202087825 */ /* 0x000fc800078e0212 */
[C---:B------:R-:W-:Y:S01]  /*55420*/  IMAD.WIDE R12, R7.reuse, 0x2, R10 ;  /* 0x00000002070c7825 */ /* 0x040fe200078e020a */
[----:B------:R-:W-:Y:S03]  /*55430*/  @P3 STG.E.U16 desc[UR8][R8.64], R22 ;  /* 0x0000001608003986 */ /* 0x000fe6000c101508 */
[C---:B------:R-:W-:Y:S01]  /*55440*/  IMAD.WIDE R14, R7.reuse, 0x2, R4 ;  /* 0x00000002070e7825 */ /* 0x040fe200078e0204 */
[----:B------:R-:W-:Y:S04]  /*55450*/  @P4 STG.E.U16 desc[UR8][R12.64], R26 ;  /* 0x0000001a0c004986 */ /* 0x000fe8000c101508 */
[----:B------:R0:W-:Y:S01]  /*55460*/  @P6 STG.E.U16 desc[UR8][R14.64], R23 ;  /* 0x000000170e006986 */ /* 0x0001e2000c101508 */
[----:B------:R-:W-:Y:S01]  /*55470*/  ISETP.LT.AND P5, PT, R6, UR6, !P2 ;  /* 0x0000000606007c0c */ /* 0x000fe2000d7a1270 */
[----:B------:R-:W-:Y:S01]  /*55480*/  VIADD R20, R28, 0x20 ;  /* 0x000000201c147836 */ /* 0x000fe20000000000 */
[----:B------:R-:W-:Y:S01]  /*55490*/  PRMT R2, R0, 0x7632, R2 ;  /* 0x0000763200027816 */ /* 0x000fe20000000002 */
[----:B------:R-:W-:Y:S01]  /*554a0*/  ULDC UR6, c[0x0][0x228] ;  /* 0x00008a0000067ab9 */ /* 0x000fe20000000800 */
[----:B0-----:R-:W3:Y:S02]  /*554b0*/  LDL.LU R23, [R1+0x6c] ;  /* 0x00006c0001177983 */ /* 0x001ee40000300800 */
[----:B------:R-:W-:Y:S01]  /*554c0*/  ISETP.GE.AND P0, PT, R20, UR15, PT ;  /* 0x0000000f14007c0c */ /* 0x000fe2000bf06270 */
[----:B------:R-:W-:Y:S01]  /*554d0*/  IMAD.WIDE R20, R7, 0x2, R16 ;  /* 0x0000000207147825 */ /* 0x000fe200078e0210 */
[----:B------:R-:W4:Y:S05]  /*554e0*/  LDL.LU R26, [R1+0xb0] ;  /* 0x0000b000011a7983 */ /* 0x000f2a0000300800 */
[----:B------:R0:W-:Y:S04]  /*554f0*/  @P5 STG.E.U16 desc[UR8][R20.64], R0 ;  /* 0x0000000014005986 */ /* 0x0001e8000c101508 */
[----:B0-----:R-:W4:Y:S01]  /*55500*/  LDL.LU R0, [R1+0xa0] ;  /* 0x0000a00001007983 */ /* 0x001f220000300800 */
[----:B------:R-:W-:Y:S01]  /*55510*/  ISETP.LT.AND P3, PT, R25, UR6, !P2 ;  /* 0x0000000619007c0c */ /* 0x000fe2000d761270 */
[----:B------:R-:W-:Y:S01]  /*55520*/  VIADD R22, R7, UR5 ;  /* 0x0000000507167c36 */ /* 0x000fe20008000000 */
[----:B------:R-:W-:Y:S01]  /*55530*/  ISETP.LT.AND P4, PT, R29, UR12, !P1 ;  /* 0x0000000c1d007c0c */ /* 0x000fe2000cf81270 */
[----:B------:R-:W-:Y:S01]  /*55540*/  IMAD.WIDE R8, R7, 0x2, R18 ;  /* 0x0000000207087825 */ /* 0x000fe200078e0212 */
[----:B------:R-:W-:Y:S01]  /*55550*/  ISETP.LT.AND P6, PT, R24, UR11, !P1 ;  /* 0x0000000b18007c0c */ /* 0x000fe2000cfc1270 */
[----:B------:R-:W-:Y:S01]  /*55560*/  ULDC UR6, c[0x0][0x228] ;  /* 0x00008a0000067ab9 */ /* 0x000fe20000000800 */
[----:B------:R-:W-:Y:S01]  /*55570*/  ULDC.64 UR12, c[0x0][0x228] ;  /* 0x00008a00000c7ab9 */ /* 0x000fe20000000a00 */
[----:B------:R-:W-:Y:S01]  /*55580*/  IMAD.WIDE R12, R22, 0x2, R10 ;  /* 0x00000002160c7825 */ /* 0x000fe200078e020a */
[----:B------:R-:W-:Y:S01]  /*55590*/  ISETP.LT.AND P5, PT, R6, UR6, !P1 ;  /* 0x0000000606007c0c */ /* 0x000fe2000cfa1270 */
[----:B------:R-:W-:Y:S01]  /*555a0*/  ULDC UR5, c[0x0][0x248] ;  /* 0x0000920000057ab9 */ /* 0x000fe20000000800 */
[----:B------:R-:W-:Y:S01]  /*555b0*/  ULDC UR6, c[0x0][0x228] ;  /* 0x00008a0000067ab9 */ /* 0x000fe20000000800 */
[----:B------:R-:W-:-:S02]  /*555c0*/  IMAD.WIDE R14, R22, 0x2, R4 ;  /* 0x00000002160e7825 */ /* 0x000fc400078e0204 */
[----:B------:R0:W-:Y:S02]  /*555d0*/  @P3 STG.E.U16 desc[UR8][R8.64], R2 ;  /* 0x0000000208003986 */ /* 0x0001e4000c101508 */
[----:B------:R-:W-:-:S05]  /*555e0*/  VIADD R20, R28, 0x21 ;  /* 0x000000211c147836 */ /* 0x000fca0000000000 */
[----:B------:R-:W-:Y:S01]  /*555f0*/  ISETP.GE.AND P2, PT, R20, UR13, PT ;  /* 0x0000000d14007c0c */ /* 0x000fe2000bf46270 */
[----:B------:R-:W-:Y:S01]  /*55600*/  IMAD.WIDE R20, R22, 0x2, R16 ;  /* 0x0000000216147825 */ /* 0x000fe200078e0210 */
[----:B------:R-:W-:-:S03]  /*55610*/  ULDC UR13, c[0x0][0x228] ;  /* 0x00008a00000d7ab9 */ /* 0x000fc60000000800 */
[----:B0-----:R-:W-:-:S04]  /*55620*/  IMAD.WIDE R8, R22, 0x2, R18 ;  /* 0x0000000216087825 */ /* 0x001fc800078e0212 */
[----:B------:R-:W-:Y:S01]  /*55630*/  VIADD R2, R22, UR5 ;  /* 0x0000000516027c36 */ /* 0x000fe20008000000 */
[----:B------:R-:W-:Y:S01]  /*55640*/  ULDC UR5, c[0x0][0x248] ;  /* 0x0000920000057ab9 */ /* 0x000fe20000000800 */
[----:B--2---:R-:W-:Y:S01]  /*55650*/  PRMT R7, R3, 0x7632, R7 ;  /* 0x0000763203077816 */ /* 0x004fe20000000007 */
[----:B------:R0:W-:Y:S01]  /*55660*/  @P4 STG.E.U16 desc[UR8][R12.64], R3 ;  /* 0x000000030c004986 */ /* 0x0001e2000c101508 */
[----:B------:R-:W-:Y:S01]  /*55670*/  ISETP.LT.AND P4, PT, R29, UR10, !P0 ;  /* 0x0000000a1d007c0c */ /* 0x000fe2000c781270 */
[----:B------:R-:W-:Y:S02]  /*55680*/  ULDC UR10, c[0x0][0x228] ;  /* 0x00008a00000a7ab9 */ /* 0x000fe40000000800 */
[----:B------:R-:W-:Y:S01]  /*55690*/  ISETP.LT.AND P1, PT, R25, UR10, !P1 ;  /* 0x0000000a19007c0c */ /* 0x000fe2000cf21270 */
[----:B------:R1:W-:Y:S01]  /*556a0*/  @P6 STG.E.U16 desc[UR8][R14.64], R7 ;  /* 0x000000070e006986 */ /* 0x0003e2000c101508 */
[----:B------:R-:W-:Y:S01]  /*556b0*/  ULDC.64 UR10, c[0x0][0x228] ;  /* 0x00008a00000a7ab9 */ /* 0x000fe20000000a00 */
[----:B------:R-:W-:-:S02]  /*556c0*/  ISETP.LT.AND P6, PT, R24, UR13, !P0 ;  /* 0x0000000d18007c0c */ /* 0x000fc4000c7c1270 */
[----:B0-----:R-:W2:Y:S01]  /*556d0*/  LDL.LU R3, [R1+0xc0] ;  /* 0x0000c00001037983 */ /* 0x001ea20000300800 */
[----:B-1----:R-:W-:-:S05]  /*556e0*/  VIADD R7, R28, 0x22 ;  /* 0x000000221c077836 */ /* 0x002fca0000000000 */
[----:B------:R-:W-:Y:S01]  /*556f0*/  ISETP.GE.AND P3, PT, R7, UR11, PT ;  /* 0x0000000b07007c0c */ /* 0x000fe2000bf66270 */
[----:B------:R-:W-:Y:S01]  /*55700*/  IMAD.WIDE R12, R2, 0x2, R10 ;  /* 0x00000002020c7825 */ /* 0x000fe200078e020a */
[----:B------:R-:W-:Y:S01]  /*55710*/  ULDC UR11, c[0x0][0x228] ;  /* 0x00008a00000b7ab9 */ /* 0x000fe20000000800 */
[----:B---3--:R0:W-:Y:S01]  /*55720*/  @P5 STG.E.U16 desc[UR8][R20.64], R23 ;  /* 0x0000001714005986 */ /* 0x0081e2000c101508 */
[----:B------:R-:W-:Y:S02]  /*55730*/  PRMT R7, R23, 0x7632, R7 ;  /* 0x0000763217077816 */ /* 0x000fe40000000007 */
[----:B------:R-:W-:Y:S01]  /*55740*/  ISETP.LT.AND P5, PT, R6, UR6, !P0 ;  /* 0x0000000606007c0c */ /* 0x000fe2000c7a1270 */
[----:B------:R-:W-:Y:S01]  /*55750*/  IMAD.WIDE R14, R2, 0x2, R4 ;  /* 0x00000002020e7825 */ /* 0x000fe200078e0204 */
[----:B----4-:R-:W-:Y:S01]  /*55760*/  PRMT R22, R26, 0x7632, R22 ;  /* 0x000076321a167816 */ /* 0x010fe20000000016 */
[----:B------:R1:W-:Y:S01]  /*55770*/  @P1 STG.E.U16 desc[UR8][R8.64], R7 ;  /* 0x0000000708001986 */ /* 0x0003e2000c101508 */
[----:B------:R-:W-:Y:S01]  /*55780*/  ULDC UR6, c[0x0][0x228] ;  /* 0x00008a0000067ab9 */ /* 0x000fe20000000800 */
[----:B0-----:R-:W-:-:S05]  /*55790*/  VIADD R23, R28, 0x98 ;  /* 0x000000981c177836 */ /* 0x001fca0000000000 */
[----:B------:R-:W-:Y:S01]  /*557a0*/  ISETP.GE.AND P1, PT, R23, UR7, PT ;  /* 0x0000000717007c0c */ /* 0x000fe2000bf26270 */
[----:B------:R-:W-:Y:S02]  /*557b0*/  ULDC UR7, c[0x0][0x228] ;  /* 0x00008a0000077ab9 */ /* 0x000fe40000000800 */
[----:B------:R-:W-:Y:S01]  /*557c0*/  ISETP.LT.AND P0, PT, R25, UR7, !P0 ;  /* 0x0000000719007c0c */ /* 0x000fe2000c701270 */
[----:B------:R0:W-:Y:S01]  /*557d0*/  @P4 STG.E.U16 desc[UR8][R12.64], R26 ;  /* 0x0000001a0c004986 */ /* 0x0001e2000c101508 */
[C---:B------:R-:W-:Y:S01]  /*557e0*/  IMAD.WIDE R20, R2.reuse, 0x2, R16 ;  /* 0x0000000202147825 */ /* 0x040fe200078e0210 */
[----:B------:R-:W-:Y:S02]  /*557f0*/  ULDC UR7, c[0x0][0x228] ;  /* 0x00008a0000077ab9 */ /* 0x000fe40000000800 */
[----:B------:R3:W-:Y:S01]  /*55800*/  @P6 STG.E.U16 desc[UR8][R14.64], R22 ;  /* 0x000000160e006986 */ /* 0x0007e2000c101508 */
[----:B-1----:R-:W-:-:S03]  /*55810*/  IMAD.WIDE R8, R2, 0x2, R18 ;  /* 0x0000000202087825 */ /* 0x002fc600078e0212 */
[----:B------:R1:W-:Y:S04]  /*55820*/  @P5 STG.E.U16 desc[UR8][R20.64], R0 ;  /* 0x0000000014005986 */ /* 0x0003e8000c101508 */
[----:B0-----:R-:W4:Y:S01]  /*55830*/  LDL.LU R26, [R1+0xb4] ;  /* 0x0000b400011a7983 */ /* 0x001f220000300800 */
[----:B---3--:R-:W-:-:S03]  /*55840*/  PRMT R22, R0, 0x7632, R22 ;  /* 0x0000763200167816 */ /* 0x008fc60000000016 */
[----:B-1----:R-:W3:Y:S04]  /*55850*/  LDL.LU R0, [R1+0xa4] ;  /* 0x0000a40001007983 */ /* 0x002ee80000300800 */
[----:B------:R0:W-:Y:S04]  /*55860*/  @P0 STG.E.U16 desc[UR8][R8.64], R22 ;  /* 0x0000001608000986 */ /* 0x0001e8000c101508 */
[----:B0-----:R-:W4:Y:S01]  /*55870*/  LDL.LU R9, [R1+0x70] ;  /* 0x0000700001097983 */ /* 0x001f220000300800 */
[----:B------:R-:W-:Y:S01]  /*55880*/  ISETP.LT.AND P4, PT, R29, UR20, !P2 ;  /* 0x000000141d007c0c */ /* 0x000fe2000d781270 */
[----:B------:R-:W-:Y:S01]  /*55890*/  VIADD R7, R2, UR5 ;  /* 0x0000000502077c36 */ /* 0x000fe20008000000 */
[----:B------:R-:W-:Y:S01]  /*558a0*/  ISETP.LT.AND P6, PT, R24, UR7, !P2 ;  /* 0x0000000718007c0c */ /* 0x000fe2000d7c1270 */
[----:B------:R-:W-:Y:S01]  /*558b0*/  VIADD R23, R28, 0x9b ;  /* 0x0000009b1c177836 */ /* 0x000fe20000000000 */
[----:B------:R-:W-:Y:S01]  /*558c0*/  ISETP.LT.AND P5, PT, R6, UR6, !P2 ;  /* 0x0000000606007c0c */ /* 0x000fe2000d7a1270 */
[C---:B------:R-:W-:Y:S01]  /*558d0*/  IMAD.WIDE R12, R7.reuse, 0x2, R10 ;  /* 0x00000002070c7825 */ /* 0x040fe200078e020a */
[----:B------:R-:W-:Y:S01]  /*558e0*/  ULDC.64 UR6, c[0x0][0x228] ;  /* 0x00008a0000067ab9 */ /* 0x000fe20000000a00 */
[----:B------:R-:W-:Y:S01]  /*558f0*/  ULDC UR5, c[0x0][0x248] ;  /* 0x0000920000057ab9 */ /* 0x000fe20000000800 */
[----:B------:R-:W-:Y:S01]  /*55900*/  ULDC.64 UR20, c[0x0][0x228] ;  /* 0x00008a0000147ab9 */ /* 0x000fe20000000a00 */
[----:B------:R-:W-:Y:S01]  /*55910*/  IMAD.WIDE R14, R7, 0x2, R4 ;  /* 0x00000002070e7825 */ /* 0x000fe200078e0204 */
[----:B------:R-:W-:Y:S01]  /*55920*/  ISETP.LT.AND P2, PT, R25, UR11, !P2 ;  /* 0x0000000b19007c0c */ /* 0x000fe2000d741270 */
[----:B------:R-:W-:-:S02]  /*55930*/  ULDC UR11, c[0x0][0x228] ;  /* 0x00008a00000b7ab9 */ /* 0x000fc40000000800 */
[----:B------:R-:W-:Y:S01]  /*55940*/  IMAD.WIDE R20, R7, 0x2, R16 ;  /* 0x0000000207147825 */ /* 0x000fe200078e0210 */
[----:B------:R-:W-:Y:S01]  /*55950*/  ISETP.GE.AND P0, PT, R23, UR7, PT ;  /* 0x0000000717007c0c */ /* 0x000fe2000bf06270 */
[----:B------:R-:W-:Y:S01]  /*55960*/  ULDC UR7, c[0x0][0x228] ;  /* 0x00008a0000077ab9 */ /* 0x000fe20000000800 */
[----:B--2---:R-:W-:Y:S01]  /*55970*/  PRMT R2, R3, 0x7632, R2 ;  /* 0x0000763203027816 */ /* 0x004fe20000000002 */
[----:B------:R0:W-:Y:S01]  /*55980*/  @P4 STG.E.U16 desc[UR8][R12.64], R3 ;  /* 0x000000030c004986 */ /* 0x0001e2000c101508 */
[----:B------:R-:W-:Y:S02]  /*55990*/  ISETP.LT.AND P4, PT, R29, UR18, !P3 ;  /* 0x000000121d007c0c */ /* 0x000fe4000df81270 */
[----:B----4-:R-:W-:Y:S01]  /*559a0*/  PRMT R22, R9, 0x7632, R22 ;  /* 0x0000763209167816 */ /* 0x010fe20000000016 */
[----:B------:R1:W-:Y:S01]  /*559b0*/  @P6 STG.E.U16 desc[UR8][R14.64], R2 ;  /* 0x000000020e006986 */ /* 0x0003e2000c101508 */
[----:B------:R-:W-:Y:S01]  /*559c0*/  ISETP.LT.AND P6, PT, R24, UR11, !P3 ;  /* 0x0000000b18007c0c */ /* 0x000fe2000dfc1270 */
[----:B------:R-:W-:Y:S01]  /*559d0*/  VIADD R23, R28, 0x23 ;  /* 0x000000231c177836 */ /* 0x000fe20000000000 */
[----:B------:R-:W-:Y:S01]  /*559e0*/  ULDC UR11, c[0x0][0x228] ;  /* 0x00008a00000b7ab9 */ /* 0x000fe20000000800 */
[----:B------:R2:W-:Y:S01]  /*559f0*/  @P5 STG.E.U16 desc[UR8][R20.64], R9 ;  /* 0x0000000914005986 */ /* 0x0005e2000c101508 */
[----:B------:R-:W-:Y:S01]  /*55a00*/  ISETP.LT.AND P5, PT, R6, UR7, !P3 ;  /* 0x0000000706007c0c */ /* 0x000fe2000dfa1270 */
[----:B------:R-:W-:Y:S01]  /*55a10*/  ULDC UR7, c[0x0][0x228] ;  /* 0x00008a0000077ab9 */ /* 0x000fe20000000800 */
[----:B------:R-:W-:Y:S01]  /*55a20*/  ULDC.64 UR18, c[0x0][0x228] ;  /* 0x00008a0000127ab9 */ /* 0x000fe20000000a00 */
[----:B0-----:R-:W4:Y:S01]  /*55a30*/  LDL.LU R3, [R1+0xc4] ;  /* 0x0000c40001037983 */ /* 0x001f220000300800 */
[----:B-1----:R-:W-:Y:S01]  /*55a40*/  VIADD R2, R7, UR5 ;  /* 0x0000000507027c36 */ /* 0x002fe20008000000 */
[----:B------:R-:W-:-:S02]  /*55a50*/  ULDC UR5, c[0x0][0x228] ;  /* 0x00008a0000057ab9 */ /* 0x000fc40000000800 */
[----:B------:R-:W-:Y:S01]  /*55a60*/  ISETP.LT.AND P3, PT, R25, UR5, !P3 ;  /* 0x0000000519007c0c */ /* 0x000fe2000df61270 */
[----:B--2---:R-:W-:Y:S01]  /*55a70*/  IMAD.WIDE R8, R7, 0x2, R18 ;  /* 0x0000000207087825 */ /* 0x004fe200078e0212 */
[----:B------:R-:W-:Y:S01]  /*55a80*/  PRMT R7, R26, 0x7632, R7 ;  /* 0x000076321a077816 */ /* 0x000fe20000000007 */
[----:B------:R-:W-:Y:S02]  /*55a90*/  ULDC UR5, c[0x0][0x248] ;  /* 0x0000920000057ab9 */ /* 0x000fe40000000800 */
[C---:B------:R-:W-:Y:S01]  /*55aa0*/  IMAD.WIDE R12, R2.reuse, 0x2, R10 ;  /* 0x00000002020c7825 */ /* 0x040fe200078e020a */
[----:B------:R3:W-:Y:S03]  /*55ab0*/  @P2 STG.E.U16 desc[UR8][R8.64], R22 ;  /* 0x0000001608002986 */ /* 0x0007e6000c101508 */
[C---:B------:R-:W-:Y:S01]  /*55ac0*/  IMAD.WIDE R14, R2.reuse, 0x2, R4 ;  /* 0x00000002020e7825 */ /* 0x040fe200078e0204 */
[----:B------:R0:W-:Y:S03]  /*55ad0*/  @P4 STG.E.U16 desc[UR8][R12.64], R26 ;  /* 0x0000001a0c004986 */ /* 0x0001e6000c101508 */
[----:B------:R-:W-:Y:S01]  /*55ae0*/  IMAD.WIDE R20, R2, 0x2, R16 ;  /* 0x0000000202147825 */ /* 0x000fe200078e0210 */
[----:B------:R-:W-:Y:S01]  /*55af0*/  @P6 STG.E.U16 desc[UR8][R14.64], R7 ;  /* 0x000000070e006986 */ /* 0x000fe2000c101508 */
[----:B---3--:R-:W-:-:S02]  /*55b00*/  PRMT R22, R0, 0x7632, R22 ;  /* 0x0000763200167816 */ /* 0x008fc40000000016 */
[C---:B------:R-:W-:Y:S01]  /*55b10*/  IMAD.WIDE R8, R2.reuse, 0x2, R18 ;  /* 0x0000000202087825 */ /* 0x040fe200078e0212 */
[----:B------:R1:W-:Y:S04]  /*55b20*/  @P5 STG.E.U16 desc[UR8][R20.64], R0 ;  /* 0x0000000014005986 */ /* 0x0003e8000c101508 */
[----:B0-----:R-:W2:Y:S04]  /*55b30*/  LDL.LU R26, [R1+0xb8] ;  /* 0x0000b800011a7983 */ /* 0x001ea80000300800 */
[----:B------:R0:W-:Y:S04]  /*55b40*/  @P3 STG.E.U16 desc[UR8][R8.64], R22 ;  /* 0x0000001608003986 */ /* 0x0001e8000c101508 */
[----:B-1----:R-:W3:Y:S04]  /*55b50*/  LDL.LU R0, [R1+0xa8] ;  /* 0x0000a80001007983 */ /* 0x002ee80000300800 */
[----:B0-----:R-:W2:Y:S01]  /*55b60*/  LDL.LU R9, [R1+0x74] ;  /* 0x0000740001097983 */ /* 0x001ea20000300800 */
[----:B------:R-:W-:Y:S01]  /*55b70*/  ISETP.GE.AND P2, PT, R23, UR25, PT ;  /* 0x0000001917007c0c */ /* 0x000fe2000bf46270 */
[----:B------:R-:W-:Y:S01]  /*55b80*/  VIADD R7, R2, UR5 ;  /* 0x0000000502077c36 */ /* 0x000fe20008000000 */
[----:B------:R-:W-:Y:S01]  /*55b90*/  ULDC UR5, c[0x0][0x228] ;  /* 0x00008a0000057ab9 */ /* 0x000fe20000000800 */
[----:B------:R-:W-:Y:S01]  /*55ba0*/  VIADD R23, R28, 0x24 ;  /* 0x000000241c177836 */ /* 0x000fe20000000000 */
[----:B------:R-:W-:Y:S01]  /*55bb0*/  ISETP.LT.AND P4, PT, R29, UR16, !P2 ;  /* 0x000000101d007c0c */ /* 0x000fe2000d781270 */
[----:B------:R-:W-:Y:S01]  /*55bc0*/  ULDC UR25, c[0x0][0x22c] ;  /* 0x00008b0000197ab9 */ /* 0x000fe20000000800 */
[----:B------:R-:W-:-:S02]  /*55bd0*/  ISETP.LT.AND P6, PT, R24, UR11, !P2 ;  /* 0x0000000b18007c0c */ /* 0x000fc4000d7c1270 */
[----:B------:R-:W-:Y:S01]  /*55be0*/  ISETP.LT.AND P5, PT, R6, UR7, !P2 ;  /* 0x0000000706007c0c */ /* 0x000fe2000d7a1270 */
[----:B------:R-:W-:Y:S01]  /*55bf0*/  IMAD.WIDE R12, R7, 0x2, R10 ;  /* 0x00000002070c7825 */ /* 0x000fe200078e020a */
[----:B------:R-:W-:Y:S01]  /*55c00*/  ISETP.GE.AND P3, PT, R23, UR23, PT ;  /* 0x0000001717007c0c */ /* 0x000fe2000bf66270 */
[----:B------:R-:W-:Y:S02]  /*55c10*/  ULDC UR11, c[0x0][0x228] ;  /* 0x00008a00000b7ab9 */ /* 0x000fe40000000800 */
[----:B------:R-:W-:Y:S01]  /*55c20*/  IMAD.WIDE R14, R7, 0x2, R4 ;  /* 0x00000002070e7825 */ /* 0x000fe200078e0204 */
[----:B------:R-:W-:Y:S01]  /*55c30*/  ISETP.LT.AND P2, PT, R25, UR5, !P2 ;  /* 0x0000000519007c0c */ /* 0x000fe2000d741270 */
[----:B------:R-:W-:Y:S01]  /*55c40*/  ULDC UR5, c[0x0][0x248] ;  /* 0x0000920000057ab9 */ /* 0x000fe20000000800 */
[----:B------:R-:W-:Y:S01]  /*55c50*/  ULDC UR7, c[0x0][0x228] ;  /* 0x00008a0000077ab9 */ /* 0x000fe20000000800 */
[----:B------:R-:W-:Y:S01]  /*55c60*/  IMAD.WIDE R20, R7, 0x2, R16 ;  /* 0x0000000207147825 */ /* 0x000fe200078e0210 */
[----:B------:R-:W-:Y:S01]  /*55c70*/  ULDC.64 UR16, c[0x0][0x228] ;  /* 0x00008a0000107ab9 */ /* 0x000fe20000000a00 */
[----:B------:R-:W-:Y:S01]  /*55c80*/  ULDC UR23, c[0x0][0x22c] ;  /* 0x00008b0000177ab9 */ /* 0x000fe20000000800 */
[----:B----4-:R-:W-:Y:S01]  /*55c90*/  PRMT R2, R3, 0x7632, R2 ;  /* 0x0000763203027816 */ /* 0x010fe20000000002 */
[----:B------:R0:W-:Y:S01]  /*55ca0*/  @P4 STG.E.U16 desc[UR8][R12.64], R3 ;  /* 0x000000030c004986 */ /* 0x0001e2000c101508 */
[----:B------:R-:W-:-:S02]  /*55cb0*/  ISETP.LT.AND P4, PT, R29, UR14, !P3 ;  /* 0x0000000e1d007c0c */ /* 0x000fc4000df81270 */
[----:B--2---:R-:W-:Y:S01]  /*55cc0*/  PRMT R22, R9, 0x7632, R22 ;  /* 0x0000763209167816 */ /* 0x004fe20000000016 */
        /* <DEDUP_REMOVED lines=33> */
[----:B------:R-:W-:Y:S01]  /*55ee0*/  ULDC.64 UR12, c[0x0][0x228] ;  /* 0x00008a00000c7ab9 */ /* 0x000fe20000000a00 */
[----:B------:R-:W-:Y:S01]  /*55ef0*/  ISETP.LT.AND P6, PT, R24, UR11, !P2 ;  /* 0x0000000b18007c0c */ /* 0x000fe2000d7c1270 */
[----:B------:R-:W-:Y:S01]  /*55f00*/  VIADD R22, R28, 0x27 ;  /* 0x000000271c167836 */ /* 0x000fe20000000000 */
[----:B------:R-:W-:Y:S01]  /*55f10*/  ISETP.LT.AND P5, PT, R6, UR7, !P2 ;  /* 0x0000000706007c0c */ /* 0x000fe2000d7a1270 */
[----:B------:R-:W-:Y:S01]  /*55f20*/  IMAD.WIDE R12, R7, 0x2, R10 ;  /* 0x00000002070c7825 */ /* 0x000fe200078e020a */
[----:B------:R-:W-:Y:S01]  /*55f30*/  ISETP.GE.AND P3, PT, R23, UR13, PT ;  /* 0x0000000d17007c0c */ /* 0x000fe2000bf66270 */
[----:B------:R-:W-:Y:S01]  /*55f40*/  ULDC UR7, c[0x0][0x228] ;  /* 0x00008a0000077ab9 */ /* 0x000fe20000000800 */
[----:B------:R-:W-:Y:S01]  /*55f50*/  ULDC UR21, c[0x0][0x22c] ;  /* 0x00008b0000157ab9 */ /* 0x000fe20000000800 */
[----:B------:R-:W-:Y:S01]  /*55f60*/  IMAD.WIDE R14, R7, 0x2, R4 ;  /* 0x00000002070e7825 */ /* 0x000fe200078e0204 */
[----:B------:R-:W-:Y:S01]  /*55f70*/  ISETP.LT.AND P2, PT, R25, UR5, !P2 ;  /* 0x0000000519007c0c */ /* 0x000fe2000d741270 */
[----:B------:R-:W-:-:S02]  /*55f80*/  ULDC UR5, c[0x0][0x248] ;  /* 0x0000920000057ab9 */ /* 0x000fc40000000800 */
[----:B------:R-:W-:Y:S01]  /*55f90*/  IMAD.WIDE R20, R7, 0x2, R16 ;  /* 0x0000000207147825 */ /* 0x000fe200078e0210 */
[----:B----4-:R-:W-:Y:S01]  /*55fa0*/  PRMT R2, R3, 0x7632, R2 ;  /* 0x0000763203027816 */ /* 0x010fe20000000002 */
[----:B------:R0:W-:Y:S01]  /*55fb0*/  @P4 STG.E.U16 desc[UR8][R12.64], R3 ;  /* 0x000000030c004986 */ /* 0x0001e2000c101508 */
[----:B------:R-:W-:Y:S01]  /*55fc0*/  ISETP.LT.AND P4, PT, R29, UR10, !P3 ;  /* 0x0000000a1d007c0c */ /* 0x000fe2000df81270 */
[----:B------:R-:W-:Y:S02]  /*55fd0*/  ULDC UR10, c[0x0][0x228] ;  /* 0x00008a00000a7ab9 */ /* 0x000fe40000000800 */
[----:B------:R1:W-:Y:S01]  /*55fe0*/  @P6 STG.E.U16 desc[UR8][R14.64], R2 ;  /* 0x000000020e006986 */ /* 0x0003e2000c101508 */
[----:B------:R-:W-:Y:S01]  /*55ff0*/  ISETP.LT.AND P6, PT, R24, UR10, !P3 ;  /* 0x0000000a18007c0c */ /* 0x000fe2000dfc1270 */
[----:B------:R-:W-:Y:S02]  /*56000*/  ULDC UR10, c[0x0][0x228] ;  /* 0x00008a00000a7ab9 */ /* 0x000fe40000000800 */
[----:B0-----:R-:W4:Y:S01]  /*56010*/  LDL.LU R3, [R1+0xcc] ;  /* 0x0000cc0001037983 */ /* 0x001f220000300800 */
[----:B-1----:R-:W-:Y:S01]  /*56020*/  VIADD R2, R7, UR5 ;  /* 0x0000000507027c36 */ /* 0x002fe20008000000 */
[----:B------:R-:W-:-:S03]  /*56030*/  ULDC UR5, c[0x0][0x228] ;  /* 0x00008a0000057ab9 */ /* 0x000fc60000000800 */
[----:B------:R-:W-:-:S04]  /*56040*/  IMAD.WIDE R12, R2, 0x2, R10 ;  /* 0x00000002020c7825 */ /* 0x000fc800078e020a */
[----:B------:R-:W-:Y:S01]  /*56050*/  IMAD.WIDE R14, R2, 0x2, R4 ;  /* 0x00000002020e7825 */ /* 0x000fe200078e0204 */
[----:B--2---:R0:W-:Y:S01]  /*56060*/  @P5 STG.E.U16 desc[UR8][R20.64], R9 ;  /* 0x0000000914005986 */ /* 0x0041e2000c101508 */
[----:B------:R-:W-:Y:S01]  /*56070*/  ISETP.LT.AND P5, PT, R6, UR7, !P3 ;  /* 0x0000000706007c0c */ /* 0x000fe2000dfa1270 */
[----:B------:R-:W-:Y:S01]  /*56080*/  ULDC UR7, c[0x0][0x228] ;  /* 0x00008a0000077ab9 */ /* 0x000fe20000000800 */
[----:B------:R-:W-:Y:S01]  /*56090*/  ISETP.LT.AND P3, PT, R25, UR5, !P3 ;  /* 0x0000000519007c0c */ /* 0x000fe2000df61270 */
[----:B------:R-:W-:Y:S01]  /*560a0*/  ULDC UR5, c[0x0][0x248] ;  /* 0x0000920000057ab9 */ /* 0x000fe20000000800 */
[----:B------:R-:W-:Y:S01]  /*560b0*/  PRMT R23, R9, 0x7632, R23 ;  /* 0x0000763209177816 */ /* 0x000fe20000000017 */
[----:B0-----:R-:W-:Y:S01]  /*560c0*/  IMAD.WIDE R8, R7, 0x2, R18 ;  /* 0x0000000207087825 */ /* 0x001fe200078e0212 */
[----:B------:R-:W-:-:S03]  /*560d0*/  PRMT R7, R26, 0x7632, R7 ;  /* 0x000076321a077816 */ /* 0x000fc60000000007 */
[----:B------:R-:W-:Y:S01]  /*560e0*/  IMAD.WIDE R20, R2, 0x2, R16 ;  /* 0x0000000202147825 */ /* 0x000fe200078e0210 */
[----:B------:R3:W-:Y:S04]  /*560f0*/  @P2 STG.E.U16 desc[UR8][R8.64], R23 ;  /* 0x0000001708002986 */ /* 0x0007e8000c101508 */
[----:B------:R0:W-:Y:S04]  /*56100*/  @P4 STG.E.U16 desc[UR8][R12.64], R26 ;  /* 0x0000001a0c004986 */ /* 0x0001e8000c101508 */
[----:B------:R-:W-:Y:S01]  /*56110*/  @P6 STG.E.U16 desc[UR8][R14.64], R7 ;  /* 0x000000070e006986 */ /* 0x000fe2000c101508 */
[----:B---3--:R-:W-:Y:S01]  /*56120*/  PRMT R23, R0, 0x7632, R23 ;  /* 0x0000763200177816 */ /* 0x008fe20000000017 */
[----:B------:R-:W-:-:S02]  /*56130*/  IMAD.WIDE R8, R2, 0x2, R18 ;  /* 0x0000000202087825 */ /* 0x000fc400078e0212 */
[----:B------:R1:W-:Y:S04]  /*56140*/  @P5 STG.E.U16 desc[UR8][R20.64], R0 ;  /* 0x0000000014005986 */ /* 0x0003e8000c101508 */
[----:B0-----:R-:W2:Y:S04]  /*56150*/  LDL.LU R26, [R1+0x290] ;  /* 0x00029000011a7983 */ /* 0x001ea80000300800 */
[----:B------:R0:W-:Y:S04]  /*56160*/  @P3 STG.E.U16 desc[UR8][R8.64], R23 ;  /* 0x0000001708003986 */ /* 0x0001e8000c101508 */
[----:B-1----:R-:W3:Y:S04]  /*56170*/  LDL.LU R0, [R1+0x230] ;  /* 0x0002300001007983 */ /* 0x002ee80000300800 */
[----:B0-----:R-:W2:Y:S01]  /*56180*/  LDL.LU R9, [R1+0x7c] ;  /* 0x00007c0001097983 */ /* 0x001ea20000300800 */
[----:B------:R-:W-:-:S04]  /*56190*/  ISETP.GE.AND P2, PT, R22, UR19, PT ;  /* 0x0000001316007c0c */ /* 0x000fc8000bf46270 */
        /* <DEDUP_REMOVED lines=8> */
[----:B------:R-:W-:Y:S01]  /*56220*/  ULDC UR24, c[0x0][0x248] ;  /* 0x0000920000187ab9 */ /* 0x000fe20000000800 */
[----:B------:R-:W-:Y:S01]  /*56230*/  IMAD.WIDE R14, R7, 0x2, R4 ;  /* 0x00000002070e7825 */ /* 0x000fe200078e0204 */
[----:B------:R-:W-:Y:S01]  /*56240*/  ISETP.GE.AND P3, PT, R22, UR17, PT ;  /* 0x0000001116007c0c */ /* 0x000fe2000bf66270 */
[----:B------:R-:W-:Y:S01]  /*56250*/  ULDC UR7, c[0x0][0x228] ;  /* 0x00008a0000077ab9 */ /* 0x000fe20000000800 */
[----:B------:R-:W-:Y:S01]  /*56260*/  ISETP.LT.AND P2, PT, R25, UR5, !P2 ;  /* 0x0000000519007c0c */ /* 0x000fe2000d741270 */
[----:B------:R-:W-:Y:S01]  /*56270*/  IMAD.WIDE R20, R7, 0x2, R16 ;  /* 0x0000000207147825 */ /* 0x000fe200078e0210 */
[----:B------:R-:W-:Y:S01]  /*56280*/  ULDC UR5, c[0x0][0x248] ;  /* 0x0000920000057ab9 */ /* 0x000fe20000000800 */
[----:B----4-:R-:W-:Y:S01]  /*56290*/  PRMT R2, R3, 0x7632, R2 ;  /* 0x0000763203027816 */ /* 0x010fe20000000002 */
[----:B------:R0:W-:Y:S01]  /*562a0*/  @P4 STG.E.U16 desc[UR8][R12.64], R3 ;  /* 0x000000030c004986 */ /* 0x0001e2000c101508 */
[----:B------:R-:W-:Y:S01]  /*562b0*/  ISETP.LT.AND P4, PT, R29, UR22, !P3 ;  /* 0x000000161d007c0c */ /* 0x000fe2000df81270 */
[----:B------:R-:W-:Y:S01]  /*562c0*/  VIADD R23, R28, 0x29 ;  /* 0x000000291c177836 */ /* 0x000fe20000000000 */
[----:B------:R-:W-:Y:S01]  /*562d0*/  ULDC UR22, c[0x0][0x248] ;  /* 0x0000920000167ab9 */ /* 0x000fe20000000800 */
[----:B------:R1:W-:Y:S01]  /*562e0*/  @P6 STG.E.U16 desc[UR8][R14.64], R2 ;  /* 0x000000020e006986 */ /* 0x0003e2000c101508 */
[----:B------:R-:W-:Y:S01]  /*562f0*/  ISETP.LT.AND P6, PT, R24, UR10, !P3 ;  /* 0x0000000a18007c0c */ /* 0x000fe2000dfc1270 */
[----:B------:R-:W-:-:S02]  /*56300*/  ULDC UR10, c[0x0][0x228] ;  /* 0x00008a00000a7ab9 */ /* 0x000fc40000000800 */
        /* <DEDUP_REMOVED lines=48> */
[----:B------:R-:W-:Y:S01]  /*56610*/  ULDC.64 UR12, c[0x0][0x228] ;  /* 0x00008a00000c7ab9 */ /* 0x000fe20000000a00 */
[----:B------:R2:W-:Y:S01]  /*56620*/  @P5 STG.E.U16 desc[UR8][R20.64], R9 ;  /* 0x0000000914005986 */ /* 0x0005e2000c101508 */
[----:B------:R-:W-:Y:S01]  /*56630*/  ISETP.LT.AND P5, PT, R6, UR7, !P3 ;  /* 0x0000000706007c0c */ /* 0x000fe2000dfa1270 */
[----:B------:R-:W-:Y:S01]  /*56640*/  ULDC UR11, c[0x0][0x228] ;  /* 0x00008a00000b7ab9 */ /* 0x000fe20000000800 */
[----:B------:R-:W-:Y:S01]  /*56650*/  ULDC UR7, c[0x0][0x228] ;  /* 0x00008a0000077ab9 */ /* 0x000fe20000000800 */
        /* <DEDUP_REMOVED lines=14> */
[----:B------:R-:W-:Y:S01]  /*56740*/  IMAD.WIDE R8, R2, 0x2, R18 ;  /* 0x0000000202087825 */ /* 0x000fe200078e0212 */
        /* <DEDUP_REMOVED lines=13> */
[----:B------:R-:W-:Y:S02]  /*56820*/  ULDC UR5, c[0x0][0x228] ;  /* 0x00008a0000057ab9 */ /* 0x000fe40000000800 */
        /* <DEDUP_REMOVED lines=45> */
[----:B------:R-:W-:Y:S01]  /*56b00*/  ULDC.64 UR14, c[0x0][0x228] ;  /* 0x00008a00000e7ab9 */ /* 0x000fe20000000a00 */
[----:B------:R-:W-:Y:S01]  /*56b10*/  IMAD.WIDE R12, R7, 0x2, R10 ;  /* 0x00000002070c7825 */ /* 0x000fe200078e020a */
[----:B------:R-:W-:Y:S01]  /*56b20*/  ULDC UR5, c[0x0][0x228] ;  /* 0x00008a0000057ab9 */ /* 0x000fe20000000800 */
[----:B------:R-:W-:Y:S01]  /*56b30*/  ISETP.GE.AND P3, PT, R23, UR15, PT ;  /* 0x0000000f17007c0c */ /* 0x000fe2000bf66270 */
        /* <DEDUP_REMOVED lines=11> */
[----:B------:R-:W-:Y:S01]  /*56bf0*/  VIADD R22, R28, 0x2f ;  /* 0x0000002f1c167836 */ /* 0x000fe20000000000 */
[----:B------:R-:W-:Y:S01]  /*56c00*/  ULDC.64 UR10, c[0x0][0x228] ;  /* 0x00008a00000a7ab9 */ /* 0x000fe20000000a00 */
        /* <DEDUP_REMOVED lines=24> */
[----:B------:R-:W-:Y:S01]  /*56d90*/  ISETP.GE.AND P2, PT, R22, UR11, PT ;  /* 0x0000000b16007c0c */ /* 0x000fe2000bf46270 */
[----:B------:R-:W-:-:S03]  /*56da0*/  ULDC UR11, c[0x0][0x228] ;  /* 0x00008a00000b7ab9 */ /* 0x000fc60000000800 */
        /* <DEDUP_REMOVED lines=17> */
[----:B------:R-:W-:Y:S01]  /*56ec0*/  ISETP.LT.AND P4, PT, R29, UR18, !P3 ;  /* 0x000000121d007c0c */ /* 0x000fe2000df81270 */
[----:B------:R-:W-:Y:S01]  /*56ed0*/  VIADD R23, R28, 0x31 ;  /* 0x000000311c177836 */ /* 0x000fe20000000000 */
[----:B------:R-:W-:Y:S01]  /*56ee0*/  ULDC.64 UR18, c[0x0][0x228] ;  /* 0x00008a0000127ab9 */ /* 0x000fe20000000a00 */
        /* <DEDUP_REMOVED lines=53> */
[----:B------:R-:W-:Y:S02]  /*57240*/  ULDC UR7, c[0x0][0x228] ;  /* 0x00008a0000077ab9 */ /* 0x000fe40000000800 */
        /* <DEDUP_REMOVED lines=22> */
[----:B------:R-:W-:Y:S02]  /*573b0*/  ULDC UR10, c[0x0][0x228] ;  /* 0x00008a00000a7ab9 */ /* 0x000fe40000000800 */
[----:B------:R-:W-:Y:S01]  /*573c0*/  ISETP.LT.AND P6, PT, R24, UR10, !P2 ;  /* 0x0000000a18007c0c */ /* 0x000fe2000d7c1270 */
[----:B------:R-:W-:Y:S01]  /*573d0*/  VIADD R7, R2, UR5 ;  /* 0x0000000502077c36 */ /* 0x000fe20008000000 */
[----:B------:R-:W-:Y:S01]  /*573e0*/  ISETP.LT.AND P5, PT, R6, UR7, !P2 ;  /* 0x0000000706007c0c */ /* 0x000fe2000d7a1270 */
[----:B------:R-:W-:Y:S01]  /*573f0*/  VIADD R23, R28, 0x34 ;  /* 0x000000341c177836 */ /* 0x000fe20000000000 */
[----:B------:R-:W-:Y:S01]  /*57400*/  ULDC.64 UR10, c[0x0][0x228] ;  /* 0x00008a00000a7ab9 */ /* 0x000fe20000000a00 */
[----:B------:R-:W-:Y:S01]  /*57410*/  IMAD.WIDE R12, R7, 0x2, R10 ;  /* 0x00000002070c7825 */ /* 0x000fe200078e020a */
[----:B------:R-:W-:Y:S01]  /*57420*/  ULDC UR5, c[0x0][0x228] ;  /* 0x00008a0000057ab9 */ /* 0x000fe20000000800 */
[----:B------:R-:W-:-:S02]  /*57430*/  ULDC UR7, c[0x0][0x228] ;  /* 0x00008a0000077ab9 */ /* 0x000fc40000000800 */
        /* <DEDUP_REMOVED lines=8> */
[----:B------:R-:W-:Y:S02]  /*574c0*/  ISETP.LT.AND P4, PT, R29, UR12, !P3 ;  /* 0x0000000c1d007c0c */ /* 0x000fe4000df81270 */
        /* <DEDUP_REMOVED lines=84> */
[C---:B------:R-:W-:Y:S01]  /*57a10*/  IMAD.WIDE R12, R7.reuse, 0x2, R10 ;  /* 0x00000002070c7825 */ /* 0x040fe200078e020a */
        /* <DEDUP_REMOVED lines=248> */
[----:B------:R-:W-:Y:S01]  /*589a0*/  @P4 STG.E.U16 desc[UR8][R12.64], R3 ;  /* 0x000000030c004986 */ /* 0x000fe2000c101508 */
[----:B------:R-:W-:Y:S01]  /*589b0*/  ISETP.LT.AND P4, PT, R29, UR10, !P3 ;  /* 0x0000000a1d007c0c */ /* 0x000fe2000df81270 */
[----:B------:R-:W-:Y:S02]  /*589c0*/  ULDC UR10, c[0x0][0x228] ;  /* 0x00008a00000a7ab9 */ /* 0x000fe40000000800 */
[----:B------:R0:W-:Y:S01]  /*589d0*/  @P6 STG.E.U16 desc[UR8][R14.64], R2 ;  /* 0x000000020e006986 */ /* 0x0001e2000c101508 */
[----:B------:R-:W-:Y:S02]  /*589e0*/  ISETP.LT.AND P6, PT, R24, UR10, !P3 ;  /* 0x0000000a18007c0c */ /* 0x000fe4000dfc1270 */
[----:B--2---:R-:W-:Y:S01]  /*589f0*/  PRMT R22, R9, 0x7632, R22 ;  /* 0x0000763209167816 */ /* 0x004fe20000000016 */
[----:B0-----:R-:W-:Y:S01]  /*58a00*/  VIADD R2, R7, UR5 ;  /* 0x0000000507027c36 */ /* 0x001fe20008000000 */
[----:B------:R0:W-:Y:S01]  /*58a10*/  @P5 STG.E.U16 desc[UR8][R20.64], R9 ;  /* 0x0000000914005986 */ /* 0x0001e2000c101508 */
[----:B------:R-:W-:Y:S01]  /*58a20*/  ULDC UR5, c[0x0][0x228] ;  /* 0x00008a0000057ab9 */ /* 0x000fe20000000800 */
[----:B------:R-:W-:Y:S01]  /*58a30*/  ISETP.LT.AND P5, PT, R6, UR7, !P3 ;  /* 0x0000000706007c0c */ /* 0x000fe2000dfa1270 */
[C---:B------:R-:W-:Y:S01]  /*58a40*/  IMAD.WIDE R12, R2.reuse, 0x2, R10 ;  /* 0x00000002020c7825 */ /* 0x040fe200078e020a */
[----:B------:R-:W-:Y:S01]  /*58a50*/  ISETP.LT.AND P3, PT, R25, UR5, !P3 ;  /* 0x0000000519007c0c */ /* 0x000fe2000df61270 */
[----:B------:R-:W2:Y:S01]  /*58a60*/  LDL.LU R3, [R1+0x1f4] ;  /* 0x0001f40001037983 */ /* 0x000ea20000300800 */
[----:B------:R-:W-:Y:S01]  /*58a70*/  ULDC.64 UR10, c[0x0][0x228] ;  /* 0x00008a00000a7ab9 */ /* 0x000fe20000000a00 */
[----:B------:R-:W-:Y:S01]  /*58a80*/  IMAD.WIDE R14, R2, 0x2, R4 ;  /* 0x00000002020e7825 */ /* 0x000fe200078e0204 */
[----:B------:R-:W-:Y:S01]  /*58a90*/  ULDC UR7, c[0x0][0x228] ;  /* 0x00008a0000077ab9 */ /* 0x000fe20000000800 */
[----:B------:R-:W-:-:S02]  /*58aa0*/  ULDC UR5, c[0x0][0x248] ;  /* 0x0000920000057ab9 */ /* 0x000fc40000000800 */
        /* <DEDUP_REMOVED lines=9> */
[----:B0-----:R-:W3:Y:S04]  /*58b40*/  LDL.LU R26, [R1+0x188] ;  /* 0x00018800011a7983 */ /* 0x001ee80000300800 */
[----:B------:R0:W-:Y:S04]  /*58b50*/  @P3 STG.E.U16 desc[UR8][R8.64], R22 ;  /* 0x0000001608003986 */ /* 0x0001e8000c101508 */
[----:B-1----:R-:W4:Y:S04]  /*58b60*/  LDL.LU R0, [R1+0x178] ;  /* 0x0001780001007983 */ /* 0x002f280000300800 */
[----:B0-----:R-:W3:Y:S01]  /*58b70*/  LDL.LU R9, [R1+0x164] ;  /* 0x0001640001097983 */ /* 0x001ee20000300800 */
[----:B------:R-:W-:-:S05]  /*58b80*/  VIADD R23, R28, 0x43 ;  /* 0x000000431c177836 */ /* 0x000fca0000000000 */
        /* <DEDUP_REMOVED lines=17> */
[----:B--2---:R-:W-:Y:S01]  /*58ca0*/  PRMT R2, R3, 0x7632, R2 ;  /* 0x0000763203027816 */ /* 0x004fe20000000002 */
[----:B------:R0:W-:Y:S01]  /*58cb0*/  @P4 STG.E.U16 desc[UR8][R12.64], R3 ;  /* 0x000000030c004986 */ /* 0x0001e2000c101508 */
[----:B------:R-:W-:-:S02]  /*58cc0*/  ISETP.LT.AND P4, PT, R29, UR18, !P3 ;  /* 0x000000121d007c0c */ /* 0x000fc4000df81270 */
[----:B---3--:R-:W-:Y:S01]  /*58cd0*/  PRMT R22, R9, 0x7632, R22 ;  /* 0x0000763209167816 */ /* 0x008fe20000000016 */
        /* <DEDUP_REMOVED lines=8> */
[----:B0-----:R-:W3:Y:S01]  /*58d60*/  LDL.LU R3, [R1+0x1f8] ;  /* 0x0001f80001037983 */ /* 0x001ee20000300800 */
        /* <DEDUP_REMOVED lines=12> */
[----:B----4-:R-:W-:-:S02]  /*58e30*/  PRMT R22, R0, 0x7632, R22 ;  /* 0x0000763200167816 */ /* 0x010fc40000000016 */
[----:B------:R-:W-:Y:S01]  /*58e40*/  IMAD.WIDE R8, R2, 0x2, R18 ;  /* 0x0000000202087825 */ /* 0x000fe200078e0212 */
[----:B------:R1:W-:Y:S04]  /*58e50*/  @P5 STG.E.U16 desc[UR8][R20.64], R0 ;  /* 0x0000000014005986 */ /* 0x0003e8000c101508 */
[----:B0-----:R-:W2:Y:S04]  /*58e60*/  LDL.LU R26, [R1+0x18c] ;  /* 0x00018c00011a7983 */ /* 0x001ea80000300800 */
[----:B------:R0:W-:Y:S04]  /*58e70*/  @P3 STG.E.U16 desc[UR8][R8.64], R22 ;  /* 0x0000001608003986 */ /* 0x0001e8000c101508 */
[----:B-1----:R-:W4:Y:S04]  /*58e80*/  LDL.LU R0, [R1+0x17c] ;  /* 0x00017c0001007983 */ /* 0x002f280000300800 */
        /* <DEDUP_REMOVED lines=17> */
[----:B---3--:R-:W-:Y:S01]  /*58fa0*/  PRMT R2, R3, 0x7632, R2 ;  /* 0x0000763203027816 */ /* 0x008fe20000000002 */
[----:B------:R0:W-:Y:S01]  /*58fb0*/  @P4 STG.E.U16 desc[UR8][R12.64], R3 ;  /* 0x000000030c004986 */ /* 0x0001e2000c101508 */
[----:B------:R-:W-:Y:S01]  /*58fc0*/  ISETP.LT.AND P4, PT, R29, UR14, !P3 ;  /* 0x0000000e1d007c0c */ /* 0x000fe2000df81270 */
[----:B------:R-:W-:Y:S01]  /*58fd0*/  VIADD R22, R28, 0x47 ;  /* 0x000000471c167836 */ /* 0x000fe20000000000 */
[----:B------:R-:W-:Y:S01]  /*58fe0*/  ULDC.64 UR14, c[0x0][0x228] ;  /* 0x00008a00000e7ab9 */ /* 0x000fe20000000a00 */
[----:B------:R1:W-:Y:S01]  /*58ff0*/  @P6 STG.E.U16 desc[UR8][R14.64], R2 ;  /* 0x000000020e006986 */ /* 0x0003e2000c101508 */
[----:B------:R-:W-:-:S03]  /*59000*/  ISETP.LT.AND P6, PT, R24, UR11, !P3 ;  /* 0x0000000b18007c0c */ /* 0x000fc6000dfc1270 */
[----:B0-----:R-:W3:Y:S01]  /*59010*/  LDL.LU R3, [R1+0x1fc] ;  /* 0x0001fc0001037983 */ /* 0x001ee20000300800 */
        /* <DEDUP_REMOVED lines=16> */
[----:B----4-:R-:W-:Y:S01]  /*59120*/  PRMT R23, R0, 0x7632, R23 ;  /* 0x0000763200177816 */ /* 0x010fe20000000017 */
[----:B------:R-:W-:-:S02]  /*59130*/  IMAD.WIDE R8, R2, 0x2, R18 ;  /* 0x0000000202087825 */ /* 0x000fc400078e0212 */
[----:B------:R1:W-:Y:S04]  /*59140*/  @P5 STG.E.U16 desc[UR8][R20.64], R0 ;  /* 0x0000000014005986 */ /* 0x0003e8000c101508 */
[----:B0-----:R-:W2:Y:S04]  /*59150*/  LDL.LU R26, [R1+0x2b0] ;  /* 0x0002b000011a7983 */ /* 0x001ea80000300800 */
[----:B------:R0:W-:Y:S04]  /*59160*/  @P3 STG.E.U16 desc[UR8][R8.64], R23 ;  /* 0x0000001708003986 */ /* 0x0001e8000c101508 */
[----:B-1----:R-:W4:Y:S04]  /*59170*/  LDL.LU R0, [R1+0x210] ;  /* 0x0002100001007983 */ /* 0x002f280000300800 */
        /* <DEDUP_REMOVED lines=18> */
[----:B---3--:R-:W-:Y:S01]  /*592a0*/  PRMT R2, R3, 0x7632, R2 ;  /* 0x0000763203027816 */ /* 0x008fe20000000002 */
[----:B------:R0:W-:Y:S01]  /*592b0*/  @P4 STG.E.U16 desc[UR8][R12.64], R3 ;  /* 0x000000030c004986 */ /* 0x0001e2000c101508 */
[----:B------:R-:W-:Y:S01]  /*592c0*/  ISETP.LT.AND P4, PT, R29, UR12, !P3 ;  /* 0x0000000c1d007c0c */ /* 0x000fe2000df81270 */
[----:B------:R-:W-:Y:S01]  /*592d0*/  VIADD R23, R28, 0x49 ;  /* 0x000000491c177836 */ /* 0x000fe20000000000 */
[----:B------:R-:W-:Y:S01]  /*592e0*/  ULDC.64 UR12, c[0x0][0x228] ;  /* 0x00008a00000c7ab9 */ /* 0x000fe20000000a00 */
[----:B------:R1:W-:Y:S01]  /*592f0*/  @P6 STG.E.U16 desc[UR8][R14.64], R2 ;  /* 0x000000020e006986 */ /* 0x0003e2000c101508 */
[----:B------:R-:W-:Y:S01]  /*59300*/  ISETP.LT.AND P6, PT, R24, UR11, !P3 ;  /* 0x0000000b18007c0c */ /* 0x000fe2000dfc1270 */
[----:B------:R-:W-:-:S02]  /*59310*/  ULDC UR11, c[0x0][0x228] ;  /* 0x00008a00000b7ab9 */ /* 0x000fc40000000800 */
        /* <DEDUP_REMOVED lines=87> */
[----:B---3--:R-:W-:Y:S01]  /*59890*/  PRMT R2, R3, 0x7632, R2 ;  /* 0x0000763203027816 */ /* 0x008fe20000000002 */
        /* <DEDUP_REMOVED lines=50> */
[----:B------:R-:W-:Y:S01]  /*59bc0*/  ISETP.LT.AND P4, PT, R29, UR18, !P3 ;  /* 0x000000121d007c0c */ /* 0x000fe2000df81270 */
[----:B------:R-:W-:Y:S01]  /*59bd0*/  VIADD R22, R28, 0x4f ;  /* 0x0000004f1c167836 */ /* 0x000fe20000000000 */
[----:B------:R-:W-:Y:S01]  /*59be0*/  ULDC.64 UR18, c[0x0][0x228] ;  /* 0x00008a0000127ab9 */ /* 0x000fe20000000a00 */
[----:B------:R1:W-:Y:S01]  /*59bf0*/  @P6 STG.E.U16 desc[UR8][R14.64], R2 ;  /* 0x000000020e006986 */ /* 0x0003e2000c101508 */
[----:B------:R-:W-:Y:S01]  /*59c00*/  ISETP.LT.AND P6, PT, R24, UR11, !P3 ;  /* 0x0000000b18007c0c */ /* 0x000fe2000dfc1270 */
[----:B------:R-:W-:-:S02]  /*59c10*/  ULDC UR11, c[0x0][0x228] ;  /* 0x00008a00000b7ab9 */ /* 0x000fc40000000800 */
[----:B0-----:R-:W2:Y:S01]  /*59c20*/  LDL.LU R3, [R1+0x22c] ;  /* 0x00022c0001037983 */ /* 0x001ea20000300800 */
[----:B-1----:R-:W-:Y:S01]  /*59c30*/  VIADD R2, R7, UR5 ;  /* 0x0000000507027c36 */ /* 0x002fe20008000000 */
[----:B------:R-:W-:-:S03]  /*59c40*/  ULDC UR5, c[0x0][0x228] ;  /* 0x00008a0000057ab9 */ /* 0x000fc60000000800 */
[----:B------:R-:W-:-:S04]  /*59c50*/  IMAD.WIDE R12, R2, 0x2, R10 ;  /* 0x00000002020c7825 */ /* 0x000fc800078e020a */
[----:B------:R-:W-:Y:S01]  /*59c60*/  IMAD.WIDE R14, R2, 0x2, R4 ;  /* 0x00000002020e7825 */ /* 0x000fe200078e0204 */
[----:B---3--:R0:W-:Y:S01]  /*59c70*/  @P5 STG.E.U16 desc[UR8][R20.64], R9 ;  /* 0x0000000914005986 */ /* 0x0081e2000c101508 */
        /* <DEDUP_REMOVED lines=40> */
[----:B------:R-:W-:-:S03]  /*59f00*/  ISETP.LT.AND P6, PT, R24, UR11, !P3 ;  /* 0x0000000b18007c0c */ /* 0x000fc6000dfc1270 */
        /* <DEDUP_REMOVED lines=41> */
[----:B--2---:R-:W-:Y:S01]  /*5a1a0*/  PRMT R2, R3, 0x7632, R2 ;  /* 0x0000763203027816 */ /* 0x004fe20000000002 */
[----:B------:R0:W-:Y:S01]  /*5a1b0*/  @P4 STG.E.U16 desc[UR8][R12.64], R3 ;  /* 0x000000030c004986 */ /* 0x0001e2000c101508 */
[----:B------:R-:W-:Y:S02]  /*5a1c0*/  ISETP.LT.AND P4, PT, R29, UR12, !P3 ;  /* 0x0000000c1d007c0c */ /* 0x000fe4000df81270 */
        /* <DEDUP_REMOVED lines=93> */
[----:B------:R0:W-:Y:S01]  /*5a7a0*/  @P4 STG.E.U16 desc[UR8][R12.64], R3 ;  /* 0x000000030c004986 */ /* 0x0001e2000c101508 */
[----:B------:R-:W-:Y:S01]  /*5a7b0*/  ISETP.LT.AND P4, PT, R29, UR10, !P3 ;  /* 0x0000000a1d007c0c */ /* 0x000fe2000df81270 */
[----:B------:R-:W-:Y:S02]  /*5a7c0*/  ULDC UR10, c[0x0][0x228] ;  /* 0x00008a00000a7ab9 */ /* 0x000fe40000000800 */
[----:B------:R1:W-:Y:S01]  /*5a7d0*/  @P6 STG.E.U16 desc[UR8][R14.64], R2 ;  /* 0x000000020e006986 */ /* 0x0003e2000c101508 */
[----:B------:R-:W-:Y:S01]  /*5a7e0*/  ISETP.LT.AND P6, PT, R24, UR10, !P3 ;  /* 0x0000000a18007c0c */ /* 0x000fe2000dfc1270 */
[----:B------:R-:W-:Y:S01]  /*5a7f0*/  VIADD R22, R28, 0x57 ;  /* 0x000000571c167836 */ /* 0x000fe20000000000 */
[----:B------:R-:W-:Y:S01]  /*5a800*/  ULDC.64 UR10, c[0x0][0x228] ;  /* 0x00008a00000a7ab9 */ /* 0x000fe20000000a00 */
        /* <DEDUP_REMOVED lines=1423> */
[----:B------:R-:W-:Y:S01]  /*60100*/  IMAD.WIDE R12, R7, 0x2, R10 ;  /* 0x00000002070c7825 */ /* 0x000fe200078e020a */
[----:B------:R-:W-:Y:S01]  /*60110*/  ULDC.64 UR14, c[0x0][0x228] ;  /* 0x00008a00000e7ab9 */ /* 0x000fe20000000a00 */
[----:B------:R-:W-:Y:S01]  /*60120*/  ULDC UR5, c[0x0][0x228] ;  /* 0x00008a0000057ab9 */ /* 0x000fe20000000800 */
[----:B------:R-:W-:Y:S01]  /*60130*/  ISETP.GE.AND P3, PT, R23, UR15, PT ;  /* 0x0000000f17007c0c */ /* 0x000fe2000bf66270 */
[----:B------:R-:W-:Y:S01]  /*60140*/  IMAD.WIDE R14, R7, 0x2, R4 ;  /* 0x00000002070e7825 */ /* 0x000fe200078e0204 */
[----:B------:R-:W-:Y:S01]  /*60150*/  ISETP.LT.AND P2, PT, R25, UR5, !P2 ;  /* 0x0000000519007c0c */ /* 0x000fe2000d741270 */
[----:B------:R-:W-:Y:S01]  /*60160*/  ULDC UR5, c[0x0][0x248] ;  /* 0x0000920000057ab9 */ /* 0x000fe20000000800 */
[----:B------:R-:W-:Y:S01]  /*60170*/  ULDC UR7, c[0x0][0x228] ;  /* 0x00008a0000077ab9 */ /* 0x000fe20000000800 */
[----:B------:R-:W-:Y:S01]  /*60180*/  IMAD.WIDE R20, R7, 0x2, R16 ;  /* 0x0000000207147825 */ /* 0x000fe200078e0210 */
[----:B---3--:R-:W-:Y:S01]  /*60190*/  PRMT R2, R3, 0x7632, R2 ;  /* 0x0000763203027816 */ /* 0x008fe20000000002 */
[----:B------:R0:W-:Y:S01]  /*601a0*/  @P4 STG.E.U16 desc[UR8][R12.64], R3 ;  /* 0x000000030c004986 */ /* 0x0001e2000c101508 */
[----:B------:R-:W-:Y:S01]  /*601b0*/  ISETP.LT.AND P4, PT, R29, UR10, !P3 ;  /* 0x0000000a1d007c0c */ /* 0x000fe2000df81270 */
[----:B------:R-:W-:-:S02]  /*601c0*/  ULDC UR10, c[0x0][0x228] ;  /* 0x00008a00000a7ab9 */ /* 0x000fc40000000800 */
[----:B0-----:R-:W3:Y:S04]  /*601d0*/  LDL.LU R3, [R1+0x4a4] ;  /* 0x0004a40001037983 */ /* 0x001ee80000300800 */
        /* <DEDUP_REMOVED lines=9> */
[----:B------:R-:W-:Y:S01]  /*60270*/  ULDC.64 UR10, c[0x0][0x228] ;  /* 0x00008a00000a7ab9 */ /* 0x000fe20000000a00 */
[----:B------:R-:W-:Y:S01]  /*60280*/  ULDC UR5, c[0x0][0x248] ;  /* 0x0000920000057ab9 */ /* 0x000fe20000000800 */
[----:B------:R-:W-:Y:S01]  /*60290*/  IMAD.WIDE R14, R2, 0x2, R4 ;  /* 0x00000002020e7825 */ /* 0x000fe200078e0204 */
[----:B------:R-:W-:-:S03]  /*602a0*/  ULDC UR7, c[0x0][0x228] ;  /* 0x00008a0000077ab9 */ /* 0x000fc60000000800 */
        /* <DEDUP_REMOVED lines=13> */
[----:B------:R-:W-:-:S05]  /*60380*/  VIADD R23, R28, 0x93 ;  /* 0x000000931c177836 */ /* 0x000fca0000000000 */
[----:B------:R-:W-:Y:S01]  /*60390*/  ISETP.GE.AND P2, PT, R23, UR11, PT ;  /* 0x0000000b17007c0c */ /* 0x000fe2000bf46270 */
[----:B------:R-:W-:Y:S01]  /*603a0*/  VIADD R7, R2, UR5 ;  /* 0x0000000502077c36 */ /* 0x000fe20008000000 */
[----:B------:R-:W-:Y:S01]  /*603b0*/  ULDC UR11, c[0x0][0x228] ;  /* 0x00008a00000b7ab9 */ /* 0x000fe20000000800 */
[----:B------:R-:W-:Y:S01]  /*603c0*/  VIADD R23, R28, 0x94 ;  /* 0x000000941c177836 */ /* 0x000fe20000000000 */
[----:B------:R-:W-:Y:S01]  /*603d0*/  ISETP.LT.AND P4, PT, R29, UR12, !P2 ;  /* 0x0000000c1d007c0c */ /* 0x000fe2000d781270 */
[C---:B------:R-:W-:Y:S01]  /*603e0*/  IMAD.WIDE R12, R7.reuse, 0x2, R10 ;  /* 0x00000002070c7825 */ /* 0x040fe200078e020a */
[----:B------:R-:W-:Y:S01]  /*603f0*/  ISETP.LT.AND P6, PT, R24, UR11, !P2 ;  /* 0x0000000b18007c0c */ /* 0x000fe2000d7c1270 */
[----:B------:R-:W-:Y:S01]  /*60400*/  ULDC.64 UR12, c[0x0][0x228] ;  /* 0x00008a00000c7ab9 */ /* 0x000fe20000000a00 */
[----:B------:R-:W-:Y:S01]  /*60410*/  ISETP.LT.AND P5, PT, R6, UR7, !P2 ;  /* 0x0000000706007c0c */ /* 0x000fe2000d7a1270 */
[----:B------:R-:W-:Y:S01]  /*60420*/  IMAD.WIDE R14, R7, 0x2, R4 ;  /* 0x00000002070e7825 */ /* 0x000fe200078e0204 */
[----:B------:R-:W-:Y:S01]  /*60430*/  ULDC UR5, c[0x0][0x228] ;  /* 0x00008a0000057ab9 */ /* 0x000fe20000000800 */
[----:B------:R-:W-:Y:S01]  /*60440*/  ISETP.GE.AND P3, PT, R23, UR13, PT ;  /* 0x0000000d17007c0c */ /* 0x000fe2000bf66270 */
[----:B------:R-:W-:Y:S01]  /*60450*/  ULDC UR11, c[0x0][0x228] ;  /* 0x00008a00000b7ab9 */ /* 0x000fe20000000800 */
[----:B------:R-:W-:Y:S01]  /*60460*/  IMAD.WIDE R20, R7, 0x2, R16 ;  /* 0x0000000207147825 */ /* 0x000fe200078e0210 */
[----:B------:R-:W-:Y:S01]  /*60470*/  ISETP.LT.AND P2, PT, R25, UR5, !P2 ;  /* 0x0000000519007c0c */ /* 0x000fe2000d741270 */
[----:B------:R-:W-:Y:S01]  /*60480*/  ULDC UR5, c[0x0][0x248] ;  /* 0x0000920000057ab9 */ /* 0x000fe20000000800 */
[----:B------:R-:W-:Y:S01]  /*60490*/  ULDC UR7, c[0x0][0x228] ;  /* 0x00008a0000077ab9 */ /* 0x000fe20000000800 */
[----:B---3--:R-:W-:Y:S01]  /*604a0*/  PRMT R2, R3, 0x7632, R2 ;  /* 0x0000763203027816 */ /* 0x008fe20000000002 */
[----:B------:R0:W-:Y:S04]  /*604b0*/  @P4 STG.E.U16 desc[UR8][R12.64], R3 ;  /* 0x000000030c004986 */ /* 0x0001e8000c101508 */
[----:B0-----:R-:W3:Y:S01]  /*604c0*/  LDL.LU R3, [R1+0x4a8] ;  /* 0x0004a80001037983 */ /* 0x001ee20000300800 */
        /* <DEDUP_REMOVED lines=10> */
[----:B0-----:R-:W-:Y:S01]  /*60570*/  VIADD R2, R7, UR5 ;  /* 0x0000000507027c36 */ /* 0x001fe20008000000 */
[----:B------:R-:W-:-:S02]  /*60580*/  ULDC UR5, c[0x0][0x228] ;  /* 0x00008a0000057ab9 */ /* 0x000fc40000000800 */
[----:B------:R-:W-:Y:S01]  /*60590*/  ISETP.LT.AND P3, PT, R25, UR5, !P3 ;  /* 0x0000000519007c0c */ /* 0x000fe2000df61270 */
[----:B-1----:R-:W-:Y:S01]  /*605a0*/  IMAD.WIDE R8, R7, 0x2, R18 ;  /* 0x0000000207087825 */ /* 0x002fe200078e0212 */
        /* <DEDUP_REMOVED lines=9> */
[C---:B------:R-:W-:Y:S01]  /*60640*/  IMAD.WIDE R8, R2.reuse, 0x2, R18 ;  /* 0x0000000202087825 */ /* 0x040fe200078e0212 */
[----:B------:R1:W-:Y:S04]  /*60650*/  @P5 STG.E.U16 desc[UR8][R20.64], R0 ;  /* 0x0000000014005986 */ /* 0x0003e8000c101508 */
[----:B0-----:R-:W2:Y:S04]  /*60660*/  LDL.LU R26, [R1+0x49c] ;  /* 0x00049c00011a7983 */ /* 0x001ea80000300800 */
[----:B------:R0:W-:Y:S04]  /*60670*/  @P3 STG.E.U16 desc[UR8][R8.64], R22 ;  /* 0x0000001608003986 */ /* 0x0001e8000c101508 */
[----:B-1----:R-:W4:Y:S04]  /*60680*/  LDL.LU R0, [R1+0x48c] ;  /* 0x00048c0001007983 */ /* 0x002f280000300800 */
[----:B0-----:R-:W2:Y:S01]  /*60690*/  LDL.LU R9, [R1+0x478] ;  /* 0x0004780001097983 */ /* 0x001ea20000300800 */
        /* <DEDUP_REMOVED lines=10> */
[----:B------:R-:W-:Y:S01]  /*60740*/  ISETP.GE.AND P3, PT, R23, UR17, PT ;  /* 0x0000001117007c0c */ /* 0x000fe2000bf66270 */
[----:B------:R-:W-:Y:S01]  /*60750*/  ULDC UR11, c[0x0][0x228] ;  /* 0x00008a00000b7ab9 */ /* 0x000fe20000000800 */
[----:B------:R-:W-:Y:S01]  /*60760*/  ISETP.LT.AND P2, PT, R25, UR5, !P2 ;  /* 0x0000000519007c0c */ /* 0x000fe2000d741270 */
[----:B------:R-:W-:Y:S01]  /*60770*/  IMAD.WIDE R20, R7, 0x2, R16 ;  /* 0x0000000207147825 */ /* 0x000fe200078e0210 */
[----:B------:R-:W-:Y:S01]  /*60780*/  ULDC UR5, c[0x0][0x248] ;  /* 0x0000920000057ab9 */ /* 0x000fe20000000800 */
[----:B------:R-:W-:Y:S01]  /*60790*/  ULDC UR7, c[0x0][0x228] ;  /* 0x00008a0000077ab9 */ /* 0x000fe20000000800 */
[----:B------:R-:W-:Y:S01]  /*607a0*/  ULDC UR17, c[0x0][0x22c] ;  /* 0x00008b0000117ab9 */ /* 0x000fe20000000800 */
[----:B------:R-:W-:Y:S01]  /*607b0*/  VIADD R22, R28, 0x97 ;  /* 0x000000971c167836 */ /* 0x000fe20000000000 */
[----:B------:R-:W-:Y:S01]  /*607c0*/  ULDC UR19, c[0x0][0x22c] ;  /* 0x00008b0000137ab9 */ /* 0x000fe20000000800 */
[----:B---3--:R-:W-:Y:S01]  /*607d0*/  PRMT R2, R3, 0x7632, R2 ;  /* 0x0000763203027816 */ /* 0x008fe20000000002 */
[----:B------:R0:W-:Y:S04]  /*607e0*/  @P4 STG.E.U16 desc[UR8][R12.64], R3 ;  /* 0x000000030c004986 */ /* 0x0001e8000c101508 */
[----:B0-----:R-:W3:Y:S01]  /*607f0*/  LDL.LU R3, [R1+0x4ac] ;  /* 0x0004ac0001037983 */ /* 0x001ee20000300800 */
[----:B------:R-:W-:Y:S01]  /*60800*/  ISETP.LT.AND P4, PT, R29, UR14, !P3 ;  /* 0x0000000e1d007c0c */ /* 0x000fe2000df81270 */
[----:B------:R-:W-:-:S02]  /*60810*/  ULDC.64 UR14, c[0x0][0x228] ;  /* 0x00008a00000e7ab9 */ /* 0x000fc40000000a00 */
[----:B------:R0:W-:Y:S01]  /*60820*/  @P6 STG.E.U16 desc[UR8][R14.64], R2 ;  /* 0x000000020e006986 */ /* 0x0001e2000c101508 */
[----:B------:R-:W-:Y:S01]  /*60830*/  ISETP.LT.AND P6, PT, R24, UR11, !P3 ;  /* 0x0000000b18007c0c */ /* 0x000fe2000dfc1270 */
[----:B0-----:R-:W-:Y:S01]  /*60840*/  VIADD R2, R7, UR5 ;  /* 0x0000000507027c36 */ /* 0x001fe20008000000 */
[----:B------:R-:W-:-:S03]  /*60850*/  ULDC UR5, c[0x0][0x228] ;  /* 0x00008a0000057ab9 */ /* 0x000fc60000000800 */
[----:B------:R-:W-:-:S04]  /*60860*/  IMAD.WIDE R12, R2, 0x2, R10 ;  /* 0x00000002020c7825 */ /* 0x000fc800078e020a */
[----:B------:R-:W-:Y:S01]  /*60870*/  IMAD.WIDE R14, R2, 0x2, R4 ;  /* 0x00000002020e7825 */ /* 0x000fe200078e0204 */
[----:B--2---:R0:W-:Y:S01]  /*60880*/  @P5 STG.E.U16 desc[UR8][R20.64], R9 ;  /* 0x0000000914005986 */ /* 0x0041e2000c101508 */
[----:B------:R-:W-:Y:S02]  /*60890*/  PRMT R23, R9, 0x7632, R23 ;  /* 0x0000763209177816 */ /* 0x000fe40000000017 */
[----:B------:R-:W-:Y:S01]  /*608a0*/  ISETP.LT.AND P5, PT, R6, UR7, !P3 ;  /* 0x0000000706007c0c */ /* 0x000fe2000dfa1270 */
[----:B------:R-:W-:Y:S01]  /*608b0*/  ULDC UR7, c[0x0][0x228] ;  /* 0x00008a0000077ab9 */ /* 0x000fe20000000800 */
[----:B0-----:R-:W-:-:S05]  /*608c0*/  IMAD.WIDE R8, R7, 0x2, R18 ;  /* 0x0000000207087825 */ /* 0x001fca00078e0212 */
[----:B------:R4:W-:Y:S04]  /*608d0*/  @P2 STG.E.U16 desc[UR8][R8.64], R23 ;  /* 0x0000001708002986 */ /* 0x0009e8000c101508 */
[----:B------:R0:W-:Y:S01]  /*608e0*/  @P4 STG.E.U16 desc[UR8][R12.64], R26 ;  /* 0x0000001a0c004986 */ /* 0x0001e2000c101508 */
[----:B------:R-:W-:Y:S01]  /*608f0*/  ISETP.LT.AND P4, PT, R25, UR5, !P3 ;  /* 0x0000000519007c0c */ /* 0x000fe2000df81270 */
[----:B------:R-:W-:Y:S01]  /*60900*/  IMAD.WIDE R20, R2, 0x2, R16 ;  /* 0x0000000202147825 */ /* 0x000fe200078e0210 */
[----:B------:R-:W-:Y:S01]  /*60910*/  PRMT R7, R26, 0x7632, R7 ;  /* 0x000076321a077816 */ /* 0x000fe20000000007 */
[----:B------:R-:W-:Y:S01]  /*60920*/  ULDC UR5, c[0x0][0x248] ;  /* 0x0000920000057ab9 */ /* 0x000fe20000000800 */
[----:B----4-:R-:W-:Y:S01]  /*60930*/  PRMT R23, R0, 0x7632, R23 ;  /* 0x0000763200177816 */ /* 0x010fe20000000017 */
[----:B------:R-:W-:-:S02]  /*60940*/  IMAD.WIDE R8, R2, 0x2, R18 ;  /* 0x0000000202087825 */ /* 0x000fc400078e0212 */
[----:B------:R-:W-:Y:S04]  /*60950*/  @P6 STG.E.U16 desc[UR8][R14.64], R7 ;  /* 0x000000070e006986 */ /* 0x000fe8000c101508 */
[----:B0-----:R-:W2:Y:S04]  /*60960*/  LDL.LU R26, [R1+0x4d0] ;  /* 0x0004d000011a7983 */ /* 0x001ea80000300800 */
[----:B------:R0:W-:Y:S04]  /*60970*/  @P5 STG.E.U16 desc[UR8][R20.64], R0 ;  /* 0x0000000014005986 */ /* 0x0001e8000c101508 */
[----:B------:R1:W-:Y:S04]  /*60980*/  @P4 STG.E.U16 desc[UR8][R8.64], R23 ;  /* 0x0000001708004986 */ /* 0x0003e8000c101508 */
[----:B0-----:R-:W4:Y:S04]  /*60990*/  LDL.LU R0, [R1+0x4c0] ;  /* 0x0004c00001007983 */ /* 0x001f280000300800 */
[----:B-1----:R-:W2:Y:S01]  /*609a0*/  LDL.LU R9, [R1+0x47c] ;  /* 0x00047c0001097983 */ /* 0x002ea20000300800 */
[----:B------:R-:W-:Y:S01]  /*609b0*/  ISETP.GE.AND P2, PT, R22, UR15, PT ;  /* 0x0000000f16007c0c */ /* 0x000fe2000bf46270 */
[----:B------:R-:W-:Y:S01]  /*609c0*/  VIADD R7, R2, UR5 ;  /* 0x0000000502077c36 */ /* 0x000fe20008000000 */
[----:B------:R-:W-:Y:S01]  /*609d0*/  ULDC UR5, c[0x0][0x228] ;  /* 0x00008a0000057ab9 */ /* 0x000fe20000000800 */
[----:B------:R-:W-:Y:S01]  /*609e0*/  VIADD R22, R28, 0x9a ;  /* 0x0000009a1c167836 */ /* 0x000fe20000000000 */
[----:B------:R-:W-:Y:S01]  /*609f0*/  ISETP.LT.AND P5, PT, R29, UR10, !P2 ;  /* 0x0000000a1d007c0c */ /* 0x000fe2000d7a1270 */
[----:B------:R-:W-:Y:S01]  /*60a00*/  IMAD.WIDE R12, R7, 0x2, R10 ;  /* 0x00000002070c7825 */ /* 0x000fe200078e020a */
[----:B------:R-:W-:Y:S01]  /*60a10*/  ULDC UR10, c[0x0][0x228] ;  /* 0x00008a00000a7ab9 */ /* 0x000fe20000000800 */
[----:B------:R-:W-:Y:S01]  /*60a20*/  ULDC UR15, c[0x0][0x22c] ;  /* 0x00008b00000f7ab9 */ /* 0x000fe20000000800 */
[----:B---3--:R-:W-:-:S09]  /*60a30*/  PRMT R2, R3, 0x7632, R2 ;  /* 0x0000763203027816 */ /* 0x008fd20000000002 */
[----:B------:R0:W-:Y:S04]  /*60a40*/  @P5 STG.E.U16 desc[UR8][R12.64], R3 ;  /* 0x000000030c005986 */ /* 0x0001e8000c101508 */
[----:B0-----:R-:W3:Y:S01]  /*60a50*/  LDL.LU R3, [R1+0x4e0] ;  /* 0x0004e00001037983 */ /* 0x001ee20000300800 */
[----:B------:R-:W-:Y:S02]  /*60a60*/  ISETP.LT.AND P6, PT, R24, UR10, !P2 ;  /* 0x0000000a18007c0c */ /* 0x000fe4000d7c1270 */
[----:B------:R-:W-:Y:S01]  /*60a70*/  ISETP.LT.AND P3, PT, R6, UR7, !P2 ;  /* 0x0000000706007c0c */ /* 0x000fe2000d761270 */
[----:B------:R-:W-:-:S04]  /*60a80*/  IMAD.WIDE R14, R7, 0x2, R4 ;  /* 0x00000002070e7825 */ /* 0x000fc800078e0204 */
[----:B------:R-:W-:Y:S01]  /*60a90*/  IMAD.WIDE R20, R7, 0x2, R16 ;  /* 0x0000000207147825 */ /* 0x000fe200078e0210 */
[----:B------:R-:W-:Y:S01]  /*60aa0*/  ISETP.LT.AND P2, PT, R25, UR5, !P2 ;  /* 0x0000000519007c0c */ /* 0x000fe2000d741270 */
[----:B------:R-:W-:Y:S01]  /*60ab0*/  ULDC UR5, c[0x0][0x248] ;  /* 0x0000920000057ab9 */ /* 0x000fe20000000800 */
[----:B------:R-:W-:Y:S01]  /*60ac0*/  ULDC.64 UR10, c[0x0][0x228] ;  /* 0x00008a00000a7ab9 */ /* 0x000fe20000000a00 */
[----:B------:R-:W-:Y:S02]  /*60ad0*/  ULDC UR7, c[0x0][0x228] ;  /* 0x00008a0000077ab9 */ /* 0x000fe40000000800 */
[----:B------:R0:W-:Y:S01]  /*60ae0*/  @P6 STG.E.U16 desc[UR8][R14.64], R2 ;  /* 0x000000020e006986 */ /* 0x0001e2000c101508 */
[----:B------:R-:W-:Y:S01]  /*60af0*/  ISETP.GE.AND P4, PT, R22, UR11, PT ;  /* 0x0000000b16007c0c */ /* 0x000fe2000bf86270 */
[----:B------:R-:W-:Y:S01]  /*60b00*/  ULDC UR11, c[0x0][0x228] ;  /* 0x00008a00000b7ab9 */ /* 0x000fe20000000800 */
[----:B------:R-:W-:Y:S01]  /*60b10*/  ISETP.LT.AND P5, PT, R6, UR7, !P1 ;  /* 0x0000000706007c0c */ /* 0x000fe2000cfa1270 */
[----:B------:R-:W-:-:S02]  /*60b20*/  VIADD R23, R28, 0x99 ;  /* 0x000000991c177836 */ /* 0x000fc40000000000 */
[----:B0-----:R-:W-:Y:S01]  /*60b30*/  VIADD R2, R7, UR5 ;  /* 0x0000000507027c36 */ /* 0x001fe20008000000 */
[----:B------:R-:W-:Y:S01]  /*60b40*/  ISETP.LT.AND P6, PT, R24, UR11, !P1 ;  /* 0x0000000b18007c0c */ /* 0x000fe2000cfc1270 */
[----:B------:R-:W-:Y:S01]  /*60b50*/  ULDC UR5, c[0x0][0x228] ;  /* 0x00008a0000057ab9 */ /* 0x000fe20000000800 */
[----:B------:R-:W-:Y:S01]  /*60b60*/  ULDC UR11, c[0x0][0x228] ;  /* 0x00008a00000b7ab9 */ /* 0x000fe20000000800 */
[----:B------:R-:W-:Y:S01]  /*60b70*/  IMAD.WIDE R12, R2, 0x2, R10 ;  /* 0x00000002020c7825 */ /* 0x000fe200078e020a */
[----:B------:R-:W-:-:S03]  /*60b80*/  ULDC UR7, c[0x0][0x228] ;  /* 0x00008a0000077ab9 */ /* 0x000fc60000000800 */
[----:B------:R-:W-:Y:S01]  /*60b90*/  IMAD.WIDE R14, R2, 0x2, R4 ;  /* 0x00000002020e7825 */ /* 0x000fe200078e0204 */
[----:B--2---:R0:W-:Y:S01]  /*60ba0*/  @P3 STG.E.U16 desc[UR8][R20.64], R9 ;  /* 0x0000000914003986 */ /* 0x0041e2000c101508 */
[----:B------:R-:W-:Y:S01]  /*60bb0*/  ISETP.LT.AND P3, PT, R29, UR12, !P1 ;  /* 0x0000000c1d007c0c */ /* 0x000fe2000cf61270 */
[----:B------:R-:W-:Y:S01]  /*60bc0*/  ULDC.64 UR12, c[0x0][0x228] ;  /* 0x00008a00000c7ab9 */ /* 0x000fe20000000a00 */
[----:B------:R-:W-:Y:S01]  /*60bd0*/  PRMT R22, R9, 0x7632, R22 ;  /* 0x0000763209167816 */ /* 0x000fe20000000016 */
[----:B0-----:R-:W-:-:S05]  /*60be0*/  IMAD.WIDE R8, R7, 0x2, R18 ;  /* 0x0000000207087825 */ /* 0x001fca00078e0212 */
[----:B------:R4:W-:Y:S05]  /*60bf0*/  @P2 STG.E.U16 desc[UR8][R8.64], R22 ;  /* 0x0000001608002986 */ /* 0x0009ea000c101508 */
        /* <DEDUP_REMOVED lines=19> */
[----:B------:R-:W-:Y:S01]  /*60d30*/  ISETP.LT.AND P6, PT, R24, UR11, !P2 ;  /* 0x0000000b18007c0c */ /* 0x000fe2000d7c1270 */
[----:B------:R-:W-:Y:S01]  /*60d40*/  ULDC UR11, c[0x0][0x228] ;  /* 0x00008a00000b7ab9 */ /* 0x000fe20000000800 */
[----:B------:R-:W-:Y:S01]  /*60d50*/  ULDC UR13, c[0x0][0x22c] ;  /* 0x00008b00000d7ab9 */ /* 0x000fe20000000800 */
[----:B---3--:R-:W-:-:S02]  /*60d60*/  PRMT R2, R3, 0x7632, R2 ;  /* 0x0000763203027816 */ /* 0x008fc40000000002 */
[----:B------:R-:W-:Y:S01]  /*60d70*/  ISETP.LT.AND P1, PT, R6, UR7, !P2 ;  /* 0x0000000706007c0c */ /* 0x000fe2000d721270 */
[----:B------:R-:W-:Y:S01]  /*60d80*/  IMAD.WIDE R14, R7, 0x2, R4 ;  /* 0x00000002070e7825 */ /* 0x000fe200078e0204 */
[----:B------:R-:W-:Y:S01]  /*60d90*/  ISETP.GE.AND P3, PT, R23, UR5, PT ;  /* 0x0000000517007c0c */ /* 0x000fe2000bf66270 */
[----:B------:R-:W-:Y:S01]  /*60da0*/  ULDC UR5, c[0x0][0x228] ;  /* 0x00008a0000057ab9 */ /* 0x000fe20000000800 */
[----:B------:R-:W-:Y:S01]  /*60db0*/  ULDC UR7, c[0x0][0x228] ;  /* 0x00008a0000077ab9 */ /* 0x000fe20000000800 */
[----:B------:R-:W-:Y:S01]  /*60dc0*/  IMAD.WIDE R20, R7, 0x2, R16 ;  /* 0x0000000207147825 */ /* 0x000fe200078e0210 */
[----:B------:R0:W-:Y:S01]  /*60dd0*/  @P5 STG.E.U16 desc[UR8][R12.64], R3 ;  /* 0x000000030c005986 */ /* 0x0001e2000c101508 */
[----:B------:R-:W-:-:S03]  /*60de0*/  ULDC UR18, c[0x0][0x248] ;  /* 0x0000920000127ab9 */ /* 0x000fc60000000800 */
[----:B0-----:R-:W3:Y:S01]  /*60df0*/  LDL.LU R3, [R1+0x4e4] ;  /* 0x0004e40001037983 */ /* 0x001ee20000300800 */
[----:B------:R-:W-:Y:S01]  /*60e00*/  ISETP.LT.AND P2, PT, R25, UR5, !P2 ;  /* 0x0000000519007c0c */ /* 0x000fe2000d741270 */
[----:B------:R-:W-:Y:S02]  /*60e10*/  ULDC UR5, c[0x0][0x248] ;  /* 0x0000920000057ab9 */ /* 0x000fe40000000800 */
[----:B------:R0:W-:Y:S01]  /*60e20*/  @P6 STG.E.U16 desc[UR8][R14.64], R2 ;  /* 0x000000020e006986 */ /* 0x0001e2000c101508 */
[----:B------:R-:W-:Y:S01]  /*60e30*/  VIADD R23, R28, 0x9d ;  /* 0x0000009d1c177836 */ /* 0x000fe20000000000 */
[----:B------:R-:W-:Y:S01]  /*60e40*/  ISETP.LT.AND P6, PT, R24, UR11, !P4 ;  /* 0x0000000b18007c0c */ /* 0x000fe2000e7c1270 */
[----:B------:R-:W-:Y:S01]  /*60e50*/  ULDC UR11, c[0x0][0x22c] ;  /* 0x00008b00000b7ab9 */ /* 0x000fe20000000800 */
[----:B0-----:R-:W-:Y:S01]  /*60e60*/  VIADD R2, R7, UR5 ;  /* 0x0000000507027c36 */ /* 0x001fe20008000000 */
[----:B------:R-:W-:-:S03]  /*60e70*/  ULDC UR5, c[0x0][0x22c] ;  /* 0x00008b0000057ab9 */ /* 0x000fc60000000800 */
[----:B------:R-:W-:Y:S01]  /*60e80*/  IMAD.WIDE R12, R2, 0x2, R10 ;  /* 0x00000002020c7825 */ /* 0x000fe200078e020a */
[----:B------:R-:W-:Y:S01]  /*60e90*/  ISETP.LT.AND P5, PT, R6, UR7, !P4 ;  /* 0x0000000706007c0c */ /* 0x000fe2000e7a1270 */
[----:B------:R-:W-:Y:S02]  /*60ea0*/  ULDC UR7, c[0x0][0x22c] ;  /* 0x00008b0000077ab9 */ /* 0x000fe40000000800 */
[----:B------:R-:W-:Y:S01]  /*60eb0*/  IMAD.WIDE R14, R2, 0x2, R4 ;  /* 0x00000002020e7825 */ /* 0x000fe200078e0204 */
[----:B--2---:R0:W-:Y:S01]  /*60ec0*/  @P1 STG.E.U16 desc[UR8][R20.64], R9 ;  /* 0x0000000914001986 */ /* 0x0041e2000c101508 */
[----:B------:R-:W-:Y:S01]  /*60ed0*/  ISETP.LT.AND P1, PT, R29, UR16, !P4 ;  /* 0x000000101d007c0c */ /* 0x000fe2000e721270 */
[----:B------:R-:W-:Y:S01]  /*60ee0*/  ULDC UR16, c[0x0][0x248] ;  /* 0x0000920000107ab9 */ /* 0x000fe20000000800 */
[----:B------:R-:W-:Y:S01]  /*60ef0*/  PRMT R22, R9, 0x7632, R22 ;  /* 0x0000763209167816 */ /* 0x000fe20000000016 */
[----:B0-----:R-:W-:-:S05]  /*60f00*/  IMAD.WIDE R8, R7, 0x2, R18 ;  /* 0x0000000207087825 */ /* 0x001fca00078e0212 */
[----:B------:R4:W-:Y:S01]  /*60f10*/  @P2 STG.E.U16 desc[UR8][R8.64], R22 ;  /* 0x0000001608002986 */ /* 0x0009e2000c101508 */
[----:B------:R-:W-:Y:S01]  /*60f20*/  ISETP.GE.AND P2, PT, R23, UR5, PT ;  /* 0x0000000517007c0c */ /* 0x000fe2000bf46270 */
[----:B------:R-:W-:-:S03]  /*60f30*/  ULDC UR5, c[0x0][0x228] ;  /* 0x00008a0000057ab9 */ /* 0x000fc60000000800 */
[----:B------:R0:W-:Y:S01]  /*60f40*/  @P1 STG.E.U16 desc[UR8][R12.64], R26 ;  /* 0x0000001a0c001986 */ /* 0x0001e2000c101508 */
[----:B------:R-:W-:Y:S01]  /*60f50*/  ISETP.LT.AND P1, PT, R25, UR5, !P4 ;  /* 0x0000000519007c0c */ /* 0x000fe2000e721270 */
[----:B------:R-:W-:Y:S01]  /*60f60*/  IMAD.WIDE R20, R2, 0x2, R16 ;  /* 0x0000000202147825 */ /* 0x000fe200078e0210 */
[----:B------:R-:W-:Y:S01]  /*60f70*/  PRMT R7, R26, 0x7632, R7 ;  /* 0x000076321a077816 */ /* 0x000fe20000000007 */
[----:B------:R-:W-:Y:S01]  /*60f80*/  ULDC UR5, c[0x0][0x248] ;  /* 0x0000920000057ab9 */ /* 0x000fe20000000800 */
[----:B----4-:R-:W-:Y:S01]  /*60f90*/  PRMT R22, R0, 0x7632, R22 ;  /* 0x0000763200167816 */ /* 0x010fe20000000016 */
[C---:B------:R-:W-:Y:S02]  /*60fa0*/  IMAD.WIDE R8, R2.reuse, 0x2, R18 ;  /* 0x0000000202087825 */ /* 0x040fe400078e0212 */
[----:B------:R-:W-:Y:S04]  /*60fb0*/  @P6 STG.E.U16 desc[UR8][R14.64], R7 ;  /* 0x000000070e006986 */ /* 0x000fe8000c101508 */
[----:B0-----:R-:W2:Y:S04]  /*60fc0*/  LDL.LU R26, [R1+0x4d8] ;  /* 0x0004d800011a7983 */ /* 0x001ea80000300800 */
[----:B------:R0:W-:Y:S04]  /*60fd0*/  @P5 STG.E.U16 desc[UR8][R20.64], R0 ;  /* 0x0000000014005986 */ /* 0x0001e8000c101508 */
[----:B------:R1:W-:Y:S04]  /*60fe0*/  @P1 STG.E.U16 desc[UR8][R8.64], R22 ;  /* 0x0000001608001986 */ /* 0x0003e8000c101508 */
[----:B0-----:R-:W4:Y:S04]  /*60ff0*/  LDL.LU R0, [R1+0x4c8] ;  /* 0x0004c80001007983 */ /* 0x001f280000300800 */
[----:B-1----:R-:W2:Y:S01]  /*61000*/  LDL.LU R9, [R1+0x4b4] ;  /* 0x0004b40001097983 */ /* 0x002ea20000300800 */
[----:B------:R-:W-:Y:S01]  /*61010*/  ISETP.LT.AND P4, PT, R29, UR14, !P0 ;  /* 0x0000000e1d007c0c */ /* 0x000fe2000c781270 */
[----:B------:R-:W-:Y:S01]  /*61020*/  VIADD R7, R2, UR5 ;  /* 0x0000000502077c36 */ /* 0x000fe20008000000 */
[----:B---3--:R-:W-:Y:S01]  /*61030*/  PRMT R2, R3, 0x7632, R2 ;  /* 0x0000763203027816 */ /* 0x008fe20000000002 */
[----:B------:R-:W-:Y:S01]  /*61040*/  VIADD R23, R28, 0x9e ;  /* 0x0000009e1c177836 */ /* 0x000fe20000000000 */
[----:B------:R-:W-:Y:S01]  /*61050*/  ISETP.LT.AND P6, PT, R24, UR12, !P0 ;  /* 0x0000000c18007c0c */ /* 0x000fe2000c7c1270 */
[----:B------:R-:W-:Y:S01]  /*61060*/  IMAD.WIDE R12, R7, 0x2, R10 ;  /* 0x00000002070c7825 */ /* 0x000fe200078e020a */
[----:B------:R-:W-:Y:S01]  /*61070*/  ISETP.LT.AND P5, PT, R6, UR10, !P0 ;  /* 0x0000000a06007c0c */ /* 0x000fe2000c7a1270 */
[----:B------:R-:W-:Y:S01]  /*61080*/  ULDC UR5, c[0x0][0x22c] ;  /* 0x00008b0000057ab9 */ /* 0x000fe20000000800 */
[----:B------:R-:W-:Y:S01]  /*61090*/  ULDC UR12, c[0x0][0x248] ;  /* 0x00009200000c7ab9 */ /* 0x000fe20000000800 */
[----:B------:R-:W-:-:S04]  /*610a0*/  ULDC UR14, c[0x0][0x248] ;  /* 0x00009200000e7ab9 */ /* 0x000fc80000000800 */
[----:B------:R0:W-:Y:S01]  /*610b0*/  @P4 STG.E.U16 desc[UR8][R12.64], R3 ;  /* 0x000000030c004986 */ /* 0x0001e2000c101508 */
[C---:B------:R-:W-:Y:S01]  /*610c0*/  IMAD.WIDE R14, R7.reuse, 0x2, R4 ;  /* 0x00000002070e7825 */ /* 0x040fe200078e0204 */
[----:B------:R-:W-:Y:S02]  /*610d0*/  ULDC UR10, c[0x0][0x248] ;  /* 0x00009200000a7ab9 */ /* 0x000fe40000000800 */
[----:B0-----:R-:W3:Y:S01]  /*610e0*/  LDL.LU R3, [R1+0x4e8] ;  /* 0x0004e80001037983 */ /* 0x001ee20000300800 */
[----:B------:R-:W-:Y:S01]  /*610f0*/  IMAD.WIDE R20, R7, 0x2, R16 ;  /* 0x0000000207147825 */ /* 0x000fe200078e0210 */
[----:B------:R-:W-:Y:S01]  /*61100*/  ISETP.LT.AND P0, PT, R25, UR6, !P0 ;  /* 0x0000000619007c0c */ /* 0x000fe2000c701270 */
[----:B------:R-:W-:Y:S01]  /*61110*/  ULDC UR6, c[0x0][0x22c] ;  /* 0x00008b0000067ab9 */ /* 0x000fe20000000800 */
[----:B------:R0:W-:Y:S01]  /*61120*/  @P6 STG.E.U16 desc[UR8][R14.64], R2 ;  /* 0x000000020e006986 */ /* 0x0001e2000c101508 */
[----:B------:R-:W-:Y:S02]  /*61130*/  ISETP.LT.AND P4, PT, R29, UR4, !P3 ;  /* 0x000000041d007c0c */ /* 0x000fe4000df81270 */
[----:B------:R-:W-:Y:S01]  /*61140*/  ISETP.GE.AND P1, PT, R23, UR5, PT ;  /* 0x0000000517007c0c */ /* 0x000fe2000bf26270 */
[----:B------:R-:W-:Y:S01]  /*61150*/  ULDC UR5, c[0x0][0x248] ;  /* 0x0000920000057ab9 */ /* 0x000fe20000000800 */
[----:B------:R-:W-:Y:S01]  /*61160*/  ISETP.LT.AND P6, PT, R6, UR4, !P3 ;  /* 0x0000000406007c0c */ /* 0x000fe2000dfc1270 */
[----:B0-----:R-:W-:Y:S01]  /*61170*/  VIADD R2, R7, UR5 ;  /* 0x0000000507027c36 */ /* 0x001fe20008000000 */
[----:B------:R-:W-:-:S03]  /*61180*/  ULDC UR5, c[0x0][0x22c] ;  /* 0x00008b0000057ab9 */ /* 0x000fc60000000800 */
[----:B------:R-:W-:-:S04]  /*61190*/  IMAD.WIDE R12, R2, 0x2, R10 ;  /* 0x00000002020c7825 */ /* 0x000fc800078e020a */
[----:B------:R-:W-:-:S04]  /*611a0*/  IMAD.WIDE R14, R2, 0x2, R4 ;  /* 0x00000002020e7825 */ /* 0x000fc800078e0204 */
[----:B------:R-:W-:Y:S01]  /*611b0*/  VIADD R23, R28, 0x9f ;  /* 0x0000009f1c177836 */ /* 0x000fe20000000000 */
[----:B--2---:R0:W-:Y:S01]  /*611c0*/  @P5 STG.E.U16 desc[UR8][R20.64], R9 ;  /* 0x0000000914005986 */ /* 0x0041e2000c101508 */
[----:B------:R-:W-:Y:S02]  /*611d0*/  ISETP.LT.AND P5, PT, R24, UR4, !P3 ;  /* 0x0000000418007c0c */ /* 0x000fe4000dfa1270 */
[----:B------:R-:W-:Y:S02]  /*611e0*/  ISETP.LT.AND P3, PT, R25, UR4, !P3 ;  /* 0x0000000419007c0c */ /* 0x000fe4000df61270 */
        /* <DEDUP_REMOVED lines=14> */
[----:B------:R-:W-:-:S02]  /*612d0*/  ISETP.LT.AND P4, PT, R29, UR4, !P2 ;  /* 0x000000041d007c0c */ /* 0x000fc4000d781270 */
[----:B------:R-:W-:Y:S01]  /*612e0*/  ISETP.GE.AND P0, PT, R23, UR5, PT ;  /* 0x0000000517007c0c */ /* 0x000fe2000bf06270 */
[----:B------:R-:W-:Y:S02]  /*612f0*/  ULDC UR5, c[0x0][0x248] ;  /* 0x0000920000057ab9 */ /* 0x000fe40000000800 */
[----:B------:R-:W-:Y:S01]  /*61300*/  VIADD R7, R2, UR5 ;  /* 0x0000000502077c36 */ /* 0x000fe20008000000 */
[----:B---3--:R-:W-:Y:S02]  /*61310*/  PRMT R2, R3, 0x7632, R2 ;  /* 0x0000763203027816 */ /* 0x008fe40000000002 */
[----:B------:R-:W-:Y:S01]  /*61320*/  ISETP.LT.AND P5, PT, R24, UR4, !P2 ;  /* 0x0000000418007c0c */ /* 0x000fe2000d7a1270 */
[----:B------:R-:W-:Y:S01]  /*61330*/  IMAD.WIDE R12, R7, 0x2, R10 ;  /* 0x00000002070c7825 */ /* 0x000fe200078e020a */
[----:B------:R-:W-:Y:S01]  /*61340*/  ISETP.LT.AND P6, PT, R6, UR4, !P2 ;  /* 0x0000000406007c0c */ /* 0x000fe2000d7c1270 */
[----:B------:R-:W-:-:S03]  /*61350*/  ULDC UR5, c[0x0][0x22c] ;  /* 0x00008b0000057ab9 */ /* 0x000fc60000000800 */
[----:B------:R0:W-:Y:S04]  /*61360*/  @P4 STG.E.U16 desc[UR8][R12.64], R3 ;  /* 0x000000030c004986 */ /* 0x0001e8000c101508 */
[----:B0-----:R-:W3:Y:S01]  /*61370*/  LDL.LU R3, [R1+0x4ec] ;  /* 0x0004ec0001037983 */ /* 0x001ee20000300800 */
[----:B------:R-:W-:Y:S01]  /*61380*/  IMAD.WIDE R14, R7, 0x2, R4 ;  /* 0x00000002070e7825 */ /* 0x000fe200078e0204 */
[----:B------:R-:W-:-:S03]  /*61390*/  ISETP.LT.AND P2, PT, R25, UR4, !P2 ;  /* 0x0000000419007c0c */ /* 0x000fc6000d741270 */
[----:B------:R-:W-:Y:S02]  /*613a0*/  VIADD R23, R28, 0xa0 ;  /* 0x000000a01c177836 */ /* 0x000fe40000000000 */
[----:B------:R-:W-:Y:S01]  /*613b0*/  IMAD.WIDE R20, R7, 0x2, R16 ;  /* 0x0000000207147825 */ /* 0x000fe200078e0210 */
        /* <DEDUP_REMOVED lines=206> */
[----:B------:R-:W-:Y:S01]  /*620a0*/  VIADD R22, R28, 0xaa ;  /* 0x000000aa1c167836 */ /* 0x000fe20000000000 */
[----:B------:R-:W-:Y:S01]  /*620b0*/  ISETP.LT.AND P0, PT, R25, UR4, !P0 ;  /* 0x0000000419007c0c */ /* 0x000fe2000c701270 */
[----:B------:R-:W-:Y:S01]  /*620c0*/  IMAD.WIDE R14, R7, 0x2, R4 ;  /* 0x00000002070e7825 */ /* 0x000fe200078e0204 */
[----:B------:R-:W-:Y:S02]  /*620d0*/  ISETP.LT.AND P4, PT, R29, UR4, !P3 ;  /* 0x000000041d007c0c */ /* 0x000fe4000df81270 */
[----:B------:R-:W-:Y:S01]  /*620e0*/  ISETP.GE.AND P1, PT, R22, UR5, PT ;  /* 0x0000000516007c0c */ /* 0x000fe2000bf26270 */
[C---:B------:R-:W-:Y:S01]  /*620f0*/  IMAD.WIDE R20, R7.reuse, 0x2, R16 ;  /* 0x0000000207147825 */ /* 0x040fe200078e0210 */
[----:B------:R-:W-:Y:S01]  /*62100*/  ULDC UR5, c[0x0][0x248] ;  /* 0x0000920000057ab9 */ /* 0x000fe20000000800 */
[----:B------:R0:W-:Y:S01]  /*62110*/  @P5 STG.E.U16 desc[UR8][R14.64], R2 ;  /* 0x000000020e005986 */ /* 0x0001e2000c101508 */
[----:B------:R-:W-:Y:S01]  /*62120*/  ISETP.LT.AND P5, PT, R24, UR4, !P3 ;  /* 0x0000000418007c0c */ /* 0x000fe2000dfa1270 */
[----:B0-----:R-:W-:Y:S01]  /*62130*/  VIADD R2, R7, UR5 ;  /* 0x0000000507027c36 */ /* 0x001fe20008000000 */
[----:B------:R-:W-:-:S03]  /*62140*/  ULDC UR5, c[0x0][0x22c] ;  /* 0x00008b0000057ab9 */ /* 0x000fc60000000800 */
[----:B------:R-:W-:-:S04]  /*62150*/  IMAD.WIDE R12, R2, 0x2, R10 ;  /* 0x00000002020c7825 */ /* 0x000fc800078e020a */
[----:B------:R-:W-:-:S04]  /*62160*/  IMAD.WIDE R14, R2, 0x2, R4 ;  /* 0x00000002020e7825 */ /* 0x000fc800078e0204 */
[----:B------:R-:W-:Y:S01]  /*62170*/  VIADD R23, R28, 0xab ;  /* 0x000000ab1c177836 */ /* 0x000fe20000000000 */
[----:B--2---:R0:W-:Y:S01]  /*62180*/  @P6 STG.E.U16 desc[UR8][R20.64], R9 ;  /* 0x0000000914006986 */ /* 0x0041e2000c101508 */
[----:B------:R-:W-:Y:S02]  /*62190*/  PRMT R22, R9, 0x7632, R22 ;  /* 0x0000763209167816 */ /* 0x000fe40000000016 */
[----:B------:R-:W-:Y:S01]  /*621a0*/  ISETP.LT.AND P6, PT, R6, UR4, !P3 ;  /* 0x0000000406007c0c */ /* 0x000fe2000dfc1270 */
[----:B0-----:R-:W-:-:S05]  /*621b0*/  IMAD.WIDE R8, R7, 0x2, R18 ;  /* 0x0000000207087825 */ /* 0x001fca00078e0212 */
[----:B------:R4:W-:Y:S04]  /*621c0*/  @P0 STG.E.U16 desc[UR8][R8.64], R22 ;  /* 0x0000001608000986 */ /* 0x0009e8000c101508 */
[----:B------:R0:W-:Y:S01]  /*621d0*/  @P4 STG.E.U16 desc[UR8][R12.64], R26 ;  /* 0x0000001a0c004986 */ /* 0x0001e2000c101508 */
[----:B------:R-:W-:Y:S01]  /*621e0*/  ISETP.LT.AND P4, PT, R25, UR4, !P3 ;  /* 0x0000000419007c0c */ /* 0x000fe2000df81270 */
[----:B------:R-:W-:Y:S01]  /*621f0*/  IMAD.WIDE R20, R2, 0x2, R16 ;  /* 0x0000000202147825 */ /* 0x000fe200078e0210 */
[----:B------:R-:W-:Y:S02]  /*62200*/  PRMT R7, R26, 0x7632, R7 ;  /* 0x000076321a077816 */ /* 0x000fe40000000007 */
        /* <DEDUP_REMOVED lines=19> */
[----:B------:R-:W-:-:S04]  /*62340*/  IMAD.WIDE R14, R7, 0x2, R4 ;  /* 0x00000002070e7825 */ /* 0x000fc800078e0204 */
[----:B------:R-:W-:Y:S01]  /*62350*/  VIADD R23, R28, 0xac ;  /* 0x000000ac1c177836 */ /* 0x000fe20000000000 */
[----:B------:R0:W-:Y:S01]  /*62360*/  @P5 STG.E.U16 desc[UR8][R14.64], R2 ;  /* 0x000000020e005986 */ /* 0x0001e2000c101508 */
[----:B------:R-:W-:Y:S01]  /*62370*/  IMAD.WIDE R20, R7, 0x2, R16 ;  /* 0x0000000207147825 */ /* 0x000fe200078e0210 */
[----:B------:R-:W-:Y:S02]  /*62380*/  ISETP.LT.AND P5, PT, R25, UR4, !P2 ;  /* 0x0000000419007c0c */ /* 0x000fe4000d7a1270 */
        /* <DEDUP_REMOVED lines=40> */
[----:B------:R-:W-:Y:S01]  /*62610*/  ISETP.LT.AND P3, PT, R25, UR4, !P0 ;  /* 0x0000000419007c0c */ /* 0x000fe2000c761270 */
[----:B------:R-:W-:Y:S01]  /*62620*/  IMAD.WIDE R20, R7, 0x2, R16 ;  /* 0x0000000207147825 */ /* 0x000fe200078e0210 */
        /* <DEDUP_REMOVED lines=12> */
[----:B0-----:R-:W-:Y:S01]  /*626f0*/  IMAD.WIDE R8, R7, 0x2, R18 ;  /* 0x0000000207087825 */ /* 0x001fe200078e0212 */
[----:B------:R-:W-:-:S04]  /*62700*/  PRMT R7, R26, 0x7632, R7 ;  /* 0x000076321a077816 */ /* 0x000fc80000000007 */
[----:B------:R0:W-:Y:S04]  /*62710*/  @P3 STG.E.U16 desc[UR8][R8.64], R22 ;  /* 0x0000001608003986 */ /* 0x0001e8000c101508 */
[----:B------:R1:W-:Y:S04]  /*62720*/  @P0 STG.E.U16 desc[UR8][R12.64], R26 ;  /* 0x0000001a0c000986 */ /* 0x0003e8000c101508 */
[----:B------:R-:W-:Y:S01]  /*62730*/  @P2 STG.E.U16 desc[UR8][R14.64], R7 ;  /* 0x000000070e002986 */ /* 0x000fe2000c101508 */
[----:B------:R-:W-:Y:S01]  /*62740*/  ISETP.LT.AND P2, PT, R25, UR4, !P4 ;  /* 0x0000000419007c0c */ /* 0x000fe2000e741270 */
[----:B------:R-:W-:Y:S01]  /*62750*/  IMAD.WIDE R20, R2, 0x2, R16 ;  /* 0x0000000202147825 */ /* 0x000fe200078e0210 */
[----:B------:R-:W-:Y:S01]  /*62760*/  ISETP.GE.AND P3, PT, R23, UR5, PT ;  /* 0x0000000517007c0c */ /* 0x000fe2000bf66270 */
[----:B------:R-:W-:Y:S01]  /*62770*/  ULDC UR5, c[0x0][0x248] ;  /* 0x0000920000057ab9 */ /* 0x000fe20000000800 */
[----:B----4-:R-:W-:Y:S01]  /*62780*/  PRMT R23, R0, 0x7632, R23 ;  /* 0x0000763200177816 */ /* 0x010fe20000000017 */
[C---:B0-----:R-:W-:Y:S01]  /*62790*/  IMAD.WIDE R8, R2.reuse, 0x2, R18 ;  /* 0x0000000202087825 */ /* 0x041fe200078e0212 */
[----:B------:R0:W-:Y:S04]  /*627a0*/  @P6 STG.E.U16 desc[UR8][R20.64], R0 ;  /* 0x0000000014006986 */ /* 0x0001e8000c101508 */
[----:B-1----:R-:W2:Y:S04]  /*627b0*/  LDL.LU R26, [R1+0x53c] ;  /* 0x00053c00011a7983 */ /* 0x002ea80000300800 */
        /* <DEDUP_REMOVED lines=10> */
[----:B------:R-:W-:-:S06]  /*62860*/  ULDC UR5, c[0x0][0x22c] ;  /* 0x00008b0000057ab9 */ /* 0x000fcc0000000800 */
[----:B------:R0:W-:Y:S04]  /*62870*/  @P0 STG.E.U16 desc[UR8][R12.64], R3 ;  /* 0x000000030c000986 */ /* 0x0001e8000c101508 */
[----:B0-----:R-:W3:Y:S01]  /*62880*/  LDL.LU R3, [R1+0x54c] ;  /* 0x00054c0001037983 */ /* 0x001ee20000300800 */
[----:B------:R-:W-:Y:S01]  /*62890*/  IMAD.WIDE R14, R7, 0x2, R4 ;  /* 0x00000002070e7825 */ /* 0x000fe200078e0204 */
[----:B------:R-:W-:-:S03]  /*628a0*/  ISETP.LT.AND P5, PT, R25, UR4, !P5 ;  /* 0x0000000419007c0c */ /* 0x000fc6000efa1270 */
[----:B------:R-:W-:Y:S01]  /*628b0*/  IMAD.WIDE R20, R7, 0x2, R16 ;  /* 0x0000000207147825 */ /* 0x000fe200078e0210 */
[----:B------:R0:W-:Y:S01]  /*628c0*/  @P4 STG.E.U16 desc[UR8][R14.64], R2 ;  /* 0x000000020e004986 */ /* 0x0001e2000c101508 */
[----:B------:R-:W-:Y:S02]  /*628d0*/  ISETP.LT.AND P4, PT, R29, UR4, !P1 ;  /* 0x000000041d007c0c */ /* 0x000fe4000cf81270 */
[----:B------:R-:W-:Y:S01]  /*628e0*/  ISETP.GE.AND P2, PT, R22, UR5, PT ;  /* 0x0000000516007c0c */ /* 0x000fe2000bf46270 */
[----:B------:R-:W-:Y:S01]  /*628f0*/  ULDC UR5, c[0x0][0x248] ;  /* 0x0000920000057ab9 */ /* 0x000fe20000000800 */
[----:B0-----:R-:W-:Y:S01]  /*62900*/  VIADD R14, R28, 0xb1 ;  /* 0x000000b11c0e7836 */ /* 0x001fe20000000000 */
[----:B--2---:R0:W-:Y:S01]  /*62910*/  @P6 STG.E.U16 desc[UR8][R20.64], R9 ;  /* 0x0000000914006986 */ /* 0x0041e2000c101508 */
[----:B------:R-:W-:Y:S02]  /*62920*/  PRMT R2, R9, 0x7632, R2 ;  /* 0x0000763209027816 */ /* 0x000fe40000000002 */
[----:B------:R-:W-:Y:S01]  /*62930*/  ISETP.LT.AND P6, PT, R24, UR4, !P1 ;  /* 0x0000000418007c0c */ /* 0x000fe2000cfc1270 */
[C---:B0-----:R-:W-:Y:S01]  /*62940*/  VIADD R20, R7.reuse, UR5 ;  /* 0x0000000507147c36 */ /* 0x041fe20008000000 */
[----:B------:R-:W-:Y:S01]  /*62950*/  ULDC UR5, c[0x0][0x22c] ;  /* 0x00008b0000057ab9 */ /* 0x000fe20000000800 */
[----:B------:R-:W-:Y:S01]  /*62960*/  IMAD.WIDE R8, R7, 0x2, R18 ;  /* 0x0000000207087825 */ /* 0x000fe200078e0212 */
[----:B------:R-:W2:Y:S03]  /*62970*/  LDL R21, [R1+0x56c] ;  /* 0x00056c0001157983 */ /* 0x000ea60000100800 */
[----:B------:R-:W-:Y:S01]  /*62980*/  IMAD.WIDE R12, R20, 0x2, R10 ;  /* 0x00000002140c7825 */ /* 0x000fe200078e020a */
[----:B------:R0:W-:Y:S01]  /*62990*/  @P5 STG.E.U16 desc[UR8][R8.64], R2 ;  /* 0x0000000208005986 */ /* 0x0001e2000c101508 */
[----:B------:R-:W-:-:S03]  /*629a0*/  ISETP.LT.AND P5, PT, R6, UR4, !P1 ;  /* 0x0000000406007c0c */ /* 0x000fc6000cfa1270 */
[----:B------:R1:W-:Y:S01]  /*629b0*/  @P4 STG.E.U16 desc[UR8][R12.64], R26 ;  /* 0x0000001a0c004986 */ /* 0x0003e2000c101508 */
[----:B------:R-:W-:Y:S02]  /*629c0*/  ISETP.LT.AND P4, PT, R25, UR4, !P1 ;  /* 0x0000000419007c0c */ /* 0x000fe4000cf81270 */
[----:B------:R-:W-:Y:S01]  /*629d0*/  ISETP.GE.AND P0, PT, R14, UR5, PT ;  /* 0x000000050e007c0c */ /* 0x000fe2000bf06270 */
[----:B------:R-:W-:Y:S01]  /*629e0*/  ULDC UR5, c[0x0][0x248] ;  /* 0x0000920000057ab9 */ /* 0x000fe20000000800 */
[----:B------:R-:W-:Y:S01]  /*629f0*/  IMAD.WIDE R14, R20, 0x2, R4 ;  /* 0x00000002140e7825 */ /* 0x000fe200078e0204 */
[----:B------:R-:W-:-:S03]  /*62a00*/  PRMT R7, R26, 0x7632, R7 ;  /* 0x000076321a077816 */ /* 0x000fc60000000007 */
[C---:B0-----:R-:W-:Y:S01]  /*62a10*/  VIADD R2, R20.reuse, UR5 ;  /* 0x0000000514027c36 */ /* 0x041fe20008000000 */
[----:B---3--:R-:W-:Y:S01]  /*62a20*/  PRMT R22, R3, 0x7632, R22 ;  /* 0x0000763203167816 */ /* 0x008fe20000000016 */
[----:B------:R-:W-:-:S04]  /*62a30*/  IMAD.WIDE R8, R20, 0x2, R16 ;  /* 0x0000000214087825 */ /* 0x000fc800078e0210 */
[----:B-1----:R-:W-:Y:S01]  /*62a40*/  IMAD.WIDE R12, R20, 0x2, R18 ;  /* 0x00000002140c7825 */ /* 0x002fe200078e0212 */
[----:B----4-:R-:W-:Y:S01]  /*62a50*/  PRMT R20, R0, 0x7632, R20 ;  /* 0x0000763200147816 */ /* 0x010fe20000000014 */
[----:B------:R0:W-:Y:S01]  /*62a60*/  @P6 STG.E.U16 desc[UR8][R14.64], R7 ;  /* 0x000000070e006986 */ /* 0x0001e2000c101508 */
[----:B------:R-:W-:Y:S01]  /*62a70*/  ISETP.LT.AND P6, PT, R29, UR4, !P3 ;  /* 0x000000041d007c0c */ /* 0x000fe2000dfc1270 */
[----:B------:R-:W-:Y:S02]  /*62a80*/  ULDC UR5, c[0x0][0x22c] ;  /* 0x00008b0000057ab9 */ /* 0x000fe40000000800 */
[----:B------:R1:W-:Y:S04]  /*62a90*/  @P5 STG.E.U16 desc[UR8][R8.64], R0 ;  /* 0x0000000008005986 */ /* 0x0003e8000c101508 */
[----:B------:R-:W-:Y:S01]  /*62aa0*/  @P4 STG.E.U16 desc[UR8][R12.64], R20 ;  /* 0x000000140c004986 */ /* 0x000fe2000c101508 */
[----:B------:R-:W-:Y:S01]  /*62ab0*/  ISETP.LT.AND P4, PT, R24, UR4, !P3 ;  /* 0x0000000418007c0c */ /* 0x000fe2000df81270 */
[----:B0-----:R-:W-:-:S02]  /*62ac0*/  IMAD.WIDE R14, R2, 0x2, R10 ;  /* 0x00000002020e7825 */ /* 0x001fc400078e020a */
[----:B------:R-:W3:Y:S02]  /*62ad0*/  LDL.LU R26, [R1+0x570] ;  /* 0x00057000011a7983 */ /* 0x000ee40000300800 */
[----:B-1----:R-:W-:Y:S02]  /*62ae0*/  IMAD.WIDE R8, R2, 0x2, R4 ;  /* 0x0000000202087825 */ /* 0x002fe400078e0204 */
[----:B------:R0:W-:Y:S06]  /*62af0*/  @P6 STG.E.U16 desc[UR8][R14.64], R3 ;  /* 0x000000030e006986 */ /* 0x0001ec000c101508 */
[----:B------:R1:W-:Y:S04]  /*62b00*/  @P4 STG.E.U16 desc[UR8][R8.64], R22 ;  /* 0x0000001608004986 */ /* 0x0003e8000c101508 */
[----:B0-----:R-:W4:Y:S04]  /*62b10*/  LDL.LU R3, [R1+0x580] ;  /* 0x0005800001037983 */ /* 0x001f280000300800 */
[----:B------:R-:W4:Y:S04]  /*62b20*/  LDL.LU R0, [R1+0x590] ;  /* 0x0005900001007983 */ /* 0x000f280000300800 */
[----:B-1----:R-:W4:Y:S01]  /*62b30*/  LDL.LU R9, [R1+0x56c] ;  /* 0x00056c0001097983 */ /* 0x002f220000300800 */
[----:B------:R-:W-:Y:S01]  /*62b40*/  VIADD R7, R28, 0xb2 ;  /* 0x000000b21c077836 */ /* 0x000fe20000000000 */
[----:B------:R-:W-:-:S02]  /*62b50*/  ISETP.LT.AND P5, PT, R6, UR4, !P3 ;  /* 0x0000000406007c0c */ /* 0x000fc4000dfa1270 */
[----:B------:R-:W-:Y:S02]  /*62b60*/  ISETP.LT.AND P3, PT, R25, UR4, !P3 ;  /* 0x0000000419007c0c */ /* 0x000fe4000df61270 */
[----:B------:R-:W-:Y:S01]  /*62b70*/  ISETP.GE.AND P1, PT, R7, UR5, PT ;  /* 0x0000000507007c0c */ /* 0x000fe2000bf26270 */
[----:B------:R-:W-:Y:S01]  /*62b80*/  ULDC UR5, c[0x0][0x248] ;  /* 0x0000920000057ab9 */ /* 0x000fe20000000800 */
[----:B------:R-:W-:-:S04]  /*62b90*/  IMAD.WIDE R12, R2, 0x2, R16 ;  /* 0x00000002020c7825 */ /* 0x000fc800078e0210 */
[C---:B------:R-:W-:Y:S02]  /*62ba0*/  VIADD R7, R2.reuse, UR5 ;  /* 0x0000000502077c36 */ /* 0x040fe40008000000 */
[----:B------:R-:W-:Y:S01]  /*62bb0*/  IMAD.WIDE R14, R2, 0x2, R18 ;  /* 0x00000002020e7825 */ /* 0x000fe200078e0212 */
[----:B------:R-:W-:Y:S01]  /*62bc0*/  ISETP.LT.AND P6, PT, R29, UR4, !P2 ;  /* 0x000000041d007c0c */ /* 0x000fe2000d7c1270 */
[----:B------:R-:W-:Y:S01]  /*62bd0*/  ULDC UR5, c[0x0][0x248] ;  /* 0x0000920000057ab9 */ /* 0x000fe20000000800 */
[----:B--2---:R-:W-:Y:S01]  /*62be0*/  PRMT R2, R21, 0x7632, R2 ;  /* 0x0000763215027816 */ /* 0x004fe20000000002 */
[----:B------:R-:W-:Y:S01]  /*62bf0*/  IMAD.WIDE R20, R7, 0x2, R10 ;  /* 0x0000000207147825 */ /* 0x000fe200078e020a */
[----:B---3--:R-:W-:Y:S01]  /*62c00*/  PRMT R22, R26, 0x7632, R22 ;  /* 0x000076321a167816 */ /* 0x008fe20000000016 */
[----:B----4-:R0:W-:Y:S01]  /*62c10*/  @P5 STG.E.U16 desc[UR8][R12.64], R9 ;  /* 0x000000090c005986 */ /* 0x0101e2000c101508 */
[----:B------:R-:W-:-:S03]  /*62c20*/  ISETP.LT.AND P5, PT, R6, UR4, !P2 ;  /* 0x0000000406007c0c */ /* 0x000fc6000d7a1270 */
[----:B------:R1:W-:Y:S01]  /*62c30*/  @P3 STG.E.U16 desc[UR8][R14.64], R2 ;  /* 0x000000020e003986 */ /* 0x0003e2000c101508 */
[----:B------:R-:W-:-:S03]  /*62c40*/  ISETP.LT.AND P3, PT, R24, UR4, !P2 ;  /* 0x0000000418007c0c */ /* 0x000fc6000d761270 */
[----:B------:R2:W-:Y:S01]  /*62c50*/  @P6 STG.E.U16 desc[UR8][R20.64], R26 ;  /* 0x0000001a14006986 */ /* 0x0005e2000c101508 */
[----:B0-----:R-:W-:-:S04]  /*62c60*/  IMAD.WIDE R8, R7, 0x2, R4 ;  /* 0x0000000207087825 */ /* 0x001fc800078e0204 */
[----:B------:R-:W-:-:S05]  /*62c70*/  IMAD.WIDE R12, R7, 0x2, R16 ;  /* 0x00000002070c7825 */ /* 0x000fca00078e0210 */
[----:B------:R-:W-:Y:S01]  /*62c80*/  @P3 STG.E.U16 desc[UR8][R8.64], R22 ;  /* 0x0000001608003986 */ /* 0x000fe2000c101508 */
[C---:B-1----:R-:W-:Y:S02]  /*62c90*/  VIADD R2, R7.reuse, UR5 ;  /* 0x0000000507027c36 */ /* 0x042fe40008000000 */
[----:B------:R-:W-:Y:S01]  /*62ca0*/  IMAD.WIDE R14, R7, 0x2, R18 ;  /* 0x00000002070e7825 */ /* 0x000fe200078e0212 */
[----:B--2---:R-:W2:Y:S01]  /*62cb0*/  LDL.LU R26, [R1+0x574] ;  /* 0x00057400011a7983 */ /* 0x004ea20000300800 */
[----:B------:R-:W-:Y:S01]  /*62cc0*/  PRMT R7, R3, 0x7632, R7 ;  /* 0x0000763203077816 */ /* 0x000fe20000000007 */
[----:B------:R-:W-:Y:S02]  /*62cd0*/  ULDC UR5, c[0x0][0x248] ;  /* 0x0000920000057ab9 */ /* 0x000fe40000000800 */
[----:B------:R0:W-:Y:S04]  /*62ce0*/  @P5 STG.E.U16 desc[UR8][R12.64], R3 ;  /* 0x000000030c005986 */ /* 0x0001e8000c101508 */
[----:B0-----:R-:W3:Y:S01]  /*62cf0*/  LDL.LU R3, [R1+0x1af8] ;  /* 0x001af80001037983 */ /* 0x001ee20000300800 */
[----:B------:R-:W-:-:S02]  /*62d00*/  ISETP.LT.AND P2, PT, R25, UR4, !P2 ;  /* 0x0000000419007c0c */ /* 0x000fc4000d741270 */
[----:B------:R-:W-:Y:S02]  /*62d10*/  ISETP.LT.AND P6, PT, R29, UR4, !P0 ;  /* 0x000000041d007c0c */ /* 0x000fe4000c7c1270 */
[----:B------:R-:W-:Y:S01]  /*62d20*/  ISETP.LT.AND P5, PT, R6, UR4, !P0 ;  /* 0x0000000406007c0c */ /* 0x000fe2000c7a1270 */
[----:B------:R-:W-:-:S08]  /*62d30*/  IMAD.WIDE R20, R2, 0x2, R10 ;  /* 0x0000000202147825 */ /* 0x000fd000078e020a */
[----:B------:R0:W-:Y:S01]  /*62d40*/  @P2 STG.E.U16 desc[UR8][R14.64], R7 ;  /* 0x000000070e002986 */ /* 0x0001e2000c101508 */
[----:B------:R-:W-:Y:S01]  /*62d50*/  ISETP.LT.AND P2, PT, R24, UR4, !P0 ;  /* 0x0000000418007c0c */ /* 0x000fe2000c741270 */
[----:B------:R-:W-:Y:S01]  /*62d60*/  IMAD.WIDE R8, R2, 0x2, R4 ;  /* 0x0000000202087825 */ /* 0x000fe200078e0204 */
[----:B------:R-:W-:Y:S01]  /*62d70*/  PRMT R22, R0, 0x7632, R22 ;  /* 0x0000763200167816 */ /* 0x000fe20000000016 */
[----:B------:R1:W-:Y:S02]  /*62d80*/  @P6 STG.E.U16 desc[UR8][R20.64], R0 ;  /* 0x0000000014006986 */ /* 0x0003e4000c101508 */
[----:B------:R-:W-:-:S04]  /*62d90*/  IMAD.WIDE R12, R2, 0x2, R16 ;  /* 0x00000002020c7825 */ /* 0x000fc800078e0210 */
[C---:B0-----:R-:W-:Y:S01]  /*62da0*/  VIADD R7, R2.reuse, UR5 ;  /* 0x0000000502077c36 */ /* 0x041fe20008000000 */
[----:B-1----:R-:W4:Y:S01]  /*62db0*/  LDL.LU R0, [R1+0x584] ;  /* 0x0005840001007983 */ /* 0x002f220000300800 */
[----:B------:R-:W-:Y:S01]  /*62dc0*/  IMAD.WIDE R14, R2, 0x2, R18 ;  /* 0x00000002020e7825 */ /* 0x000fe200078e0212 */
[----:B------:R-:W-:Y:S01]  /*62dd0*/  ISETP.LT.AND P0, PT, R25, UR4, !P0 ;  /* 0x0000000419007c0c */ /* 0x000fe2000c701270 */
[----:B------:R-:W-:Y:S01]  /*62de0*/  ULDC UR5, c[0x0][0x248] ;  /* 0x0000920000057ab9 */ /* 0x000fe20000000800 */
[----:B------:R-:W-:Y:S01]  /*62df0*/  @P2 STG.E.U16 desc[UR8][R8.64], R22 ;  /* 0x0000001608002986 */ /* 0x000fe2000c101508 */
[----:B---3--:R-:W-:-:S03]  /*62e00*/  PRMT R2, R3, 0x7632, R2 ;  /* 0x0000763203027816 */ /* 0x008fc60000000002 */
[----:B------:R0:W-:Y:S04]  /*62e10*/  @P5 STG.E.U16 desc[UR8][R12.64], R3 ;  /* 0x000000030c005986 */ /* 0x0001e8000c101508 */
[----:B0-----:R-:W3:Y:S01]  /*62e20*/  LDL.LU R3, [R1+0x1af4] ;  /* 0x001af40001037983 */ /* 0x001ee20000300800 */
[----:B------:R-:W-:Y:S01]  /*62e30*/  ISETP.LT.AND P6, PT, R29, UR4, !P1 ;  /* 0x000000041d007c0c */ /* 0x000fe2000cfc1270 */
[----:B------:R-:W-:Y:S02]  /*62e40*/  VIADD R23, R28, 0xb3 ;  /* 0x000000b31c177836 */ /* 0x000fe40000000000 */
[----:B------:R-:W-:Y:S01]  /*62e50*/  IMAD.WIDE R20, R7, 0x2, R10 ;  /* 0x0000000207147825 */ /* 0x000fe200078e020a */
[----:B------:R0:W-:Y:S01]  /*62e60*/  @P0 STG.E.U16 desc[UR8][R14.64], R2 ;  /* 0x000000020e000986 */ /* 0x0001e2000c101508 */
[----:B------:R-:W-:-:S02]  /*62e70*/  ISETP.LT.AND P0, PT, R24, UR4, !P1 ;  /* 0x0000000418007c0c */ /* 0x000fc4000cf01270 */
[----:B------:R-:W-:Y:S02]  /*62e80*/  ISETP.GE.AND P4, PT, R23, UR6, PT ;  /* 0x0000000617007c0c */ /* 0x000fe4000bf86270 */
[----:B------:R-:W-:-:S04]  /*62e90*/  ISETP.LT.AND P5, PT, R6, UR4, !P1 ;  /* 0x0000000406007c0c */ /* 0x000fc8000cfa1270 */
[----:B--2---:R1:W-:Y:S01]  /*62ea0*/  @P6 STG.E.U16 desc[UR8][R20.64], R26 ;  /* 0x0000001a14006986 */ /* 0x0043e2000c101508 */
[----:B------:R-:W-:Y:S01]  /*62eb0*/  ISETP.LT.AND P1, PT, R25, UR4, !P1 ;  /* 0x0000000419007c0c */ /* 0x000fe2000cf21270 */
[----:B------:R-:W-:Y:S01]  /*62ec0*/  IMAD.WIDE R8, R7, 0x2, R4 ;  /* 0x0000000207087825 */ /* 0x000fe200078e0204 */
[----:B------:R-:W-:Y:S01]  /*62ed0*/  ISETP.LT.AND P6, PT, R29, UR4, !P4 ;  /* 0x000000041d007c0c */ /* 0x000fe2000e7c1270 */
[----:B------:R-:W-:Y:S01]  /*62ee0*/  ULDC UR6, c[0x0][0x22c] ;  /* 0x00008b0000067ab9 */ /* 0x000fe20000000800 */
[----:B------:R-:W-:Y:S01]  /*62ef0*/  PRMT R22, R26, 0x7632, R22 ;  /* 0x000076321a167816 */ /* 0x000fe20000000016 */
[C---:B0-----:R-:W-:Y:S01]  /*62f00*/  VIADD R2, R7.reuse, UR5 ;  /* 0x0000000507027c36 */ /* 0x041fe20008000000 */
[----:B------:R-:W-:Y:S01]  /*62f10*/  ULDC UR5, c[0x0][0x248] ;  /* 0x0000920000057ab9 */ /* 0x000fe20000000800 */
[----:B------:R-:W-:-:S04]  /*62f20*/  IMAD.WIDE R12, R7, 0x2, R16 ;  /* 0x00000002070c7825 */ /* 0x000fc800078e0210 */
[----:B------:R-:W-:Y:S01]  /*62f30*/  IMAD.WIDE R14, R7, 0x2, R18 ;  /* 0x00000002070e7825 */ /* 0x000fe200078e0212 */
[----:B----4-:R-:W-:Y:S01]  /*62f40*/  PRMT R7, R0, 0x7632, R7 ;  /* 0x0000763200077816 */ /* 0x010fe20000000007 */
[----:B-1----:R-:W2:Y:S02]  /*62f50*/  LDL.LU R26, [R1+0x5a4] ;  /* 0x0005a400011a7983 */ /* 0x002ea40000300800 */
[----:B------:R-:W-:Y:S02]  /*62f60*/  IMAD.WIDE R20, R2, 0x2, R10 ;  /* 0x0000000202147825 */ /* 0x000fe400078e020a */
[----:B------:R0:W-:Y:S04]  /*62f70*/  @P0 STG.E.U16 desc[UR8][R8.64], R22 ;  /* 0x0000001608000986 */ /* 0x0001e8000c101508 */
[----:B------:R-:W-:Y:S04]  /*62f80*/  @P5 STG.E.U16 desc[UR8][R12.64], R0 ;  /* 0x000000000c005986 */ /* 0x000fe8000c101508 */
[----:B------:R-:W-:Y:S04]  /*62f90*/  @P1 STG.E.U16 desc[UR8][R14.64], R7 ;  /* 0x000000070e001986 */ /* 0x000fe8000c101508 */
[----:B---3--:R1:W-:Y:S01]  /*62fa0*/  @P6 STG.E.U16 desc[UR8][R20.64], R3 ;  /* 0x0000000314006986 */ /* 0x0083e2000c101508 */
[----:B0-----:R-:W-:-:S03]  /*62fb0*/  PRMT R22, R3, 0x7632, R22 ;  /* 0x0000763203167816 */ /* 0x001fc60000000016 */
[----:B-1----:R-:W3:Y:S01]  /*62fc0*/  LDL.LU R3, [R1+0x1af0] ;  /* 0x001af00001037983 */ /* 0x002ee20000300800 */
[----:B------:R-:W-:Y:S01]  /*62fd0*/  VIADD R23, R28, 0xb4 ;  /* 0x000000b41c177836 */ /* 0x000fe20000000000 */
[----:B------:R-:W-:Y:S02]  /*62fe0*/  ISETP.LT.AND P1, PT, R24, UR4, !P4 ;  /* 0x0000000418007c0c */ /* 0x000fe4000e721270 */
[----:B------:R-:W-:Y:S01]  /*62ff0*/  ISETP.LT.AND P5, PT, R6, UR4, !P4 ;  /* 0x0000000406007c0c */ /* 0x000fe2000e7a1270 */
[C---:B------:R-:W-:Y:S01]  /*63000*/  VIADD R7, R2.reuse, UR5 ;  /* 0x0000000502077c36 */ /* 0x040fe20008000000 */
[----:B------:R-:W-:Y:S01]  /*63010*/  ISETP.GE.AND P3, PT, R23, UR6, PT ;  /* 0x0000000617007c0c */ /* 0x000fe2000bf66270 */
[----:B------:R-:W-:Y:S01]  /*63020*/  IMAD.WIDE R8, R2, 0x2, R4 ;  /* 0x0000000202087825 */ /* 0x000fe200078e0204 */
[----:B------:R-:W-:Y:S01]  /*63030*/  ISETP.LT.AND P4, PT, R25, UR4, !P4 ;  /* 0x0000000419007c0c */ /* 0x000fe2000e781270 */
[----:B------:R-:W-:Y:S01]  /*63040*/  ULDC UR6, c[0x0][0x22c] ;  /* 0x00008b0000067ab9 */ /* 0x000fe20000000800 */
[----:B------:R-:W-:Y:S01]  /*63050*/  ISETP.LT.AND P6, PT, R29, UR4, !P3 ;  /* 0x000000041d007c0c */ /* 0x000fe2000dfc1270 */
[----:B------:R-:W-:Y:S01]  /*63060*/  VIADD R23, R28, 0xb5 ;  /* 0x000000b51c177836 */ /* 0x000fe20000000000 */
[----:B------:R-:W4:Y:S01]  /*63070*/  LDL.LU R0, [R1+0x598] ;  /* 0x0005980001007983 */ /* 0x000f220000300800 */
[----:B------:R-:W-:Y:S01]  /*63080*/  IMAD.WIDE R12, R2, 0x2, R16 ;  /* 0x00000002020c7825 */ /* 0x000fe200078e0210 */
[----:B------:R-:W-:-:S03]  /*63090*/  ULDC UR5, c[0x0][0x248] ;  /* 0x0000920000057ab9 */ /* 0x000fc60000000800 */
[----:B------:R-:W-:Y:S01]  /*630a0*/  IMAD.WIDE R14, R2, 0x2, R18 ;  /* 0x00000002020e7825 */ /* 0x000fe200078e0212 */
[----:B--2---:R-:W-:Y:S01]  /*630b0*/  PRMT R2, R26, 0x7632, R2 ;  /* 0x000076321a027816 */ /* 0x004fe20000000002 */
[----:B------:R0:W-:Y:S01]  /*630c0*/  @P1 STG.E.U16 desc[UR8][R8.64], R22 ;  /* 0x0000001608001986 */ /* 0x0001e2000c101508 */
[----:B------:R-:W-:Y:S01]  /*630d0*/  ISETP.GE.AND P2, PT, R23, UR6, PT ;  /* 0x0000000617007c0c */ /* 0x000fe2000bf46270 */
[----:B------:R-:W-:Y:S01]  /*630e0*/  IMAD.WIDE R20, R7, 0x2, R10 ;  /* 0x0000000207147825 */ /* 0x000fe200078e020a */
[----:B------:R-:W-:Y:S01]  /*630f0*/  ULDC UR6, c[0x0][0x22c] ;  /* 0x00008b0000067ab9 */ /* 0x000fe20000000800 */
[----:B------:R1:W-:Y:S02]  /*63100*/  @P5 STG.E.U16 desc[UR8][R12.64], R26 ;  /* 0x0000001a0c005986 */ /* 0x0003e4000c101508 */
[C---:B------:R-:W-:Y:S02]  /*63110*/  VIADD R23, R28.reuse, 0xb6 ;  /* 0x000000b61c177836 */ /* 0x040fe40000000000 */
[----:B------:R-:W-:Y:S03]  /*63120*/  @P4 STG.E.U16 desc[UR8][R14.64], R2 ;  /* 0x000000020e004986 */ /* 0x000fe6000c101508 */
[----:B------:R-:W-:Y:S01]  /*63130*/  ISETP.GE.AND P0, PT, R23, UR6, PT ;  /* 0x0000000617007c0c */ /* 0x000fe2000bf06270 */
[----:B------:R-:W-:Y:S01]  /*63140*/  VIADD R23, R28, 0xb7 ;  /* 0x000000b71c177836 */ /* 0x000fe20000000000 */
[----:B------:R-:W-:Y:S01]  /*63150*/  ULDC UR6, c[0x0][0x22c] ;  /* 0x00008b0000067ab9 */ /* 0x000fe20000000800 */
[----:B0-----:R-:W-:-:S03]  /*63160*/  IMAD.WIDE R8, R7, 0x2, R4 ;  /* 0x0000000207087825 */ /* 0x001fc600078e0204 */
[----:B------:R-:W-:Y:S01]  /*63170*/  ISETP.GE.AND P1, PT, R23, UR6, PT ;  /* 0x0000000617007c0c */ /* 0x000fe2000bf26270 */
[----:B-1----:R-:W-:Y:S01]  /*63180*/  IMAD.WIDE R12, R7, 0x2, R16 ;  /* 0x00000002070c7825 */ /* 0x002fe200078e0210 */
[----:B------:R-:W-:Y:S01]  /*63190*/  ISETP.LT.AND P4, PT, R6, UR4, !P3 ;  /* 0x0000000406007c0c */ /* 0x000fe2000df81270 */
[----:B------:R-:W-:Y:S01]  /*631a0*/  ULDC UR6, c[0x0][0x22c] ;  /* 0x00008b0000067ab9 */ /* 0x000fe20000000800 */
[----:B---3--:R0:W-:Y:S01]  /*631b0*/  @P6 STG.E.U16 desc[UR8][R20.64], R3 ;  /* 0x0000000314006986 */ /* 0x0081e2000c101508 */
[----:B------:R-:W-:Y:S02]  /*631c0*/  ISETP.LT.AND P6, PT, R24, UR4, !P3 ;  /* 0x0000000418007c0c */ /* 0x000fe4000dfc1270 */
[----:B------:R-:W-:Y:S01]  /*631d0*/  PRMT R23, R3, 0x7632, R23 ;  /* 0x0000763203177816 */ /* 0x000fe20000000017 */
[----:B0-----:R-:W2:Y:S04]  /*631e0*/  LDL R21, [R1+0x588] ;  /* 0x0005880001157983 */ /* 0x001ea80000100800 */
[----:B------:R-:W3:Y:S04]  /*631f0*/  LDL.LU R3, [R1+0x1aec] ;  /* 0x001aec0001037983 */ /* 0x000ee80000300800 */
[----:B------:R-:W3:Y:S04]  /*63200*/  LDL.LU R26, [R1+0x5a8] ;  /* 0x0005a800011a7983 */ /* 0x000ee80000300800 */
[----:B------:R0:W-:Y:S04]  /*63210*/  @P6 STG.E.U16 desc[UR8][R8.64], R23 ;  /* 0x0000001708006986 */ /* 0x0001e8000c101508 */
[----:B0-----:R-:W4:Y:S01]  /*63220*/  LDL.LU R9, [R1+0x588] ;  /* 0x0005880001097983 */ /* 0x001f220000300800 */
[----:B------:R-:W-:Y:S01]  /*63230*/  ISETP.LT.AND P3, PT, R25, UR4, !P3 ;  /* 0x0000000419007c0c */ /* 0x000fe2000df61270 */
[----:B------:R-:W-:Y:S01]  /*63240*/  VIADD R2, R7, UR5 ;  /* 0x0000000507027c36 */ /* 0x000fe20008000000 */
[----:B------:R-:W-:Y:S01]  /*63250*/  ISETP.LT.AND P5, PT, R29, UR4, !P2 ;  /* 0x000000041d007c0c */ /* 0x000fe2000d7a1270 */
[----:B------:R-:W-:Y:S01]  /*63260*/  IMAD.WIDE R14, R7, 0x2, R18 ;  /* 0x00000002070e7825 */ /* 0x000fe200078e0212 */
[----:B------:R-:W-:-:S03]  /*63270*/  ULDC UR5, c[0x0][0x248] ;  /* 0x0000920000057ab9 */ /* 0x000fc60000000800 */
[----:B------:R-:W-:-:S05]  /*63280*/  VIADD R22, R28, 0xb8 ;  /* 0x000000b81c167836 */ /* 0x000fca0000000000 */
[----:B------:R-:W-:Y:S01]  /*63290*/  ISETP.GE.AND P6, PT, R22, UR6, PT ;  /* 0x0000000616007c0c */ /* 0x000fe2000bfc6270 */
[----:B------:R-:W-:Y:S01]  /*632a0*/  ULDC UR6, c[0x0][0x248] ;  /* 0x0000920000067ab9 */ /* 0x000fe20000000800 */
[----:B------:R-:W-:Y:S01]  /*632b0*/  VIADD R8, R28, 0xb9 ;  /* 0x000000b91c087836 */ /* 0x000fe20000000000 */
[----:B--2---:R-:W-:Y:S01]  /*632c0*/  PRMT R7, R21, 0x7632, R7 ;  /* 0x0000763215077816 */ /* 0x004fe20000000007 */
[----:B------:R-:W-:Y:S01]  /*632d0*/  IMAD.WIDE R20, R2, 0x2, R10 ;  /* 0x0000000202147825 */ /* 0x000fe200078e020a */
[----:B----4-:R-:W-:Y:S04]  /*632e0*/  @P4 STG.E.U16 desc[UR8][R12.64], R9 ;  /* 0x000000090c004986 */ /* 0x010fe8000c101508 */
[----:B------:R0:W-:Y:S01]  /*632f0*/  @P3 STG.E.U16 desc[UR8][R14.64], R7 ;  /* 0x000000070e003986 */ /* 0x0001e2000c101508 */
[----:B------:R-:W-:-:S03]  /*63300*/  ISETP.LT.AND P3, PT, R24, UR4, !P2 ;  /* 0x0000000418007c0c */ /* 0x000fc6000d761270 */
[----:B------:R1:W-:Y:S01]  /*63310*/  @P5 STG.E.U16 desc[UR8][R20.64], R0 ;  /* 0x0000000014005986 */ /* 0x0003e2000c101508 */
[----:B0-----:R-:W-:Y:S01]  /*63320*/  PRMT R7, R0, 0x7632, R7 ;  /* 0x0000763200077816 */ /* 0x001fe20000000007 */
[C---:B------:R-:W-:Y:S02]  /*63330*/  IMAD.WIDE R14, R2.reuse, 0x2, R4 ;  /* 0x00000002020e7825 */ /* 0x040fe400078e0204 */
[----:B-1----:R-:W2:Y:S02]  /*63340*/  LDL.LU R0, [R1+0x57c] ;  /* 0x00057c0001007983 */ /* 0x002ea40000300800 */
[----:B------:R-:W-:Y:S01]  /*63350*/  VIADD R21, R2, UR5 ;  /* 0x0000000502157c36 */ /* 0x000fe20008000000 */
[----:B------:R-:W-:-:S03]  /*63360*/  ULDC UR5, c[0x0][0x248] ;  /* 0x0000920000057ab9 */ /* 0x000fc60000000800 */
[----:B------:R-:W-:Y:S01]  /*63370*/  VIADD R9, R21, UR6 ;  /* 0x0000000615097c36 */ /* 0x000fe20008000000 */
[----:B------:R0:W-:Y:S01]  /*63380*/  @P3 STG.E.U16 desc[UR8][R14.64], R7 ;  /* 0x000000070e003986 */ /* 0x0001e2000c101508 */
[----:B------:R-:W-:Y:S01]  /*63390*/  ISETP.LT.AND P4, PT, R6, UR4, !P2 ;  /* 0x0000000406007c0c */ /* 0x000fe2000d781270 */
[----:B------:R-:W-:Y:S01]  /*633a0*/  IMAD.WIDE R12, R2, 0x2, R16 ;  /* 0x00000002020c7825 */ /* 0x000fe200078e0210 */
[----:B------:R-:W-:Y:S01]  /*633b0*/  ISETP.GE.AND P5, PT, R8, UR7, PT ;  /* 0x0000000708007c0c */ /* 0x000fe2000bfa6270 */
[----:B------:R-:W-:Y:S02]  /*633c0*/  ULDC UR6, c[0x0][0x22c] ;  /* 0x00008b0000067ab9 */ /* 0x000fe40000000800 */
[----:B0-----:R-:W-:Y:S01]  /*633d0*/  VIADD R7, R9, UR5 ;  /* 0x0000000509077c36 */ /* 0x001fe20008000000 */
[----:B------:R-:W-:Y:S01]  /*633e0*/  ULDC UR5, c[0x0][0x248] ;  /* 0x0000920000057ab9 */ /* 0x000fe20000000800 */
[----:B------:R-:W-:-:S06]  /*633f0*/  ISETP.LT.AND P2, PT, R25, UR4, !P2 ;  /* 0x0000000419007c0c */ /* 0x000fcc000d741270 */
[----:B---3--:R0:W-:Y:S01]  /*63400*/  @P4 STG.E.U16 desc[UR8][R12.64], R26 ;  /* 0x0000001a0c004986 */ /* 0x0081e2000c101508 */
[----:B------:R-:W-:Y:S01]  /*63410*/  VIADD R8, R7, UR5 ;  /* 0x0000000507087c36 */ /* 0x000fe20008000000 */
[----:B------:R-:W-:Y:S01]  /*63420*/  ULDC UR5, c[0x0][0x248] ;  /* 0x0000920000057ab9 */ /* 0x000fe20000000800 */
[----:B------:R-:W-:Y:S01]  /*63430*/  PRMT R20, R26, 0x7632, R20 ;  /* 0x000076321a147816 */ /* 0x000fe20000000014 */
[----:B------:R-:W-:Y:S01]  /*63440*/  IMAD.WIDE R14, R2, 0x2, R18 ;  /* 0x00000002020e7825 */ /* 0x000fe200078e0212 */
[----:B------:R-:W-:Y:S01]  /*63450*/  ISETP.LT.AND P3, PT, R29, UR4, !P0 ;  /* 0x000000041d007c0c */ /* 0x000fe2000c761270 */
[----:B------:R-:W-:Y:S02]  /*63460*/  ULDC UR7, c[0x0][0x22c] ;  /* 0x00008b0000077ab9 */ /* 0x000fe40000000800 */
[----:B------:R-:W-:Y:S01]  /*63470*/  VIADD R24, R8, UR5 ;  /* 0x0000000508187c36 */ /* 0x000fe20008000000 */
[----:B------:R-:W-:Y:S01]  /*63480*/  ULDC UR5, c[0x0][0x248] ;  /* 0x0000920000057ab9 */ /* 0x000fe20000000800 */
[----:B------:R1:W-:Y:S02]  /*63490*/  STL [R1+0x1a80], R8 ;  /* 0x001a800801007387 */ /* 0x0003e40000100800 */
[----:B------:R-:W-:Y:S01]  /*634a0*/  VIADD R25, R24, UR5 ;  /* 0x0000000518197c36 */ /* 0x000fe20008000000 */
[----:B------:R-:W-:-:S03]  /*634b0*/  ULDC UR5, c[0x0][0x248] ;  /* 0x0000920000057ab9 */ /* 0x000fc60000000800 */
[----:B0-----:R-:W-:Y:S01]  /*634c0*/  VIADD R26, R25, UR5 ;  /* 0x00000005191a7c36 */ /* 0x001fe20008000000 */
[----:B------:R-:W-:Y:S01]  /*634d0*/  ULDC UR5, c[0x0][0x248] ;  /* 0x0000920000057ab9 */ /* 0x000fe20000000800 */
[----:B-1----:R-:W3:Y:S04]  /*634e0*/  LDL R8, [R1+0x10fc] ;  /* 0x0010fc0001087983 */ /* 0x002ee80000100800 */
[----:B------:R-:W-:Y:S04]  /*634f0*/  STL [R1+0x1a84], R24 ;  /* 0x001a841801007387 */ /* 0x000fe80000100800 */
[----:B------:R0:W-:Y:S04]  /*63500*/  STL [R1+0x1a88], R25 ;  /* 0x001a881901007387 */ /* 0x0001e80000100800 */
[----:B0-----:R-:W4:Y:S01]  /*63510*/  LDL R25, [R1+0x10d8] ;  /* 0x0010d80001197983 */ /* 0x001f220000100800 */
[----:B------:R-:W-:Y:S01]  /*63520*/  VIADD R2, R26, UR5 ;  /* 0x000000051a027c36 */ /* 0x000fe20008000000 */
[----:B------:R-:W-:-:S02]  /*63530*/  ULDC UR5, c[0x0][0x248] ;  /* 0x0000920000057ab9 */ /* 0x000fc40000000800 */
[----:B------:R0:W-:Y:S04]  /*63540*/  STL [R1+0x1a8c], R26 ;  /* 0x001a8c1a01007387 */ /* 0x0001e80000100800 */
[----:B0-----:R-:W3:Y:S04]  /*63550*/  LDL.LU R26, [R1+0x58c] ;  /* 0x00058c00011a7983 */ /* 0x001ee80000300800 */
[----:B------:R-:W3:Y:S01]  /*63560*/  LDL.LU R24, [R1+0x59c] ;  /* 0x00059c0001187983 */ /* 0x000ee20000300800 */
[----:B------:R-:W-:-:S03]  /*63570*/  VIADD R12, R28, 0xba ;  /* 0x000000ba1c0c7836 */ /* 0x000fc60000000000 */
[----:B------:R0:W-:Y:S02]  /*63580*/  @P2 STG.E.U16 desc[UR8][R14.64], R20 ;  /* 0x000000140e002986 */ /* 0x0001e4000c101508 */
[----:B------:R-:W-:Y:S01]  /*63590*/  ISETP.GE.AND P4, PT, R12, UR6, PT ;  /* 0x000000060c007c0c */ /* 0x000fe2000bf86270 */
[----:B------:R-:W-:Y:S01]  /*635a0*/  IMAD.WIDE R12, R21, 0x2, R10 ;  /* 0x00000002150c7825 */ /* 0x000fe200078e020a */
[----:B------:R-:W-:Y:S01]  /*635b0*/  STL [R1+0x1a90], R2 ;  /* 0x001a900201007387 */ /* 0x000fe20000100800 */
[----:B------:R-:W-:Y:S02]  /*635c0*/  ULDC UR6, c[0x0][0x248] ;  /* 0x0000920000067ab9 */ /* 0x000fe40000000800 */
[----:B0-----:R-:W-:Y:S01]  /*635d0*/  VIADD R20, R2, UR5 ;  /* 0x0000000502147c36 */ /* 0x001fe20008000000 */
[----:B------:R-:W-:-:S04]  /*635e0*/  ULDC UR5, c[0x0][0x248] ;  /* 0x0000920000057ab9 */ /* 0x000fc80000000800 */
[----:B------:R-:W-:Y:S01]  /*635f0*/  STL [R1+0x1a94], R20 ;  /* 0x001a941401007387 */ /* 0x000fe20000100800 */
[----:B------:R-:W-:Y:S01]  /*63600*/  ISETP.LT.AND P2, PT, R6, UR4, !P0 ;  /* 0x0000000406007c0c */ /* 0x000fe2000c741270 */
[----:B------:R-:W-:-:S04]  /*63610*/  IMAD.WIDE R22, R21, 0x2, R4 ;  /* 0x0000000215167825 */ /* 0x000fc800078e0204 */
[----:B------:R-:W-:Y:S01]  /*63620*/  IMAD.WIDE R14, R21, 0x2, R18 ;  /* 0x00000002150e7825 */ /* 0x000fe200078e0212 */
[----:B--2---:R-:W-:Y:S01]  /*63630*/  PRMT R27, R0, 0x7632, R27 ;  /* 0x00007632001b7816 */ /* 0x004fe2000000001b */
[----:B------:R0:W-:Y:S02]  /*63640*/  @P3 STG.E.U16 desc[UR8][R12.64], R0 ;  /* 0x000000000c003986 */ /* 0x0001e4000c101508 */
[----:B0-----:R-:W-:Y:S01]  /*63650*/  VIADD R0, R20, UR5 ;  /* 0x0000000514007c36 */ /* 0x001fe20008000000 */
[----:B------:R-:W-:-:S03]  /*63660*/  ULDC UR5, c[0x0][0x248] ;  /* 0x0000920000057ab9 */ /* 0x000fc60000000800 */
[----:B------:R-:W-:Y:S01]  /*63670*/  VIADD R0, R0, UR5 ;  /* 0x0000000500007c36 */ /* 0x000fe20008000000 */
[----:B------:R-:W-:-:S04]  /*63680*/  ULDC UR5, c[0x0][0x248] ;  /* 0x0000920000057ab9 */ /* 0x000fc80000000800 */
[----:B------:R0:W-:Y:S02]  /*63690*/  STL [R1+0x30], R0 ;  /* 0x0000300001007387 */ /* 0x0001e40000100800 */
[----:B0-----:R-:W-:Y:S01]  /*636a0*/  VIADD R0, R0, UR6 ;  /* 0x0000000600007c36 */ /* 0x001fe20008000000 */
[----:B------:R-:W-:-:S04]  /*636b0*/  ULDC UR6, c[0x0][0x248] ;  /* 0x0000920000067ab9 */ /* 0x000fc80000000800 */
[----:B------:R0:W-:Y:S02]  /*636c0*/  STL [R1+0x48], R0 ;  /* 0x0000480001007387 */ /* 0x0001e40000100800 */
[----:B0-----:R-:W-:Y:S01]  /*636d0*/  VIADD R0, R0, UR5 ;  /* 0x0000000500007c36 */ /* 0x001fe20008000000 */
[----:B------:R-:W-:-:S04]  /*636e0*/  ULDC UR5, c[0x0][0x248] ;  /* 0x0000920000057ab9 */ /* 0x000fc80000000800 */
[----:B------:R0:W-:Y:S01]  /*636f0*/  STL [R1+0x50], R0 ;  /* 0x0000500001007387 */ /* 0x0001e20000100800 */
[----:B----4-:R-:W-:Y:S01]  /*63700*/  ISETP.LT.AND P3, PT, R25, UR4, !P0 ;  /* 0x0000000419007c0c */ /* 0x010fe2000c761270 */
[----:B0-----:R-:W-:Y:S01]  /*63710*/  VIADD R0, R0, UR5 ;  /* 0x0000000500007c36 */ /* 0x001fe20008000000 */
[----:B------:R-:W-:-:S04]  /*63720*/  ULDC UR5, c[0x0][0x248] ;  /* 0x0000920000057ab9 */ /* 0x000fc80000000800 */
[----:B------:R0:W-:Y:S01]  /*63730*/  STL [R1+0x60], R0 ;  /* 0x0000600001007387 */ /* 0x0001e20000100800 */
[----:B------:R-:W-:-:S03]  /*63740*/  IMAD.WIDE R12, R21, 0x2, R16 ;  /* 0x00000002150c7825 */ /* 0x000fc600078e0210 */
[----:B------:R-:W-:Y:S01]  /*63750*/  STL [R1+0x1a98], R29 ;  /* 0x001a981d01007387 */ /* 0x000fe20000100800 */
[----:B0-----:R-:W-:Y:S01]  /*63760*/  VIADD R0, R0, UR5 ;  /* 0x0000000500007c36 */ /* 0x001fe20008000000 */
[----:B------:R-:W-:Y:S02]  /*63770*/  ULDC UR5, c[0x0][0x248] ;  /* 0x0000920000057ab9 */ /* 0x000fe40000000800 */
[----:B------:R-:W-:Y:S01]  /*63780*/  @P3 STG.E.U16 desc[UR8][R22.64], R27 ;  /* 0x0000001b16003986 */ /* 0x000fe2000c101508 */
[----:B---3--:R-:W-:-:S03]  /*63790*/  ISETP.LT.AND P0, PT, R8, UR4, !P0 ;  /* 0x0000000408007c0c */ /* 0x008fc6000c701270 */
[----:B------:R0:W-:Y:S04]  /*637a0*/  STL [R1+0x74], R0 ;  /* 0x0000740001007387 */ /* 0x0001e80000100800 */
[----:B------:R1:W-:Y:S01]  /*637b0*/  @P2 STG.E.U16 desc[UR8][R12.64], R26 ;  /* 0x0000001a0c002986 */ /* 0x0003e2000c101508 */
[----:B------:R-:W-:Y:S01]  /*637c0*/  ISETP.LT.AND P2, PT, R29, UR4, !P1 ;  /* 0x000000041d007c0c */ /* 0x000fe2000cf41270 */
[----:B0-----:R-:W-:Y:S01]  /*637d0*/  VIADD R0, R0, UR5 ;  /* 0x0000000500007c36 */ /* 0x001fe20008000000 */
[----:B------:R-:W-:Y:S01]  /*637e0*/  PRMT R21, R26, 0x7632, R21 ;  /* 0x000076321a157816 */ /* 0x000fe20000000015 */
[----:B------:R-:W-:-:S03]  /*637f0*/  ULDC UR5, c[0x0][0x248] ;  /* 0x0000920000057ab9 */ /* 0x000fc60000000800 */
[----:B------:R0:W-:Y:S01]  /*63800*/  STL [R1+0x88], R0 ;  /* 0x0000880001007387 */ /* 0x0001e20000100800 */
[----:B-1----:R-:W-:-:S03]  /*63810*/  IMAD.WIDE R12, R9, 0x2, R10 ;  /* 0x00000002090c7825 */ /* 0x002fc600078e020a */
[----:B------:R-:W-:Y:S01]  /*63820*/  STL [R1+0x1aa0], R4 ;  /* 0x001aa00401007387 */ /* 0x000fe20000100800 */
[----:B0-----:R-:W-:-:S03]  /*63830*/  VIADD R0, R0, UR6 ;  /* 0x0000000600007c36 */ /* 0x001fc60008000000 */
[----:B------:R-:W-:Y:S01]  /*63840*/  STL [R1+0x1a9c], R5 ;  /* 0x001a9c0501007387 */ /* 0x000fe20000100800 */
[----:B------:R-:W-:Y:S01]  /*63850*/  LOP3.LUT R3, R3, 0xfffffffb, RZ, 0xc0, !PT ;  /* 0xfffffffb03037812 */ /* 0x000fe200078ec0ff */
[----:B------:R-:W-:Y:S02]  /*63860*/  ULDC UR6, c[0x0][0x22c] ;  /* 0x00008b0000067ab9 */ /* 0x000fe40000000800 */
[----:B------:R0:W-:Y:S04]  /*63870*/  STL [R1+0x98], R0 ;  /* 0x0000980001007387 */ /* 0x0001e80000100800 */
[----:B------:R-:W-:Y:S01]  /*63880*/  @P0 STG.E.U16 desc[UR8][R14.64], R21 ;  /* 0x000000150e000986 */ /* 0x000fe2000c101508 */
[----:B0-----:R-:W-:-:S03]  /*63890*/  VIADD R0, R0, UR5 ;  /* 0x0000000500007c36 */ /* 0x001fc60008000000 */
[----:B------:R-:W-:Y:S01]  /*638a0*/  @P2 STG.E.U16 desc[UR8][R12.64], R24 ;  /* 0x000000180c002986 */ /* 0x000fe2000c101508 */
[----:B------:R-:W-:Y:S01]  /*638b0*/  ISETP.LT.AND P2, PT, R6, UR4, !P1 ;  /* 0x0000000406007c0c */ /* 0x000fe2000cf41270 */
[----:B------:R-:W-:Y:S02]  /*638c0*/  ULDC UR5, c[0x0][0x248] ;  /* 0x0000920000057ab9 */ /* 0x000fe40000000800 */
[----:B------:R0:W-:Y:S04]  /*638d0*/  STL [R1+0xac], R0 ;  /* 0x0000ac0001007387 */ /* 0x0001e80000100800 */
[----:B------:R-:W2:Y:S01]  /*638e0*/  LDL.LU R6, [R1+0x1ae8] ;  /* 0x001ae80001067983 */ /* 0x000ea20000300800 */
[----:B------:R-:W-:Y:S01]  /*638f0*/  ISETP.LT.AND P3, PT, R25, UR4, !P1 ;  /* 0x0000000419007c0c */ /* 0x000fe2000cf61270 */
[----:B0-----:R-:W-:Y:S01]  /*63900*/  VIADD R0, R0, UR5 ;  /* 0x0000000500007c36 */ /* 0x001fe20008000000 */
[----:B------:R-:W-:Y:S01]  /*63910*/  ULDC UR5, c[0x0][0x248] ;  /* 0x0000920000057ab9 */ /* 0x000fe20000000800 */
[----:B------:R-:W-:-:S03]  /*63920*/  @P6 LOP3.LUT R3, R3, 0x4, RZ, 0xfc, !PT ;  /* 0x0000000403036812 */ /* 0x000fc600078efcff */
[----:B------:R0:W-:Y:S01]  /*63930*/  STL [R1+0xb8], R0 ;  /* 0x0000b80001007387 */ /* 0x0001e20000100800 */
[----:B------:R-:W-:Y:S01]  /*63940*/  LOP3.LUT R3, R3, 0xfffffffd, RZ, 0xc0, !PT ;  /* 0xfffffffd03037812 */ /* 0x000fe200078ec0ff */
[----:B------:R-:W-:Y:S01]  /*63950*/  IMAD.WIDE R14, R9, 0x2, R4 ;  /* 0x00000002090e7825 */ /* 0x000fe200078e0204 */
[----:B------:R-:W-:-:S03]  /*63960*/  PRMT R22, R24, 0x7632, R22 ;  /* 0x0000763218167816 */ /* 0x000fc60000000016 */
[----:B0-----:R-:W-:Y:S01]  /*63970*/  VIADD R0, R0, UR5 ;  /* 0x0000000500007c36 */ /* 0x001fe20008000000 */
[----:B------:R-:W-:Y:S01]  /*63980*/  ULDC UR5, c[0x0][0x248] ;  /* 0x0000920000057ab9 */ /* 0x000fe20000000800 */
[----:B------:R-:W-:-:S03]  /*63990*/  VIADD R12, R28, 0xbc ;  /* 0x000000bc1c0c7836 */ /* 0x000fc60000000000 */
[----:B------:R0:W-:Y:S01]  /*639a0*/  STL [R1+0xc8], R0 ;  /* 0x0000c80001007387 */ /* 0x0001e20000100800 */
[----:B------:R-:W-:-:S03]  /*639b0*/  @P5 LOP3.LUT R3, R3, 0x2, RZ, 0xfc, !PT ;  /* 0x0000000203035812 */ /* 0x000fc600078efcff */
[----:B------:R-:W-:Y:S01]  /*639c0*/  STL [R1+0x1aa8], R16 ;  /* 0x001aa81001007387 */ /* 0x000fe20000100800 */
[----:B0-----:R-:W-:-:S03]  /*639d0*/  VIADD R0, R0, UR5 ;  /* 0x0000000500007c36 */ /* 0x001fc60008000000 */
[----:B------:R-:W-:Y:S01]  /*639e0*/  STL [R1+0x1aa4], R17 ;  /* 0x001aa41101007387 */ /* 0x000fe20000100800 */
[----:B------:R-:W-:-:S03]  /*639f0*/  ULDC UR5, c[0x0][0x248] ;  /* 0x0000920000057ab9 */ /* 0x000fc60000000800 */
[----:B------:R0:W-:Y:S01]  /*63a00*/  STL [R1+0xdc], R0 ;  /* 0x0000dc0001007387 */ /* 0x0001e20000100800 */
[----:B------:R-:W-:-:S03]  /*63a10*/  LOP3.LUT R3, R3, 0xfffffffe, RZ, 0xc0, !PT ;  /* 0xfffffffe03037812 */ /* 0x000fc600078ec0ff */
[----:B------:R1:W-:Y:S01]  /*63a20*/  @P3 STG.E.U16 desc[UR8][R14.64], R22 ;  /* 0x000000160e003986 */ /* 0x0003e2000c101508 */
[----:B------:R-:W-:Y:S01]  /*63a30*/  ISETP.GE.AND P3, PT, R12, UR6, PT ;  /* 0x000000060c007c0c */ /* 0x000fe2000bf66270 */
[----:B------:R-:W-:Y:S01]  /*63a40*/  IMAD.WIDE R12, R9, 0x2, R16 ;  /* 0x00000002090c7825 */ /* 0x000fe200078e0210 */
[----:B------:R-:W-:Y:S01]  /*63a50*/  ISETP.LT.AND P1, PT, R8, UR4, !P1 ;  /* 0x0000000408007c0c */ /* 0x000fe2000cf21270 */
[----:B------:R-:W-:Y:S02]  /*63a60*/  ULDC UR6, c[0x0][0x248] ;  /* 0x0000920000067ab9 */ /* 0x000fe40000000800 */
[----:B0-----:R-:W-:Y:S01]  /*63a70*/  VIADD R0, R0, UR5 ;  /* 0x0000000500007c36 */ /* 0x001fe20008000000 */
[----:B------:R-:W-:Y:S01]  /*63a80*/  ULDC UR5, c[0x0][0x248] ;  /* 0x0000920000057ab9 */ /* 0x000fe20000000800 */
[----:B------:R-:W-:-:S03]  /*63a90*/  @P4 LOP3.LUT R3, R3, 0x1, RZ, 0xfc, !PT ;  /* 0x0000000103034812 */ /* 0x000fc600078efcff */
[----:B------:R0:W-:Y:S01]  /*63aa0*/  STL [R1+0xf0], R0 ;  /* 0x0000f00001007387 */ /* 0x0001e20000100800 */
[----:B-1----:R-:W-:Y:S01]  /*63ab0*/  VIADD R15, R28, 0xbd ;  /* 0x000000bd1c0f7836 */ /* 0x002fe20000000000 */
[----:B------:R-:W-:Y:S02]  /*63ac0*/  LOP3.LUT R3, R3, 0xffffffef, RZ, 0xc0, !PT ;  /* 0xffffffef03037812 */ /* 0x000fe400078ec0ff */
[----:B------:R-:W-:Y:S01]  /*63ad0*/  STL [R1+0x1ab0], R18 ;  /* 0x001ab01201007387 */ /* 0x000fe20000100800 */
[----:B0-----:R-:W-:Y:S01]  /*63ae0*/  VIADD R0, R0, UR5 ;  /* 0x0000000500007c36 */ /* 0x001fe20008000000 */
[----:B------:R-:W-:Y:S01]  /*63af0*/  ULDC UR5, c[0x0][0x22c] ;  /* 0x00008b0000057ab9 */ /* 0x000fe20000000800 */
[----:B------:R-:W-:-:S03]  /*63b00*/  @P3 LOP3.LUT R3, R3, 0x10, RZ, 0xfc, !PT ;  /* 0x0000001003033812 */ /* 0x000fc600078efcff */
[----:B------:R0:W-:Y:S01]  /*63b10*/  STL [R1+0x100], R0 ;  /* 0x0001000001007387 */ /* 0x0001e20000100800 */
[----:B------:R-:W-:-:S03]  /*63b20*/  LOP3.LUT R3, R3, 0xffffffdf, RZ, 0xc0, !PT ;  /* 0xffffffdf03037812 */ /* 0x000fc600078ec0ff */
[----:B------:R-:W-:Y:S01]  /*63b30*/  STL [R1+0x1aac], R19 ;  /* 0x001aac1301007387 */ /* 0x000fe20000100800 */
[----:B0-----:R-:W-:Y:S01]  /*63b40*/  VIADD R0, R0, UR6 ;  /* 0x0000000600007c36 */ /* 0x001fe20008000000 */
[----:B------:R-:W-:-:S04]  /*63b50*/  ULDC UR6, c[0x0][0x22c] ;  /* 0x00008b0000067ab9 */ /* 0x000fc80000000800 */
[----:B------:R0:W-:Y:S01]  /*63b60*/  STL [R1+0x110], R0 ;  /* 0x0001100001007387 */ /* 0x0001e20000100800 */
[C---:B------:R-:W-:Y:S02]  /*63b70*/  VIADD R5, R28.reuse, 0xc0 ;  /* 0x000000c01c057836 */ /* 0x040fe40000000000 */
[C---:B------:R-:W-:Y:S02]  /*63b80*/  VIADD R4, R28.reuse, 0xc1 ;  /* 0x000000c11c047836 */ /* 0x040fe40000000000 */
[----:B------:R-:W-:Y:S01]  /*63b90*/  VIADD R2, R28, 0xc2 ;  /* 0x000000c21c027836 */ /* 0x000fe20000000000 */
[----:B--2---:R1:W-:Y:S01]  /*63ba0*/  @P2 STG.E.U16 desc[UR8][R12.64], R6 ;  /* 0x000000060c002986 */ /* 0x0043e2000c101508 */
[----:B------:R-:W-:Y:S01]  /*63bb0*/  ISETP.GE.AND P2, PT, R15, UR5, PT ;  /* 0x000000050f007c0c */ /* 0x000fe2000bf46270 */
[----:B------:R-:W-:Y:S01]  /*63bc0*/  ULDC UR5, c[0x0][0x248] ;  /* 0x0000920000057ab9 */ /* 0x000fe20000000800 */
[----:B------:R-:W-:Y:S01]  /*63bd0*/  PRMT R14, R6, 0x7632, R14 ;  /* 0x00007632060e7816 */ /* 0x000fe2000000000e */
[----:B0-----:R-:W-:Y:S01]  /*63be0*/  VIADD R0, R0, UR5 ;  /* 0x0000000500007c36 */ /* 0x001fe20008000000 */
[----:B------:R-:W-:Y:S01]  /*63bf0*/  ULDC UR5, c[0x0][0x248] ;  /* 0x0000920000057ab9 */ /* 0x000fe20000000800 */
[----:B-1----:R-:W-:-:S04]  /*63c00*/  IMAD.WIDE R12, R9, 0x2, R18 ;  /* 0x00000002090c7825 */ /* 0x002fc800078e0212 */
[----:B------:R-:W-:Y:S01]  /*63c10*/  VIADD R9, R28, 0xbe ;  /* 0x000000be1c097836 */ /* 0x000fe20000000000 */
[----:B------:R-:W-:Y:S04]  /*63c20*/  @P1 STG.E.U16 desc[UR8][R12.64], R14 ;  /* 0x0000000e0c001986 */ /* 0x000fe8000c101508 */
[----:B------:R-:W-:Y:S02]  /*63c30*/  ISETP.GE.AND P1, PT, R9, UR6, PT ;  /* 0x0000000609007c0c */ /* 0x000fe4000bf26270 */
[----:B------:R-:W-:Y:S01]  /*63c40*/  @P2 LOP3.LUT R3, R3, 0x20, RZ, 0xfc, !PT ;  /* 0x0000002003032812 */ /* 0x000fe200078efcff */
[----:B------:R0:W-:Y:S01]  /*63c50*/  STL [R1+0x120], R0 ;  /* 0x0001200001007387 */ /* 0x0001e20000100800 */
[----:B------:R-:W-:Y:S02]  /*63c60*/  ULDC UR6, c[0x0][0x248] ;  /* 0x0000920000067ab9 */ /* 0x000fe40000000800 */
[----:B------:R-:W-:Y:S01]  /*63c70*/  LOP3.LUT R3, R3, 0xffffffbf, RZ, 0xc0, !PT ;  /* 0xffffffbf03037812 */ /* 0x000fe200078ec0ff */
[----:B0-----:R-:W-:-:S06]  /*63c80*/  VIADD R0, R0, UR5 ;  /* 0x0000000500007c36 */ /* 0x001fcc0008000000 */
[----:B------:R-:W-:Y:S01]  /*63c90*/  @P1 LOP3.LUT R3, R3, 0x40, RZ, 0xfc, !PT ;  /* 0x0000004003031812 */ /* 0x000fe200078efcff */
[----:B------:R-:W-:Y:S01]  /*63ca0*/  VIADD R6, R28, 0xd7 ;  /* 0x000000d71c067836 */ /* 0x000fe20000000000 */
[----:B------:R-:W-:Y:S01]  /*63cb0*/  ULDC UR5, c[0x0][0x22c] ;  /* 0x00008b0000057ab9 */ /* 0x000fe20000000800 */
[----:B------:R0:W-:Y:S04]  /*63cc0*/  STL [R1+0x130], R0 ;  /* 0x0001300001007387 */ /* 0x0001e80000100800 */
[----:B------:R-:W-:Y:S01]  /*63cd0*/  STL [R1+0x1ae4], R3 ;  /* 0x001ae40301007387 */ /* 0x000fe20000100800 */
[----:B0-----:R-:W-:Y:S01]  /*63ce0*/  VIADD R0, R0, UR6 ;  /* 0x0000000600007c36 */ /* 0x001fe20008000000 */
[----:B------:R-:W-:-:S04]  /*63cf0*/  ULDC UR6, c[0x0][0x22c] ;  /* 0x00008b0000067ab9 */ /* 0x000fc80000000800 */
[----:B------:R0:W-:Y:S02]  /*63d00*/  STL [R1+0x134], R0 ;  /* 0x0001340001007387 */ /* 0x0001e40000100800 */
        /* <DEDUP_REMOVED lines=71> */
[----:B------:R0:W-:Y:S04]  /*64180*/  STL [R1+0x198], R0 ;  /* 0x0001980001007387 */ /* 0x0001e80000100800 */
[----:B------:R1:W-:Y:S01]  /*64190*/  STL [R1+0xa0], R5 ;  /* 0x0000a00501007387 */ /* 0x0003e20000100800 */
[----:B0-----:R-:W-:Y:S01]  /*641a0*/  VIADD R0, R0, UR36 ;  /* 0x0000002400007c36 */ /* 0x001fe20008000000 */
[----:B------:R-:W-:Y:S01]  /*641b0*/  ULDC UR36, c[0x0][0x248] ;  /* 0x0000920000247ab9 */ /* 0x000fe20000000800 */
[----:B-1----:R-:W-:-:S03]  /*641c0*/  VIADD R5, R28, 0xc3 ;  /* 0x000000c31c057836 */ /* 0x002fc60000000000 */
[----:B------:R0:W-:Y:S04]  /*641d0*/  STL [R1+0x19c], R0 ;  /* 0x00019c0001007387 */ /* 0x0001e80000100800 */
[----:B------:R1:W-:Y:S04]  /*641e0*/  STL [R1+0xa4], R4 ;  /* 0x0000a40401007387 */ /* 0x0003e80000100800 */
[----:B------:R2:W-:Y:S01]  /*641f0*/  STL [R1+0xa8], R2 ;  /* 0x0000a80201007387 */ /* 0x0005e20000100800 */
[----:B0-----:R-:W-:Y:S02]  /*64200*/  VIADD R0, R0, UR37 ;  /* 0x0000002500007c36 */ /* 0x001fe40008000000 */
[C---:B-1----:R-:W-:Y:S01]  /*64210*/  VIADD R4, R28.reuse, 0xc4 ;  /* 0x000000c41c047836 */ /* 0x042fe20000000000 */
[----:B------:R0:W-:Y:S01]  /*64220*/  STL [R1+0xb0], R5 ;  /* 0x0000b00501007387 */ /* 0x0001e20000100800 */
[----:B--2---:R-:W-:-:S03]  /*64230*/  VIADD R2, R28, 0xc5 ;  /* 0x000000c51c027836 */ /* 0x004fc60000000000 */
[----:B------:R1:W-:Y:S04]  /*64240*/  STL [R1+0x1a0], R0 ;  /* 0x0001a00001007387 */ /* 0x0003e80000100800 */
[----:B------:R2:W-:Y:S01]  /*64250*/  STL [R1+0xb4], R4 ;  /* 0x0000b40401007387 */ /* 0x0005e20000100800 */
[----:B0-----:R-:W-:-:S03]  /*64260*/  VIADD R5, R28, 0xc6 ;  /* 0x000000c61c057836 */ /* 0x001fc60000000000 */
[----:B------:R0:W-:Y:S01]  /*64270*/  STL [R1+0xbc], R2 ;  /* 0x0000bc0201007387 */ /* 0x0001e20000100800 */
[----:B-1----:R-:W-:Y:S02]  /*64280*/  VIADD R0, R0, UR41 ;  /* 0x0000002900007c36 */ /* 0x002fe40008000000 */
[C---:B--2---:R-:W-:Y:S01]  /*64290*/  VIADD R4, R28.reuse, 0xc7 ;  /* 0x000000c71c047836 */ /* 0x044fe20000000000 */
[----:B------:R1:W-:Y:S01]  /*642a0*/  STL [R1+0xc0], R5 ;  /* 0x0000c00501007387 */ /* 0x0003e20000100800 */
[----:B0-----:R-:W-:-:S03]  /*642b0*/  VIADD R2, R28, 0xc8 ;  /* 0x000000c81c027836 */ /* 0x001fc60000000000 */
[----:B------:R0:W-:Y:S04]  /*642c0*/  STL [R1+0x1a4], R0 ;  /* 0x0001a40001007387 */ /* 0x0001e80000100800 */
[----:B------:R2:W-:Y:S01]  /*642d0*/  STL [R1+0xc4], R4 ;  /* 0x0000c40401007387 */ /* 0x0005e20000100800 */
[----:B-1----:R-:W-:-:S03]  /*642e0*/  VIADD R5, R28, 0xc9 ;  /* 0x000000c91c057836 */ /* 0x002fc60000000000 */
[----:B------:R1:W-:Y:S01]  /*642f0*/  STL [R1+0xcc], R2 ;  /* 0x0000cc0201007387 */ /* 0x0003e20000100800 */
[----:B0-----:R-:W-:Y:S02]  /*64300*/  VIADD R0, R0, UR40 ;  /* 0x0000002800007c36 */ /* 0x001fe40008000000 */
[C---:B--2---:R-:W-:Y:S01]  /*64310*/  VIADD R4, R28.reuse, 0xca ;  /* 0x000000ca1c047836 */ /* 0x044fe20000000000 */
[----:B------:R0:W-:Y:S01]  /*64320*/  STL [R1+0xd0], R5 ;  /* 0x0000d00501007387 */ /* 0x0001e20000100800 */
[----:B-1----:R-:W-:-:S03]  /*64330*/  VIADD R2, R28, 0xcb ;  /* 0x000000cb1c027836 */ /* 0x002fc60000000000 */
        /* <DEDUP_REMOVED lines=14> */
[----:B------:R-:W-:Y:S01]  /*64420*/  STL [R1+0xec], R5 ;  /* 0x0000ec0501007387 */ /* 0x000fe20000100800 */
[----:B-1----:R-:W-:-:S03]  /*64430*/  VIADD R2, R28, 0xd1 ;  /* 0x000000d11c027836 */ /* 0x002fc60000000000 */
[----:B------:R0:W-:Y:S04]  /*64440*/  STL [R1+0x144], R0 ;  /* 0x0001440001007387 */ /* 0x0001e80000100800 */
[----:B------:R1:W-:Y:S01]  /*64450*/  STL [R1+0xf4], R4 ;  /* 0x0000f40401007387 */ /* 0x0003e20000100800 */
[----:B------:R-:W-:-:S03]  /*64460*/  VIADD R14, R0, UR43 ;  /* 0x0000002b000e7c36 */ /* 0x000fc60008000000 */
[----:B------:R2:W-:Y:S01]  /*64470*/  STL [R1+0xf8], R2 ;  /* 0x0000f80201007387 */ /* 0x0005e20000100800 */
[C---:B0-----:R-:W-:Y:S02]  /*64480*/  VIADD R0, R28.reuse, 0xd4 ;  /* 0x000000d41c007836 */ /* 0x041fe40000000000 */
[C---:B-1----:R-:W-:Y:S02]  /*64490*/  VIADD R4, R28.reuse, 0xd2 ;  /* 0x000000d21c047836 */ /* 0x042fe40000000000 */
[----:B--2---:R-:W-:-:S03]  /*644a0*/  VIADD R2, R28, 0xd3 ;  /* 0x000000d31c027836 */ /* 0x004fc60000000000 */
[----:B------:R-:W-:Y:S04]  /*644b0*/  STL [R1+0xfc], R4 ;  /* 0x0000fc0401007387 */ /* 0x000fe80000100800 */
[----:B------:R0:W-:Y:S01]  /*644c0*/  STL [R1+0x104], R2 ;  /* 0x0001040201007387 */ /* 0x0001e20000100800 */
[----:B------:R-:W-:-:S03]  /*644d0*/  VIADD R9, R14, UR42 ;  /* 0x0000002a0e097c36 */ /* 0x000fc60008000000 */
[----:B------:R-:W-:Y:S04]  /*644e0*/  STL [R1+0x1ab4], R14 ;  /* 0x001ab40e01007387 */ /* 0x000fe80000100800 */
[----:B------:R1:W-:Y:S01]  /*644f0*/  STL [R1+0x108], R0 ;  /* 0x0001080001007387 */ /* 0x0003e20000100800 */
[C---:B0-----:R-:W-:Y:S02]  /*64500*/  VIADD R2, R28.reuse, 0xd5 ;  /* 0x000000d51c027836 */ /* 0x041fe40000000000 */
[----:B------:R-:W-:-:S03]  /*64510*/  VIADD R4, R28, 0xd8 ;  /* 0x000000d81c047836 */ /* 0x000fc60000000000 */
[----:B------:R0:W-:Y:S01]  /*64520*/  STL [R1+0x10c], R2 ;  /* 0x00010c0201007387 */ /* 0x0001e20000100800 */
[----:B-1----:R-:W-:-:S03]  /*64530*/  VIADD R0, R28, 0xd6 ;  /* 0x000000d61c007836 */ /* 0x002fc60000000000 */
[----:B------:R-:W-:Y:S04]  /*64540*/  STL [R1+0x1ae0], R6 ;  /* 0x001ae00601007387 */ /* 0x000fe80000100800 */
[----:B------:R1:W-:Y:S01]  /*64550*/  STL [R1+0x114], R0 ;  /* 0x0001140001007387 */ /* 0x0003e20000100800 */
[----:B0-----:R-:W-:-:S03]  /*64560*/  VIADD R2, R28, 0xd9 ;  /* 0x000000d91c027836 */ /* 0x001fc60000000000 */
[----:B------:R-:W-:Y:S04]  /*64570*/  STL [R1+0x1ab8], R9 ;  /* 0x001ab80901007387 */ /* 0x000fe80000100800 */
[----:B------:R0:W-:Y:S01]  /*64580*/  STL [R1+0x11c], R4 ;  /* 0x00011c0401007387 */ /* 0x0001e20000100800 */
[----:B-1----:R-:W-:-:S03]  /*64590*/  VIADD R0, R9, UR45 ;  /* 0x0000002d09007c36 */ /* 0x002fc60008000000 */
[----:B------:R1:W-:Y:S01]  /*645a0*/  STL [R1+0x124], R2 ;  /* 0x0001240201007387 */ /* 0x0003e20000100800 */
[----:B------:R-:W-:Y:S02]  /*645b0*/  VIADD R0, R0, UR49 ;  /* 0x0000003100007c36 */ /* 0x000fe40008000000 */
[C---:B0-----:R-:W-:Y:S02]  /*645c0*/  VIADD R4, R28.reuse, 0xda ;  /* 0x000000da1c047836 */ /* 0x041fe40000000000 */
[----:B-1----:R-:W-:-:S03]  /*645d0*/  VIADD R2, R28, 0xdb ;  /* 0x000000db1c027836 */ /* 0x002fc60000000000 */
[----:B------:R0:W-:Y:S04]  /*645e0*/  STL [R1+0x128], R4 ;  /* 0x0001280401007387 */ /* 0x0001e80000100800 */
[----:B------:R1:W-:Y:S04]  /*645f0*/  STL [R1+0x12c], R2 ;  /* 0x00012c0201007387 */ /* 0x0003e80000100800 */
[----:B------:R2:W-:Y:S01]  /*64600*/  STL [R1+0x1b8], R0 ;  /* 0x0001b80001007387 */ /* 0x0005e20000100800 */
[C---:B------:R-:W-:Y:S02]  /*64610*/  VIADD R5, R28.reuse, 0xe1 ;  /* 0x000000e11c057836 */ /* 0x040fe40000000000 */
[----:B0-----:R-:W-:-:S02]  /*64620*/  VIADD R4, R28, 0xe2 ;  /* 0x000000e21c047836 */ /* 0x001fc40000000000 */
[----:B-1----:R-:W-:Y:S02]  /*64630*/  VIADD R2, R28, 0xe0 ;  /* 0x000000e01c027836 */ /* 0x002fe40000000000 */
[----:B--2---:R-:W-:-:S05]  /*64640*/  VIADD R0, R0, UR50 ;  /* 0x0000003200007c36 */ /* 0x004fca0008000000 */
[----:B------:R0:W-:Y:S04]  /*64650*/  STL [R1+0x1c0], R0 ;  /* 0x0001c00001007387 */ /* 0x0001e80000100800 */
[----:B------:R1:W-:Y:S01]  /*64660*/  STL [R1], R2 ;  /* 0x0000000201007387 */ /* 0x0003e20000100800 */
[----:B0-----:R-:W-:-:S03]  /*64670*/  VIADD R0, R0, UR46 ;  /* 0x0000002e00007c36 */ /* 0x001fc60008000000 */
[----:B------:R0:W-:Y:S01]  /*64680*/  STL [R1+0x4], R5 ;  /* 0x0000040501007387 */ /* 0x0001e20000100800 */
[----:B-1----:R-:W-:-:S03]  /*64690*/  VIADD R2, R28, 0xe3 ;  /* 0x000000e31c027836 */ /* 0x002fc60000000000 */
[----:B------:R1:W-:Y:S04]  /*646a0*/  STL [R1+0x1c8], R0 ;  /* 0x0001c80001007387 */ /* 0x0003e80000100800 */
[----:B------:R2:W-:Y:S01]  /*646b0*/  STL [R1+0x8], R4 ;  /* 0x0000080401007387 */ /* 0x0005e20000100800 */
[----:B0-----:R-:W-:Y:S02]  /*646c0*/  VIADD R5, R28, 0xe4 ;  /* 0x000000e41c057836 */ /* 0x001fe40000000000 */
[----:B-1----:R-:W-:Y:S01]  /*646d0*/  VIADD R0, R0, UR51 ;  /* 0x0000003300007c36 */ /* 0x002fe20008000000 */
[----:B------:R0:W-:Y:S01]  /*646e0*/  STL [R1+0xc], R2 ;  /* 0x00000c0201007387 */ /* 0x0001e20000100800 */
[----:B--2---:R-:W-:-:S03]  /*646f0*/  VIADD R4, R28, 0xe5 ;  /* 0x000000e51c047836 */ /* 0x004fc60000000000 */
[----:B------:R1:W-:Y:S04]  /*64700*/  STL [R1+0x10], R5 ;  /* 0x0000100501007387 */ /* 0x0003e80000100800 */
[----:B------:R2:W-:Y:S01]  /*64710*/  STL [R1+0x1cc], R0 ;  /* 0x0001cc0001007387 */ /* 0x0005e20000100800 */
[----:B0-----:R-:W-:-:S03]  /*64720*/  VIADD R2, R28, 0xe6 ;  /* 0x000000e61c027836 */ /* 0x001fc60000000000 */
[----:B------:R0:W-:Y:S01]  /*64730*/  STL [R1+0x14], R4 ;  /* 0x0000140401007387 */ /* 0x0001e20000100800 */
[----:B-1----:R-:W-:Y:S02]  /*64740*/  VIADD R5, R28, 0xe7 ;  /* 0x000000e71c057836 */ /* 0x002fe40000000000 */
[----:B--2---:R-:W-:Y:S01]  /*64750*/  VIADD R0, R0, UR52 ;  /* 0x0000003400007c36 */ /* 0x004fe20008000000 */
[----:B------:R1:W-:Y:S01]  /*64760*/  STL [R1+0x1c], R2 ;  /* 0x00001c0201007387 */ /* 0x0003e20000100800 */
[----:B0-----:R-:W-:-:S03]  /*64770*/  VIADD R4, R28, 0xe8 ;  /* 0x000000e81c047836 */ /* 0x001fc60000000000 */
[----:B------:R0:W-:Y:S04]  /*64780*/  STL [R1+0x20], R5 ;  /* 0x0000200501007387 */ /* 0x0001e80000100800 */
[----:B------:R2:W-:Y:S01]  /*64790*/  STL [R1+0x1c4], R0 ;  /* 0x0001c40001007387 */ /* 0x0005e20000100800 */
[----:B-1----:R-:W-:-:S03]  /*647a0*/  VIADD R2, R28, 0xe9 ;  /* 0x000000e91c027836 */ /* 0x002fc60000000000 */
[----:B------:R1:W-:Y:S01]  /*647b0*/  STL [R1+0x24], R4 ;  /* 0x0000240401007387 */ /* 0x0003e20000100800 */
[----:B0-----:R-:W-:Y:S02]  /*647c0*/  VIADD R5, R28, 0xea ;  /* 0x000000ea1c057836 */ /* 0x001fe40000000000 */
[----:B--2---:R-:W-:Y:S01]  /*647d0*/  VIADD R0, R0, UR47 ;  /* 0x0000002f00007c36 */ /* 0x004fe20008000000 */
[----:B------:R0:W-:Y:S01]  /*647e0*/  STL [R1+0x28], R2 ;  /* 0x0000280201007387 */ /* 0x0001e20000100800 */
[----:B-1----:R-:W-:-:S03]  /*647f0*/  VIADD R4, R28, 0xeb ;  /* 0x000000eb1c047836 */ /* 0x002fc60000000000 */
[----:B------:R-:W-:Y:S04]  /*64800*/  STL [R1+0x2c], R5 ;  /* 0x00002c0501007387 */ /* 0x000fe80000100800 */
[----:B------:R1:W-:Y:S01]  /*64810*/  STL [R1+0x1bc], R0 ;  /* 0x0001bc0001007387 */ /* 0x0003e20000100800 */
[----:B0-----:R-:W-:-:S03]  /*64820*/  VIADD R2, R28, 0xec ;  /* 0x000000ec1c027836 */ /* 0x001fc60000000000 */
[----:B------:R0:W-:Y:S01]  /*64830*/  STL [R1+0x34], R4 ;  /* 0x0000340401007387 */ /* 0x0001e20000100800 */
[----:B------:R-:W-:-:S03]  /*64840*/  VIADD R9, R28, 0xef ;  /* 0x000000ef1c097836 */ /* 0x000fc60000000000 */
[----:B------:R2:W-:Y:S01]  /*64850*/  STL [R1+0x38], R2 ;  /* 0x0000380201007387 */ /* 0x0005e20000100800 */
[----:B-1----:R-:W-:Y:S02]  /*64860*/  VIADD R0, R0, UR53 ;  /* 0x0000003500007c36 */ /* 0x002fe40008000000 */
[C---:B0-----:R-:W-:Y:S02]  /*64870*/  VIADD R4, R28.reuse, 0xed ;  /* 0x000000ed1c047836 */ /* 0x041fe40000000000 */
[C---:B------:R-:W-:Y:S02]  /*64880*/  VIADD R14, R28.reuse, 0xf0 ;  /* 0x000000f01c0e7836 */ /* 0x040fe40000000000 */
[C---:B--2---:R-:W-:Y:S01]  /*64890*/  VIADD R2, R28.reuse, 0xee ;  /* 0x000000ee1c027836 */ /* 0x044fe20000000000 */
[----:B------:R-:W-:Y:S01]  /*648a0*/  STL [R1+0x3c], R4 ;  /* 0x00003c0401007387 */ /* 0x000fe20000100800 */
[----:B------:R-:W-:-:S03]  /*648b0*/  VIADD R18, R28, 0xf1 ;  /* 0x000000f11c127836 */ /* 0x000fc60000000000 */
[----:B------:R0:W-:Y:S01]  /*648c0*/  STL [R1+0x1b0], R0 ;  /* 0x0001b00001007387 */ /* 0x0001e20000100800 */
[----:B------:R-:W-:-:S03]  /*648d0*/  VIADD R19, R28, 0xf2 ;  /* 0x000000f21c137836 */ /* 0x000fc60000000000 */
[----:B------:R-:W-:Y:S01]  /*648e0*/  STL [R1+0x40], R2 ;  /* 0x0000400201007387 */ /* 0x000fe20000100800 */
[----:B0-----:R-:W-:-:S03]  /*648f0*/  VIADD R0, R0, UR54 ;  /* 0x0000003600007c36 */ /* 0x001fc60008000000 */
[----:B------:R-:W-:Y:S01]  /*64900*/  STL [R1+0x1abc], R9 ;  /* 0x001abc0901007387 */ /* 0x000fe20000100800 */
[----:B------:R-:W-:-:S03]  /*64910*/  VIADD R16, R28, 0xf3 ;  /* 0x000000f31c107836 */ /* 0x000fc60000000000 */
[----:B------:R-:W-:Y:S01]  /*64920*/  STL [R1+0x1ac0], R14 ;  /* 0x001ac00e01007387 */ /* 0x000fe20000100800 */
[----:B------:R-:W-:-:S03]  /*64930*/  VIADD R17, R28, 0xf4 ;  /* 0x000000f41c117836 */ /* 0x000fc60000000000 */
[----:B------:R0:W-:Y:S01]  /*64940*/  STL [R1+0x1dc], R0 ;  /* 0x0001dc0001007387 */ /* 0x0001e20000100800 */
[----:B------:R-:W-:-:S03]  /*64950*/  VIADD R4, R28, 0xf5 ;  /* 0x000000f51c047836 */ /* 0x000fc60000000000 */
[----:B------:R1:W-:Y:S01]  /*64960*/  STL [R1+0x1ac4], R18 ;  /* 0x001ac41201007387 */ /* 0x0003e20000100800 */
[----:B------:R-:W-:-:S03]  /*64970*/  VIADD R5, R28, 0xf6 ;  /* 0x000000f61c057836 */ /* 0x000fc60000000000 */
[----:B------:R-:W-:Y:S01]  /*64980*/  STL [R1+0x1ac8], R19 ;  /* 0x001ac81301007387 */ /* 0x000fe20000100800 */
[----:B0-----:R-:W-:-:S03]  /*64990*/  VIADD R0, R0, UR48 ;  /* 0x0000003000007c36 */ /* 0x001fc60008000000 */
[----:B-1----:R-:W2:Y:S04]  /*649a0*/  LDL.LU R18, [R1+0xa4] ;  /* 0x0000a40001127983 */ /* 0x002ea80000300800 */
[----:B------:R-:W3:Y:S04]  /*649b0*/  LDL.LU R6, [R1+0xa8] ;  /* 0x0000a80001067983 */ /* 0x000ee80000300800 */
[----:B------:R0:W-:Y:S04]  /*649c0*/  STL [R1+0x1d8], R0 ;  /* 0x0001d80001007387 */ /* 0x0001e80000100800 */
[----:B------:R-:W-:Y:S04]  /*649d0*/  STL [R1+0x1acc], R16 ;  /* 0x001acc1001007387 */ /* 0x000fe80000100800 */
[----:B------:R-:W-:Y:S01]  /*649e0*/  STL [R1+0x1ad0], R17 ;  /* 0x001ad01101007387 */ /* 0x000fe20000100800 */
[----:B0-----:R-:W-:-:S03]  /*649f0*/  VIADD R0, R0, UR55 ;  /* 0x0000003700007c36 */ /* 0x001fc60008000000 */
[----:B------:R0:W-:Y:S01]  /*64a00*/  STL [R1+0x1ad4], R4 ;  /* 0x001ad40401007387 */ /* 0x0001e20000100800 */
[----:B------:R-:W-:-:S03]  /*64a10*/  VIADD R21, R28, 0xbb ;  /* 0x000000bb1c157836 */ /* 0x000fc60000000000 */
[----:B0-----:R-:W4:Y:S04]  /*64a20*/  LDL.LU R4, [R1+0xb0] ;  /* 0x0000b00001047983 */ /* 0x001f280000300800 */
[----:B------:R0:W-:Y:S04]  /*64a30*/  STL [R1+0x1ad8], R5 ;  /* 0x001ad80501007387 */ /* 0x0001e80000100800 */
[----:B------:R1:W-:Y:S01]  /*64a40*/  STL [R1+0x1e4], R0 ;  /* 0x0001e40001007387 */ /* 0x0003e20000100800 */
[----:B------:R-:W-:-:S03]  /*64a50*/  VIADD R3, R28, 0xbf ;  /* 0x000000bf1c037836 */ /* 0x000fc60000000000 */
[----:B0-----:R-:W4:Y:S01]  /*64a60*/  LDL.LU R5, [R1+0xa0] ;  /* 0x0000a00001057983 */ /* 0x001f220000300800 */
[----:B-1----:R-:W-:-:S03]  /*64a70*/  VIADD R0, R0, UR56 ;  /* 0x0000003800007c36 */ /* 0x002fc60008000000 */
[----:B------:R-:W4:Y:S01]  /*64a80*/  LDL.LU R17, [R1+0xb4] ;  /* 0x0000b40001117983 */ /* 0x000f220000300800 */
[----:B------:R-:W-:-:S03]  /*64a90*/  VIADD R9, R0, UR38 ;  /* 0x0000002600097c36 */ /* 0x000fc60008000000 */
[----:B------:R-:W4:Y:S01]  /*64aa0*/  LDL.LU R16, [R1+0xbc] ;  /* 0x0000bc0001107983 */ /* 0x000f220000300800 */
[----:B------:R-:W-:-:S03]  /*64ab0*/  VIADD R19, R9, UR57 ;  /* 0x0000003909137c36 */ /* 0x000fc60008000000 */
[----:B------:R-:W-:Y:S01]  /*64ac0*/  STL [R1+0x1e0], R0 ;  /* 0x0001e00001007387 */ /* 0x000fe20000100800 */
[----:B------:R-:W-:Y:S01]  /*64ad0*/  ISETP.GE.AND P0, PT, R21, UR7, PT ;  /* 0x0000000715007c0c */ /* 0x000fe2000bf06270 */
[C---:B------:R-:W-:Y:S02]  /*64ae0*/  VIADD R23, R28.reuse, 0xdc ;  /* 0x000000dc1c177836 */ /* 0x040fe40000000000 */
[C---:B------:R-:W-:Y:S01]  /*64af0*/  VIADD R22, R28.reuse, 0xdd ;  /* 0x000000dd1c167836 */ /* 0x040fe20000000000 */
[----:B------:R-:W4:Y:S01]  /*64b00*/  LDL.LU R14, [R1+0xc0] ;  /* 0x0000c000010e7983 */ /* 0x000f220000300800 */
[C---:B------:R-:W-:Y:S02]  /*64b10*/  VIADD R21, R28.reuse, 0xde ;  /* 0x000000de1c157836 */ /* 0x040fe40000000000 */
[C---:B------:R-:W-:Y:S01]  /*64b20*/  VIADD R15, R28.reuse, 0xdf ;  /* 0x000000df1c0f7836 */ /* 0x040fe20000000000 */
[----:B------:R0:W-:Y:S01]  /*64b30*/  STL [R1+0x1d4], R9 ;  /* 0x0001d40901007387 */ /* 0x0001e20000100800 */
[----:B------:R-:W-:-:S02]  /*64b40*/  VIADD R29, R28, 0xf7 ;  /* 0x000000f71c1d7836 */ /* 0x000fc40000000000 */
[C---:B------:R-:W-:Y:S02]  /*64b50*/  VIADD R20, R28.reuse, 0xf8 ;  /* 0x000000f81c147836 */ /* 0x040fe40000000000 */
[C---:B------:R-:W-:Y:S02]  /*64b60*/  VIADD R2, R28.reuse, 0xf9 ;  /* 0x000000f91c027836 */ /* 0x040fe40000000000 */
[C---:B------:R-:W-:Y:S02]  /*64b70*/  VIADD R26, R28.reuse, 0xfa ;  /* 0x000000fa1c1a7836 */ /* 0x040fe40000000000 */
[C---:B------:R-:W-:Y:S01]  /*64b80*/  VIADD R25, R28.reuse, 0xfb ;  /* 0x000000fb1c197836 */ /* 0x040fe20000000000 */
[----:B0-----:R-:W4:Y:S01]  /*64b90*/  LDL.LU R9, [R1+0xc4] ;  /* 0x0000c40001097983 */ /* 0x001f220000300800 */
[C---:B------:R-:W-:Y:S02]  /*64ba0*/  VIADD R24, R28.reuse, 0xfc ;  /* 0x000000fc1c187836 */ /* 0x040fe40000000000 */
[C---:B------:R-:W-:Y:S01]  /*64bb0*/  VIADD R8, R28.reuse, 0xfd ;  /* 0x000000fd1c087836 */ /* 0x040fe20000000000 */
[----:B------:R0:W-:Y:S01]  /*64bc0*/  STL [R1+0x1d0], R19 ;  /* 0x0001d01301007387 */ /* 0x0001e20000100800 */
[----:B------:R-:W-:-:S02]  /*64bd0*/  VIADD R0, R28, 0xff ;  /* 0x000000ff1c007836 */ /* 0x000fc40000000000 */
[----:B------:R-:W-:Y:S01]  /*64be0*/  VIADD R27, R28, 0xfe ;  /* 0x000000fe1c1b7836 */ /* 0x000fe20000000000 */
[----:B------:R-:W-:Y:S01]  /*64bf0*/  ISETP.GE.AND P2, PT, R3, UR5, PT ;  /* 0x0000000503007c0c */ /* 0x000fe2000bf46270 */
[----:B------:R-:W-:Y:S01]  /*64c00*/  VIADD R28, R19, UR36 ;  /* 0x00000024131c7c36 */ /* 0x000fe20008000000 */
[----:B------:R-:W-:Y:S01]  /*64c10*/  ULDC UR7, c[0x0][0x22c] ;  /* 0x00008b0000077ab9 */ /* 0x000fe20000000800 */
[----:B0-----:R-:W4:Y:S04]  /*64c20*/  LDL.LU R19, [R1+0xcc] ;  /* 0x0000cc0001137983 */ /* 0x001f280000300800 */
[----:B------:R-:W3:Y:S01]  /*64c30*/  LDL.LU R3, [R1+0x1ae4] ;  /* 0x001ae40001037983 */ /* 0x000ee20000300800 */
[----:B--2---:R-:W-:-:S03]  /*64c40*/  ISETP.GE.AND P1, PT, R18, UR6, PT ;  /* 0x0000000612007c0c */ /* 0x004fc6000bf26270 */
[----:B------:R-:W2:Y:S01]  /*64c50*/  LDL.LU R18, [R1+0xd0] ;  /* 0x0000d00001127983 */ /* 0x000ea20000300800 */
[----:B---3--:R-:W-:-:S04]  /*64c60*/  LOP3.LUT R3, R3, 0xffffff7f, RZ, 0xc0, !PT ;  /* 0xffffff7f03037812 */ /* 0x008fc800078ec0ff */
[----:B------:R-:W-:Y:S02]  /*64c70*/  @P2 LOP3.LUT R3, R3, 0x80, RZ, 0xfc, !PT ;  /* 0x0000008003032812 */ /* 0x000fe400078efcff */
[----:B------:R-:W-:Y:S02]  /*64c80*/  ISETP.GE.AND P2, PT, R6, UR11, PT ;  /* 0x0000000b06007c0c */ /* 0x000fe4000bf46270 */
[----:B------:R-:W3:Y:S01]  /*64c90*/  LDL.LU R6, [R1+0xd4] ;  /* 0x0000d40001067983 */ /* 0x000ee20000300800 */
[----:B----4-:R-:W-:Y:S02]  /*64ca0*/  ISETP.GE.AND P3, PT, R5, UR7, PT ;  /* 0x0000000705007c0c */ /* 0x010fe4000bf66270 */
[----:B------:R-:W-:-:S11]  /*64cb0*/  LOP3.LUT R3, R3, 0xfffffeff, RZ, 0xc0, !PT ;  /* 0xfffffeff03037812 */ /* 0x000fd600078ec0ff */
[----:B------:R-:W-:-:S04]  /*64cc0*/  @P3 LOP3.LUT R3, R3, 0x100, RZ, 0xfc, !PT ;  /* 0x0000010003033812 */ /* 0x000fc800078efcff */
[----:B------:R-:W-:-:S04]  /*64cd0*/  LOP3.LUT R3, R3, 0xfffffdff, RZ, 0xc0, !PT ;  /* 0xfffffdff03037812 */ /* 0x000fc800078ec0ff */
[----:B------:R-:W-:Y:S02]  /*64ce0*/  @P1 LOP3.LUT R3, R3, 0x200, RZ, 0xfc, !PT ;  /* 0x0000020003031812 */ /* 0x000fe400078efcff */
[----:B------:R-:W-:Y:S02]  /*64cf0*/  ISETP.GE.AND P3, PT, R4, UR10, PT ;  /* 0x0000000a04007c0c */ /* 0x000fe4000bf66270 */
[----:B------:R-:W4:Y:S01]  /*64d00*/  LDL.LU R4, [R1+0xd8] ;  /* 0x0000d80001047983 */ /* 0x000f220000300800 */
        /* <DEDUP_REMOVED lines=17> */
[----:B------:R-:W-:-:S04]  /*64e20*/  @P3 LOP3.LUT R3, R3, 0x4000, RZ, 0xfc, !PT ;  /* 0x0000400003033812 */ /* 0x000fc800078efcff */
[----:B------:R-:W-:Y:S02]  /*64e30*/  LOP3.LUT R3, R3, 0xffff7fff, RZ, 0xc0, !PT ;  /* 0xffff7fff03037812 */ /* 0x000fe400078ec0ff */
[----:B------:R-:W-:Y:S02]  /*64e40*/  ISETP.GE.AND P2, PT, R19, UR17, PT ;  /* 0x0000001113007c0c */ /* 0x000fe4000bf46270 */
[----:B------:R-:W4:Y:S01]  /*64e50*/  LDL.LU R19, [R1+0xf4] ;  /* 0x0000f40001137983 */ /* 0x000f220000300800 */
[----:B------:R-:W-:Y:S02]  /*64e60*/  @P1 LOP3.LUT R3, R3, 0x8000, RZ, 0xfc, !PT ;  /* 0x0000800003031812 */ /* 0x000fe400078efcff */
[----:B--2---:R-:W-:Y:S02]  /*64e70*/  ISETP.GE.AND P3, PT, R18, UR16, PT ;  /* 0x0000001012007c0c */ /* 0x004fe4000bf66270 */
[----:B------:R-:W2:Y:S01]  /*64e80*/  LDL.LU R18, [R1+0xf8] ;  /* 0x0000f80001127983 */ /* 0x000ea20000300800 */
[----:B---3--:R-:W-:-:S03]  /*64e90*/  ISETP.GE.AND P1, PT, R6, UR19, PT ;  /* 0x0000001306007c0c */ /* 0x008fc6000bf26270 */
[----:B------:R-:W3:Y:S01]  /*64ea0*/  LDL.LU R6, [R1+0xfc] ;  /* 0x0000fc0001067983 */ /* 0x000ee20000300800 */
[----:B------:R-:W-:-:S03]  /*64eb0*/  LOP3.LUT R3, R3, 0xfffeffff, RZ, 0xc0, !PT ;  /* 0xfffeffff03037812 */ /* 0x000fc600078ec0ff */
[----:B------:R-:W3:Y:S01]  /*64ec0*/  LDL.LU R5, [R1+0x104] ;  /* 0x0001040001057983 */ /* 0x000ee20000300800 */
[----:B------:R-:W-:-:S04]  /*64ed0*/  @P2 LOP3.LUT R3, R3, 0x10000, RZ, 0xfc, !PT ;  /* 0x0001000003032812 */ /* 0x000fc800078efcff */
[----:B------:R-:W-:-:S04]  /*64ee0*/  LOP3.LUT R3, R3, 0xfffdffff, RZ, 0xc0, !PT ;  /* 0xfffdffff03037812 */ /* 0x000fc800078ec0ff */
[----:B------:R-:W-:-:S04]  /*64ef0*/  @P3 LOP3.LUT R3, R3, 0x20000, RZ, 0xfc, !PT ;  /* 0x0002000003033812 */ /* 0x000fc800078efcff */
[----:B------:R-:W-:Y:S02]  /*64f00*/  LOP3.LUT R3, R3, 0xfffbffff, RZ, 0xc0, !PT ;  /* 0xfffbffff03037812 */ /* 0x000fe400078ec0ff */
[----:B----4-:R-:W-:Y:S02]  /*64f10*/  ISETP.GE.AND P2, PT, R4, UR18, PT ;  /* 0x0000001204007c0c */ /* 0x010fe4000bf46270 */
[----:B------:R-:W-:Y:S01]  /*64f20*/  @P1 LOP3.LUT R3, R3, 0x40000, RZ, 0xfc, !PT ;  /* 0x0004000003031812 */ /* 0x000fe200078efcff */
[----:B------:R-:W4:Y:S03]  /*64f30*/  LDL.LU R4, [R1+0x108] ;  /* 0x0001080001047983 */ /* 0x000f260000300800 */
[----:B------:R-:W-:Y:S02]  /*64f40*/  LOP3.LUT R3, R3, 0xfff7ffff, RZ, 0xc0, !PT ;  /* 0xfff7ffff03037812 */ /* 0x000fe400078ec0ff */
[----:B------:R-:W-:-:S02]  /*64f50*/  ISETP.GE.AND P3, PT, R17, UR21, PT ;  /* 0x0000001511007c0c */ /* 0x000fc4000bf66270 */
[----:B------:R-:W4:Y:S03]  /*64f60*/  LDL.LU R17, [R1+0x10c] ;  /* 0x00010c0001117983 */ /* 0x000f260000300800 */
[----:B------:R-:W-:-:S04]  /*64f70*/  @P2 LOP3.LUT R3, R3, 0x80000, RZ, 0xfc, !PT ;  /* 0x0008000003032812 */ /* 0x000fc800078efcff */
[----:B------:R-:W-:Y:S02]  /*64f80*/  LOP3.LUT R3, R3, 0xffefffff, RZ, 0xc0, !PT ;  /* 0xffefffff03037812 */ /* 0x000fe400078ec0ff */
[----:B------:R-:W-:Y:S02]  /*64f90*/  ISETP.GE.AND P1, PT, R16, UR20, PT ;  /* 0x0000001410007c0c */ /* 0x000fe4000bf26270 */
[----:B------:R-:W4:Y:S01]  /*64fa0*/  LDL.LU R16, [R1+0x114] ;  /* 0x0001140001107983 */ /* 0x000f220000300800 */
[----:B------:R-:W-:-:S04]  /*64fb0*/  @P3 LOP3.LUT R3, R3, 0x100000, RZ, 0xfc, !PT ;  /* 0x0010000003033812 */ /* 0x000fc800078efcff */
[----:B------:R-:W-:Y:S02]  /*64fc0*/  LOP3.LUT R3, R3, 0xffdfffff, RZ, 0xc0, !PT ;  /* 0xffdfffff03037812 */ /* 0x000fe400078ec0ff */
[----:B------:R-:W-:Y:S02]  /*64fd0*/  ISETP.GE.AND P2, PT, R14, UR23, PT ;  /* 0x000000170e007c0c */ /* 0x000fe4000bf46270 */
[----:B------:R-:W4:Y:S02]  /*64fe0*/  LDL.LU R14, [R1+0x11c] ;  /* 0x00011c00010e7983 */ /* 0x000f240000300800 */
[----:B------:R-:W-:Y:S02]  /*64ff0*/  @P1 LOP3.LUT R3, R3, 0x200000, RZ, 0xfc, !PT ;  /* 0x0020000003031812 */ /* 0x000fe400078efcff */
[----:B------:R-:W-:Y:S02]  /*65000*/  ISETP.GE.AND P3, PT, R9, UR22, PT ;  /* 0x0000001609007c0c */ /* 0x000fe4000bf66270 */
[----:B------:R-:W-:Y:S01]  /*65010*/  LOP3.LUT R3, R3, 0xffbfffff, RZ, 0xc0, !PT ;  /* 0xffbfffff03037812 */ /* 0x000fe200078ec0ff */
[----:B------:R-:W4:Y:S04]  /*65020*/  LDL.LU R9, [R1+0x124] ;  /* 0x0001240001097983 */ /* 0x000f280000300800 */
        /* <DEDUP_REMOVED lines=9> */
[----:B------:R-:W-:-:S04]  /*650c0*/  LOP3.LUT R3, R3, 0xfeffffff, RZ, 0xc0, !PT ;  /* 0xfeffffff03037812 */ /* 0x000fc800078ec0ff */
[----:B------:R-:W-:-:S04]  /*650d0*/  @P1 LOP3.LUT R3, R3, 0x1000000, RZ, 0xfc, !PT ;  /* 0x0100000003031812 */ /* 0x000fc800078efcff */
[----:B------:R-:W-:-:S04]  /*650e0*/  LOP3.LUT R3, R3, 0xfdffffff, RZ, 0xc0, !PT ;  /* 0xfdffffff03037812 */ /* 0x000fc800078ec0ff */
[----:B------:R-:W-:Y:S02]  /*650f0*/  @P2 LOP3.LUT R3, R3, 0x2000000, RZ, 0xfc, !PT ;  /* 0x0200000003032812 */ /* 0x000fe400078efcff */
[----:B------:R-:W-:Y:S02]  /*65100*/  ISETP.GE.AND P1, PT, R5, UR26, PT ;  /* 0x0000001a05007c0c */ /* 0x000fe4000bf26270 */
[----:B------:R-:W-:-:S04]  /*65110*/  LOP3.LUT R3, R3, 0xfbffffff, RZ, 0xc0, !PT ;  /* 0xfbffffff03037812 */ /* 0x000fc800078ec0ff */
[----:B------:R-:W-:Y:S02]  /*65120*/  @P3 LOP3.LUT R3, R3, 0x4000000, RZ, 0xfc, !PT ;  /* 0x0400000003033812 */ /* 0x000fe400078efcff */
[----:B----4-:R-:W-:Y:S02]  /*65130*/  ISETP.GE.AND P2, PT, R4, UR29, PT ;  /* 0x0000001d04007c0c */ /* 0x010fe4000bf46270 */
[----:B------:R-:W-:-:S04]  /*65140*/  LOP3.LUT R3, R3, 0xf7ffffff, RZ, 0xc0, !PT ;  /* 0xf7ffffff03037812 */ /* 0x000fc800078ec0ff */
[----:B------:R-:W-:-:S04]  /*65150*/  @P1 LOP3.LUT R3, R3, 0x8000000, RZ, 0xfc, !PT ;  /* 0x0800000003031812 */ /* 0x000fc800078efcff */
[----:B------:R-:W-:-:S04]  /*65160*/  LOP3.LUT R3, R3, 0xefffffff, RZ, 0xc0, !PT ;  /* 0xefffffff03037812 */ /* 0x000fc800078ec0ff */
[----:B------:R-:W-:Y:S02]  /*65170*/  @P2 LOP3.LUT R3, R3, 0x10000000, RZ, 0xfc, !PT ;  /* 0x1000000003032812 */ /* 0x000fe400078efcff */
[----:B------:R-:W-:Y:S02]  /*65180*/  ISETP.GE.AND P3, PT, R17, UR28, PT ;  /* 0x0000001c11007c0c */ /* 0x000fe4000bf66270 */
[----:B------:R-:W-:Y:S02]  /*65190*/  ISETP.GE.AND P1, PT, R16, UR31, PT ;  /* 0x0000001f10007c0c */ /* 0x000fe4000bf26270 */
[----:B------:R-:W-:-:S09]  /*651a0*/  LOP3.LUT R3, R3, 0xdfffffff, RZ, 0xc0, !PT ;  /* 0xdfffffff03037812 */ /* 0x000fd200078ec0ff */
[----:B------:R-:W-:-:S04]  /*651b0*/  @P3 LOP3.LUT R3, R3, 0x20000000, RZ, 0xfc, !PT ;  /* 0x2000000003033812 */ /* 0x000fc800078efcff */
[----:B------:R-:W-:Y:S02]  /*651c0*/  LOP3.LUT R3, R3, 0xbfffffff, RZ, 0xc0, !PT ;  /* 0xbfffffff03037812 */ /* 0x000fe400078ec0ff */
[----:B------:R-:W-:Y:S02]  /*651d0*/  ISETP.GE.AND P3, PT, R14, UR33, PT ;  /* 0x000000210e007c0c */ /* 0x000fe4000bf66270 */
[----:B------:R-:W-:Y:S02]  /*651e0*/  @P1 LOP3.LUT R3, R3, 0x40000000, RZ, 0xfc, !PT ;  /* 0x4000000003031812 */ /* 0x000fe400078efcff */
[----:B------:R-:W-:Y:S02]  /*651f0*/  ISETP.GE.AND P1, PT, R9, UR32, PT ;  /* 0x0000002009007c0c */ /* 0x000fe4000bf26270 */
[----:B---3--:R-:W-:Y:S02]  /*65200*/  ISETP.GE.AND P2, PT, R6, UR30, PT ;  /* 0x0000001e06007c0c */ /* 0x008fe4000bf46270 */
[----:B------:R-:W3:Y:S04]  /*65210*/  LDL.LU R6, [R1+0x1adc] ;  /* 0x001adc0001067983 */ /* 0x000ee80000300800 */
[----:B------:R-:W4:Y:S04]  /*65220*/  LDL.LU R14, [R1] ;  /* 0x00000000010e7983 */ /* 0x000f280000300800 */
[----:B------:R-:W4:Y:S01]  /*65230*/  LDL.LU R9, [R1+0x4] ;  /* 0x0000040001097983 */ /* 0x000f220000300800 */
[----:B------:R-:W-:-:S03]  /*65240*/  LOP3.LUT R3, R3, 0x7fffffff, RZ, 0xc0, !PT ;  /* 0x7fffffff03037812 */ /* 0x000fc600078ec0ff */
[----:B------:R-:W4:Y:S01]  /*65250*/  LDL.LU R5, [R1+0x10] ;  /* 0x0000100001057983 */ /* 0x000f220000300800 */
[----:B------:R-:W-:Y:S02]  /*65260*/  @P2 LOP3.LUT R3, R3, 0x80000000, RZ, 0xfc, !PT ;  /* 0x8000000003032812 */ /* 0x000fe400078efcff */
[----:B------:R-:W-:Y:S01]  /*65270*/  ISETP.GE.AND P2, PT, R19, UR35, PT ;  /* 0x0000002313007c0c */ /* 0x000fe2000bf46270 */
[----:B------:R-:W4:Y:S04]  /*65280*/  LDL.LU R4, [R1+0x14] ;  /* 0x0000140001047983 */ /* 0x000f280000300800 */
[----:B------:R-:W4:Y:S04]  /*65290*/  LDL.LU R17, [R1+0x1c] ;  /* 0x00001c0001117983 */ /* 0x000f280000300800 */
[----:B------:R-:W4:Y:S04]  /*652a0*/  LDL.LU R16, [R1+0x20] ;  /* 0x0000200001107983 */ /* 0x000f280000300800 */
[----:B------:R-:W4:Y:S01]  /*652b0*/  LDL.LU R19, [R1+0x24] ;  /* 0x0000240001137983 */ /* 0x000f220000300800 */
[----:B---3--:R-:W-:-:S04]  /*652c0*/  LOP3.LUT R6, R6, 0xfffffffe, RZ, 0xc0, !PT ;  /* 0xfffffffe06067812 */ /* 0x008fc800078ec0ff */
[----:B------:R-:W-:-:S04]  /*652d0*/  @P3 LOP3.LUT R6, R6, 0x1, RZ, 0xfc, !PT ;  /* 0x0000000106063812 */ /* 0x000fc800078efcff */
[----:B------:R-:W-:-:S04]  /*652e0*/  LOP3.LUT R6, R6, 0xfffffffd, RZ, 0xc0, !PT ;  /* 0xfffffffd06067812 */ /* 0x000fc800078ec0ff */
[----:B------:R-:W-:-:S04]  /*652f0*/  @P1 LOP3.LUT R6, R6, 0x2, RZ, 0xfc, !PT ;  /* 0x0000000206061812 */ /* 0x000fc800078efcff */
[----:B------:R-:W-:Y:S02]  /*65300*/  LOP3.LUT R6, R6, 0xfffffffb, RZ, 0xc0, !PT ;  /* 0xfffffffb06067812 */ /* 0x000fe400078ec0ff */
[----:B------:R-:W-:Y:S02]  /*65310*/  ISETP.GE.AND P1, PT, R23, UR34, PT ;  /* 0x0000002217007c0c */ /* 0x000fe4000bf26270 */
[----:B------:R-:W-:Y:S01]  /*65320*/  @P2 LOP3.LUT R6, R6, 0x4, RZ, 0xfc, !PT ;  /* 0x0000000406062812 */ /* 0x000fe200078efcff */
[----:B------:R-:W3:Y:S01]  /*65330*/  LDL.LU R23, [R1+0xc] ;  /* 0x00000c0001177983 */ /* 0x000ee20000300800 */
[----:B------:R-:W-:-:S03]  /*65340*/  ISETP.GE.AND P2, PT, R22, UR34, PT ;  /* 0x0000002216007c0c */ /* 0x000fc6000bf46270 */
[----:B------:R-:W3:Y:S01]  /*65350*/  LDL.LU R22, [R1+0x8] ;  /* 0x0000080001167983 */ /* 0x000ee20000300800 */
[----:B--2---:R-:W-:Y:S02]  /*65360*/  ISETP.GE.AND P3, PT, R18, UR34, PT ;  /* 0x0000002212007c0c */ /* 0x004fe4000bf66270 */
[----:B------:R-:W-:Y:S01]  /*65370*/  LOP3.LUT R6, R6, 0xfffffff7, RZ, 0xc0, !PT ;  /* 0xfffffff706067812 */ /* 0x000fe200078ec0ff */
[----:B------:R-:W2:Y:S10]  /*65380*/  LDL.LU R18, [R1+0x28] ;  /* 0x0000280001127983 */ /* 0x000eb40000300800 */
[----:B------:R-:W-:-:S04]  /*65390*/  @P3 LOP3.LUT R6, R6, 0x8, RZ, 0xfc, !PT ;  /* 0x0000000806063812 */ /* 0x000fc800078efcff */
[----:B------:R-:W-:-:S04]  /*653a0*/  LOP3.LUT R6, R6, 0xffffffef, RZ, 0xc0, !PT ;  /* 0xffffffef06067812 */ /* 0x000fc800078ec0ff */
[----:B------:R-:W-:Y:S02]  /*653b0*/  @P1 LOP3.LUT R6, R6, 0x10, RZ, 0xfc, !PT ;  /* 0x0000001006061812 */ /* 0x000fe400078efcff */
[----:B------:R-:W-:Y:S02]  /*653c0*/  ISETP.GE.AND P3, PT, R21, UR34, PT ;  /* 0x0000002215007c0c */ /* 0x000fe4000bf66270 */
[----:B------:R-:W-:-:S04]  /*653d0*/  LOP3.LUT R6, R6, 0xffffffdf, RZ, 0xc0, !PT ;  /* 0xffffffdf06067812 */ /* 0x000fc800078ec0ff */
[----:B------:R-:W-:-:S04]  /*653e0*/  @P2 LOP3.LUT R6, R6, 0x20, RZ, 0xfc, !PT ;  /* 0x0000002006062812 */ /* 0x000fc800078efcff */
[----:B------:R-:W-:Y:S02]  /*653f0*/  LOP3.LUT R6, R6, 0xffffffbf, RZ, 0xc0, !PT ;  /* 0xffffffbf06067812 */ /* 0x000fe400078ec0ff */
[----:B----4-:R-:W-:Y:S02]  /*65400*/  ISETP.GE.AND P2, PT, R14, UR34, PT ;  /* 0x000000220e007c0c */ /* 0x010fe4000bf46270 */
[----:B------:R-:W-:Y:S01]  /*65410*/  @P3 LOP3.LUT R6, R6, 0x40, RZ, 0xfc, !PT ;  /* 0x0000004006063812 */ /* 0x000fe200078efcff */
[----:B------:R-:W4:Y:S01]  /*65420*/  LDL.LU R14, [R1+0x2c] ;  /* 0x00002c00010e7983 */ /* 0x000f220000300800 */
[----:B------:R-:W-:-:S03]  /*65430*/  ISETP.GE.AND P3, PT, R9, UR34, PT ;  /* 0x0000002209007c0c */ /* 0x000fc6000bf66270 */
[----:B------:R-:W4:Y:S01]  /*65440*/  LDL.LU R9, [R1+0x34] ;  /* 0x0000340001097983 */ /* 0x000f220000300800 */
[----:B------:R-:W-:Y:S02]  /*65450*/  ISETP.GE.AND P1, PT, R15, UR34, PT ;  /* 0x000000220f007c0c */ /* 0x000fe4000bf26270 */
[----:B------:R-:W-:Y:S01]  /*65460*/  LOP3.LUT R6, R6, 0xffffff7f, RZ, 0xc0, !PT ;  /* 0xffffff7f06067812 */ /* 0x000fe200078ec0ff */
[----:B------:R-:W4:Y:S10]  /*65470*/  LDL.LU R15, [R1+0x38] ;  /* 0x00003800010f7983 */ /* 0x000f340000300800 */
[----:B------:R-:W-:-:S04]  /*65480*/  @P1 LOP3.LUT R6, R6, 0x80, RZ, 0xfc, !PT ;  /* 0x0000008006061812 */ /* 0x000fc800078efcff */
[----:B------:R-:W-:-:S04]  /*65490*/  LOP3.LUT R6, R6, 0xfffffeff, RZ, 0xc0, !PT ;  /* 0xfffffeff06067812 */ /* 0x000fc800078ec0ff */
[----:B------:R-:W-:-:S04]  /*654a0*/  @P2 LOP3.LUT R6, R6, 0x100, RZ, 0xfc, !PT ;  /* 0x0000010006062812 */ /* 0x000fc800078efcff */
[----:B------:R-:W-:-:S04]  /*654b0*/  LOP3.LUT R6, R6, 0xfffffdff, RZ, 0xc0, !PT ;  /* 0xfffffdff06067812 */ /* 0x000fc800078ec0ff */
[----:B------:R-:W-:-:S04]  /*654c0*/  @P3 LOP3.LUT R6, R6, 0x200, RZ, 0xfc, !PT ;  /* 0x0000020006063812 */ /* 0x000fc800078efcff */
[----:B------:R-:W-:Y:S02]  /*654d0*/  LOP3.LUT R6, R6, 0xfffffbff, RZ, 0xc0, !PT ;  /* 0xfffffbff06067812 */ /* 0x000fe400078ec0ff */
[----:B------:R-:W-:Y:S02]  /*654e0*/  ISETP.GE.AND P3, PT, R5, UR34, PT ;  /* 0x0000002205007c0c */ /* 0x000fe4000bf66270 */
[----:B---3--:R-:W-:Y:S02]  /*654f0*/  ISETP.GE.AND P1, PT, R22, UR34, PT ;  /* 0x0000002216007c0c */ /* 0x008fe4000bf26270 */
[----:B------:R-:W-:Y:S01]  /*65500*/  ISETP.GE.AND P2, PT, R23, UR34, PT ;  /* 0x0000002217007c0c */ /* 0x000fe2000bf46270 */
[----:B------:R-:W3:Y:S04]  /*65510*/  LDL.LU R22, [R1+0x3c] ;  /* 0x00003c0001167983 */ /* 0x000ee80000300800 */
[----:B------:R-:W3:Y:S04]  /*65520*/  LDL.LU R23, [R1+0x40] ;  /* 0x0000400001177983 */ /* 0x000ee80000300800 */
[----:B------:R-:W3:Y:S02]  /*65530*/  LDL.LU R5, [R1+0x1ad8] ;  /* 0x001ad80001057983 */ /* 0x000ee40000300800 */
[----:B------:R-:W-:-:S04]  /*65540*/  @P1 LOP3.LUT R6, R6, 0x400, RZ, 0xfc, !PT ;  /* 0x0000040006061812 */ /* 0x000fc800078efcff */
[----:B------:R-:W-:-:S04]  /*65550*/  LOP3.LUT R6, R6, 0xfffff7ff, RZ, 0xc0, !PT ;  /* 0xfffff7ff06067812 */ /* 0x000fc800078ec0ff */
[----:B------:R-:W-:Y:S02]  /*65560*/  @P2 LOP3.LUT R6, R6, 0x800, RZ, 0xfc, !PT ;  /* 0x0000080006062812 */ /* 0x000fe400078efcff */
[----:B------:R-:W-:Y:S02]  /*65570*/  ISETP.GE.AND P1, PT, R4, UR34, PT ;  /* 0x0000002204007c0c */ /* 0x000fe4000bf26270 */
[----:B------:R-:W-:Y:S01]  /*65580*/  LOP3.LUT R6, R6, 0xffffefff, RZ, 0xc0, !PT ;  /* 0xffffefff06067812 */ /* 0x000fe200078ec0ff */
[----:B------:R-:W3:Y:S03]  /*65590*/  LDL.LU R4, [R1+0x1ad4] ;  /* 0x001ad40001047983 */ /* 0x000ee60000300800 */
[----:B------:R-:W-:Y:S02]  /*655a0*/  @P3 LOP3.LUT R6, R6, 0x1000, RZ, 0xfc, !PT ;  /* 0x0000100006063812 */ /* 0x000fe400078efcff */
[----:B------:R-:W-:-:S02]  /*655b0*/  ISETP.GE.AND P2, PT, R17, UR34, PT ;  /* 0x0000002211007c0c */ /* 0x000fc4000bf46270 */
[----:B------:R-:W-:Y:S01]  /*655c0*/  LOP3.LUT R6, R6, 0xffffdfff, RZ, 0xc0, !PT ;  /* 0xffffdfff06067812 */ /* 0x000fe200078ec0ff */
[----:B------:R-:W3:Y:S03]  /*655d0*/  LDL.LU R17, [R1+0x1ad0] ;  /* 0x001ad00001117983 */ /* 0x000ee60000300800 */
[----:B------:R-:W-:Y:S02]  /*655e0*/  @P1 LOP3.LUT R6, R6, 0x2000, RZ, 0xfc, !PT ;  /* 0x0000200006061812 */ /* 0x000fe400078efcff */
[----:B------:R-:W-:Y:S02]  /*655f0*/  ISETP.GE.AND P3, PT, R16, UR34, PT ;  /* 0x0000002210007c0c */ /* 0x000fe4000bf66270 */
[----:B------:R-:W-:Y:S01]  /*65600*/  LOP3.LUT R6, R6, 0xffffbfff, RZ, 0xc0, !PT ;  /* 0xffffbfff06067812 */ /* 0x000fe200078ec0ff */
[----:B------:R-:W3:Y:S03]  /*65610*/  LDL.LU R16, [R1+0x1acc] ;  /* 0x001acc0001107983 */ /* 0x000ee60000300800 */
[----:B------:R-:W-:-:S02]  /*65620*/  @P2 LOP3.LUT R6, R6, 0x4000, RZ, 0xfc, !PT ;  /* 0x0000400006062812 */ /* 0x000fc400078efcff */
[----:B------:R-:W-:Y:S02]  /*65630*/  ISETP.GE.AND P1, PT, R19, UR34, PT ;  /* 0x0000002213007c0c */ /* 0x000fe4000bf26270 */
[----:B------:R-:W-:Y:S01]  /*65640*/  LOP3.LUT R6, R6, 0xffff7fff, RZ, 0xc0, !PT ;  /* 0xffff7fff06067812 */ /* 0x000fe200078ec0ff */
[----:B------:R-:W3:Y:S03]  /*65650*/  LDL.LU R19, [R1+0x1ac8] ;  /* 0x001ac80001137983 */ /* 0x000ee60000300800 */
[----:B------:R-:W-:-:S04]  /*65660*/  @P3 LOP3.LUT R6, R6, 0x8000, RZ, 0xfc, !PT ;  /* 0x0000800006063812 */ /* 0x000fc800078efcff */
[----:B------:R-:W-:Y:S02]  /*65670*/  LOP3.LUT R6, R6, 0xfffeffff, RZ, 0xc0, !PT ;  /* 0xfffeffff06067812 */ /* 0x000fe400078ec0ff */
[----:B--2---:R-:W-:Y:S02]  /*65680*/  ISETP.GE.AND P2, PT, R18, UR34, PT ;  /* 0x0000002212007c0c */ /* 0x004fe4000bf46270 */
[----:B------:R-:W2:Y:S01]  /*65690*/  LDL.LU R18, [R1+0x1ac4] ;  /* 0x001ac40001127983 */ /* 0x000ea20000300800 */
[----:B----4-:R-:W-:Y:S02]  /*656a0*/  ISETP.GE.AND P3, PT, R14, UR34, PT ;  /* 0x000000220e007c0c */ /* 0x010fe4000bf66270 */
[----:B------:R-:W-:Y:S01]  /*656b0*/  @P1 LOP3.LUT R6, R6, 0x10000, RZ, 0xfc, !PT ;  /* 0x0001000006061812 */ /* 0x000fe200078efcff */
[----:B------:R-:W4:Y:S01]  /*656c0*/  LDL.LU R14, [R1+0x1ac0] ;  /* 0x001ac000010e7983 */ /* 0x000f220000300800 */
[----:B------:R-:W-:-:S03]  /*656d0*/  ISETP.GE.AND P1, PT, R9, UR34, PT ;  /* 0x0000002209007c0c */ /* 0x000fc6000bf26270 */
[----:B------:R-:W2:Y:S01]  /*656e0*/  LDL.LU R9, [R1+0x1abc] ;  /* 0x001abc0001097983 */ /* 0x000ea20000300800 */
[----:B------:R-:W-:-:S04]  /*656f0*/  LOP3.LUT R6, R6, 0xfffdffff, RZ, 0xc0, !PT ;  /* 0xfffdffff06067812 */ /* 0x000fc800078ec0ff */
[----:B------:R-:W-:-:S04]  /*65700*/  @P2 LOP3.LUT R6, R6, 0x20000, RZ, 0xfc, !PT ;  /* 0x0002000006062812 */ /* 0x000fc800078efcff */
[----:B------:R-:W-:-:S04]  /*65710*/  LOP3.LUT R6, R6, 0xfffbffff, RZ, 0xc0, !PT ;  /* 0xfffbffff06067812 */ /* 0x000fc800078ec0ff */
[----:B------:R-:W-:Y:S02]  /*65720*/  @P3 LOP3.LUT R6, R6, 0x40000, RZ, 0xfc, !PT ;  /* 0x0004000006063812 */ /* 0x000fe400078efcff */
[----:B------:R-:W-:Y:S02]  /*65730*/  ISETP.GE.AND P2, PT, R15, UR34, PT ;  /* 0x000000220f007c0c */ /* 0x000fe4000bf46270 */
[----:B------:R-:W-:-:S04]  /*65740*/  LOP3.LUT R6, R6, 0xfff7ffff, RZ, 0xc0, !PT ;  /* 0xfff7ffff06067812 */ /* 0x000fc800078ec0ff */
[----:B------:R-:W-:-:S04]  /*65750*/  @P1 LOP3.LUT R6, R6, 0x80000, RZ, 0xfc, !PT ;  /* 0x0008000006061812 */ /* 0x000fc800078efcff */
[----:B------:R-:W-:-:S04]  /*65760*/  LOP3.LUT R6, R6, 0xffefffff, RZ, 0xc0, !PT ;  /* 0xffefffff06067812 */ /* 0x000fc800078ec0ff */
[----:B------:R-:W-:-:S04]  /*65770*/  @P2 LOP3.LUT R6, R6, 0x100000, RZ, 0xfc, !PT ;  /* 0x0010000006062812 */ /* 0x000fc800078efcff */
[----:B------:R-:W-:Y:S02]  /*65780*/  LOP3.LUT R6, R6, 0xffdfffff, RZ, 0xc0, !PT ;  /* 0xffdfffff06067812 */ /* 0x000fe400078ec0ff */
[----:B---3--:R-:W-:Y:S02]  /*65790*/  ISETP.GE.AND P3, PT, R22, UR34, PT ;  /* 0x0000002216007c0c */ /* 0x008fe4000bf66270 */
[----:B------:R-:W-:-:S11]  /*657a0*/  ISETP.GE.AND P1, PT, R23, UR34, PT ;  /* 0x0000002217007c0c */ /* 0x000fd6000bf26270 */
[----:B------:R-:W-:-:S04]  /*657b0*/  @P3 LOP3.LUT R6, R6, 0x200000, RZ, 0xfc, !PT ;  /* 0x0020000006063812 */ /* 0x000fc800078efcff */
[----:B------:R-:W-:-:S04]  /*657c0*/  LOP3.LUT R6, R6, 0xffbfffff, RZ, 0xc0, !PT ;  /* 0xffbfffff06067812 */ /* 0x000fc800078ec0ff */
[----:B------:R-:W-:-:S04]  /*657d0*/  @P1 LOP3.LUT R6, R6, 0x400000, RZ, 0xfc, !PT ;  /* 0x0040000006061812 */ /* 0x000fc800078efcff */
[----:B------:R-:W-:Y:S02]  /*657e0*/  LOP3.LUT R6, R6, 0xff7fffff, RZ, 0xc0, !PT ;  /* 0xff7fffff06067812 */ /* 0x000fe400078ec0ff */
[----:B--2---:R-:W-:Y:S02]  /*657f0*/  ISETP.GE.AND P2, PT, R9, UR34, PT ;  /* 0x0000002209007c0c */ /* 0x004fe4000bf46270 */
[----:B----4-:R-:W-:Y:S01]  /*65800*/  ISETP.GE.AND P3, PT, R14, UR34, PT ;  /* 0x000000220e007c0c */ /* 0x010fe2000bf66270 */
[----:B------:R-:W2:Y:S01]  /*65810*/  LDL.LU R9, [R1+0x1ab8] ;  /* 0x001ab80001097983 */ /* 0x000ea20000300800 */
[----:B------:R-:W-:-:S03]  /*65820*/  ISETP.GE.AND P1, PT, R18, UR34, PT ;  /* 0x0000002212007c0c */ /* 0x000fc6000bf26270 */
[----:B------:R-:W3:Y:S04]  /*65830*/  LDL.LU R14, [R1+0x1ab4] ;  /* 0x001ab400010e7983 */ /* 0x000ee80000300800 */
[----:B------:R-:W4:Y:S02]  /*65840*/  LDL.LU R18, [R1+0x1ab0] ;  /* 0x001ab00001127983 */ /* 0x000f240000300800 */
[----:B------:R-:W-:-:S04]  /*65850*/  @P2 LOP3.LUT R6, R6, 0x800000, RZ, 0xfc, !PT ;  /* 0x0080000006062812 */ /* 0x000fc800078efcff */
[----:B------:R-:W-:-:S04]  /*65860*/  LOP3.LUT R6, R6, 0xfeffffff, RZ, 0xc0, !PT ;  /* 0xfeffffff06067812 */ /* 0x000fc800078ec0ff */
[----:B------:R-:W-:Y:S02]  /*65870*/  @P3 LOP3.LUT R6, R6, 0x1000000, RZ, 0xfc, !PT ;  /* 0x0100000006063812 */ /* 0x000fe400078efcff */
[----:B------:R-:W-:Y:S02]  /*65880*/  ISETP.GE.AND P2, PT, R19, UR34, PT ;  /* 0x0000002213007c0c */ /* 0x000fe4000bf46270 */
[----:B------:R-:W-:Y:S01]  /*65890*/  LOP3.LUT R6, R6, 0xfdffffff, RZ, 0xc0, !PT ;  /* 0xfdffffff06067812 */ /* 0x000fe200078ec0ff */
[----:B------:R-:W4:Y:S03]  /*658a0*/  LDL.LU R19, [R1+0x1aac] ;  /* 0x001aac0001137983 */ /* 0x000f260000300800 */
[----:B------:R-:W-:-:S04]  /*658b0*/  @P1 LOP3.LUT R6, R6, 0x2000000, RZ, 0xfc, !PT ;  /* 0x0200000006061812 */ /* 0x000fc800078efcff */
[----:B------:R-:W-:Y:S02]  /*658c0*/  LOP3.LUT R6, R6, 0xfbffffff, RZ, 0xc0, !PT ;  /* 0xfbffffff06067812 */ /* 0x000fe400078ec0ff */
[----:B------:R-:W-:Y:S02]  /*658d0*/  ISETP.GE.AND P3, PT, R16, UR34, PT ;  /* 0x0000002210007c0c */ /* 0x000fe4000bf66270 */
[----:B------:R-:W4:Y:S01]  /*658e0*/  LDL.LU R16, [R1+0x1aa8] ;  /* 0x001aa80001107983 */ /* 0x000f220000300800 */
[----:B------:R-:W-:Y:S02]  /*658f0*/  ISETP.GE.AND P1, PT, R17, UR34, PT ;  /* 0x0000002211007c0c */ /* 0x000fe4000bf26270 */
[----:B------:R-:W-:Y:S01]  /*65900*/  @P2 LOP3.LUT R6, R6, 0x4000000, RZ, 0xfc, !PT ;  /* 0x0400000006062812 */ /* 0x000fe200078efcff */
[----:B------:R-:W4:Y:S01]  /*65910*/  LDL.LU R17, [R1+0x1aa4] ;  /* 0x001aa40001117983 */ /* 0x000f220000300800 */
[----:B------:R-:W-:-:S03]  /*65920*/  ISETP.GE.AND P2, PT, R4, UR34, PT ;  /* 0x0000002204007c0c */ /* 0x000fc6000bf46270 */
[----:B------:R-:W4:Y:S04]  /*65930*/  LDL.LU R4, [R1+0x1aa0] ;  /* 0x001aa00001047983 */ /* 0x000f280000300800 */
[----:B------:R-:W2:Y:S01]  /*65940*/  LDL.LU R15, [R1+0x730] ;  /* 0x00073000010f7983 */ /* 0x000ea20000300800 */
[----:B------:R-:W-:-:S04]  /*65950*/  LOP3.LUT R6, R6, 0xf7ffffff, RZ, 0xc0, !PT ;  /* 0xf7ffffff06067812 */ /* 0x000fc800078ec0ff */
[----:B------:R-:W-:-:S04]  /*65960*/  @P3 LOP3.LUT R6, R6, 0x8000000, RZ, 0xfc, !PT ;  /* 0x0800000006063812 */ /* 0x000fc800078efcff */
[----:B------:R-:W-:-:S04]  /*65970*/  LOP3.LUT R6, R6, 0xefffffff, RZ, 0xc0, !PT ;  /* 0xefffffff06067812 */ /* 0x000fc800078ec0ff */
[----:B------:R-:W-:Y:S02]  /*65980*/  @P1 LOP3.LUT R6, R6, 0x10000000, RZ, 0xfc, !PT ;  /* 0x1000000006061812 */ /* 0x000fe400078efcff */
[----:B------:R-:W-:Y:S02]  /*65990*/  ISETP.GE.AND P3, PT, R5, UR34, PT ;  /* 0x0000002205007c0c */ /* 0x000fe4000bf66270 */
[----:B------:R-:W-:Y:S01]  /*659a0*/  LOP3.LUT R6, R6, 0xdfffffff, RZ, 0xc0, !PT ;  /* 0xdfffffff06067812 */ /* 0x000fe200078ec0ff */
[----:B------:R-:W4:Y:S03]  /*659b0*/  LDL.LU R5, [R1+0x1a9c] ;  /* 0x001a9c0001057983 */ /* 0x000f260000300800 */
[----:B------:R-:W-:Y:S02]  /*659c0*/  @P2 LOP3.LUT R6, R6, 0x20000000, RZ, 0xfc, !PT ;  /* 0x2000000006062812 */ /* 0x000fe400078efcff */
[----:B------:R-:W-:-:S02]  /*659d0*/  ISETP.GE.AND P2, PT, R20, UR34, PT ;  /* 0x0000002214007c0c */ /* 0x000fc4000bf46270 */
[----:B------:R-:W-:Y:S02]  /*659e0*/  LOP3.LUT R6, R6, 0xbfffffff, RZ, 0xc0, !PT ;  /* 0xbfffffff06067812 */ /* 0x000fe400078ec0ff */
[----:B------:R-:W-:Y:S02]  /*659f0*/  ISETP.GE.AND P1, PT, R29, UR34, PT ;  /* 0x000000221d007c0c */ /* 0x000fe4000bf26270 */
[----:B------:R-:W-:Y:S01]  /*65a00*/  @P3 LOP3.LUT R6, R6, 0x40000000, RZ, 0xfc, !PT ;  /* 0x4000000006063812 */ /* 0x000fe200078efcff */
[----:B------:R-:W4:Y:S01]  /*65a10*/  LDL.LU R29, [R1+0x1a98] ;  /* 0x001a9800011d7983 */ /* 0x000f220000300800 */
[----:B------:R-:W-:Y:S02]  /*65a20*/  ISETP.GE.AND P3, PT, R2, UR34, PT ;  /* 0x0000002202007c0c */ /* 0x000fe4000bf66270 */
[----:B------:R-:W-:Y:S01]  /*65a30*/  LOP3.LUT R6, R6, 0x7fffffff, RZ, 0xc0, !PT ;  /* 0x7fffffff06067812 */ /* 0x000fe200078ec0ff */
[----:B------:R-:W4:Y:S04]  /*65a40*/  LDL.LU R20, [R1+0x1a94] ;  /* 0x001a940001147983 */ /* 0x000f280000300800 */
[----:B------:R-:W4:Y:S02]  /*65a50*/  LDL.LU R2, [R1+0x1a90] ;  /* 0x001a900001027983 */ /* 0x000f240000300800 */
[----:B------:R-:W-:-:S02]  /*65a60*/  @P1 LOP3.LUT R6, R6, 0x80000000, RZ, 0xfc, !PT ;  /* 0x8000000006061812 */ /* 0x000fc400078efcff */
[----:B------:R-:W-:Y:S02]  /*65a70*/  ISETP.GE.AND P1, PT, R26, UR34, PT ;  /* 0x000000221a007c0c */ /* 0x000fe4000bf26270 */
[----:B------:R-:W4:Y:S01]  /*65a80*/  LDL.LU R26, [R1+0x1a8c] ;  /* 0x001a8c00011a7983 */ /* 0x000f220000300800 */
[----:B------:R-:W-:Y:S02]  /*65a90*/  ISETP.GE.AND P4, PT, R8, UR34, PT ;  /* 0x0000002208007c0c */ /* 0x000fe4000bf86270 */
[----:B------:R-:W-:Y:S02]  /*65aa0*/  ISETP.GE.AND P6, PT, R0, UR34, PT ;  /* 0x0000002200007c0c */ /* 0x000fe4000bfc6270 */
[----:B--2---:R-:W-:-:S04]  /*65ab0*/  LOP3.LUT R15, R15, 0xfffffffe, RZ, 0xc0, !PT ;  /* 0xfffffffe0f0f7812 */ /* 0x004fc800078ec0ff */
[----:B------:R-:W-:-:S04]  /*65ac0*/  @P2 LOP3.LUT R15, R15, 0x1, RZ, 0xfc, !PT ;  /* 0x000000010f0f2812 */ /* 0x000fc800078efcff */
[----:B------:R-:W-:Y:S02]  /*65ad0*/  LOP3.LUT R15, R15, 0xfffffffd, RZ, 0xc0, !PT ;  /* 0xfffffffd0f0f7812 */ /* 0x000fe400078ec0ff */
[----:B------:R-:W-:Y:S02]  /*65ae0*/  ISETP.GE.AND P2, PT, R25, UR34, PT ;  /* 0x0000002219007c0c */ /* 0x000fe4000bf46270 */
[----:B------:R-:W-:Y:S01]  /*65af0*/  @P3 LOP3.LUT R15, R15, 0x2, RZ, 0xfc, !PT ;  /* 0x000000020f0f3812 */ /* 0x000fe200078efcff */
[----:B------:R-:W2:Y:S01]  /*65b00*/  LDL.LU R25, [R1+0x1a88] ;  /* 0x001a880001197983 */ /* 0x000ea20000300800 */
[----:B------:R-:W-:-:S03]  /*65b10*/  ISETP.GE.AND P3, PT, R24, UR34, PT ;  /* 0x0000002218007c0c */ /* 0x000fc6000bf66270 */
[----:B------:R-:W2:Y:S04]  /*65b20*/  LDL.LU R24, [R1+0x1a84] ;  /* 0x001a840001187983 */ /* 0x000ea80000300800 */
[----:B------:R-:W-:Y:S04]  /*65b30*/  STL [R1+0x730], R15 ;  /* 0x0007300f01007387 */ /* 0x000fe80000100800 */
[----:B------:R-:W2:Y:S04]  /*65b40*/  LDL.LU R8, [R1+0x1a80] ;  /* 0x001a800001087983 */ /* 0x000ea80000300800 */
[----:B------:R-:W4:Y:S01]  /*65b50*/  LDL.LU R0, [R1+0x1a7c] ;  /* 0x001a7c0001007983 */ /* 0x000f220000300800 */
[----:B------:R-:W-:Y:S01]  /*65b60*/  IMAD.WIDE R12, R7, 0x2, R10 ;  /* 0x00000002070c7825 */ /* 0x000fe200078e020a */
[----:B------:R-:W-:-:S02]  /*65b70*/  ISETP.GE.AND P5, PT, R27, UR34, PT ;  /* 0x000000221b007c0c */ /* 0x000fc4000bfa6270 */
[----:B------:R0:W-:Y:S01]  /*65b80*/  STL [R1+0x1a94], R6 ;  /* 0x001a940601007387 */ /* 0x0001e20000100800 */
[----:B------:R-:W-:Y:S01]  /*65b90*/  P2R R22, PR, RZ, 0x10 ;  /* 0x00000010ff167803 */ /* 0x000fe20000000000 */
[----:B------:R-:W-:Y:S02]  /*65ba0*/  ULDC UR5, c[0x0][0x248] ;  /* 0x0000920000057ab9 */ /* 0x000fe40000000800 */
[----:B0-----:R-:W2:Y:S04]  /*65bb0*/  LDL.LU R6, [R1+0x5c0] ;  /* 0x0005c00001067983 */ /* 0x001ea80000300800 */
[----:B---3--:R0:W-:Y:S04]  /*65bc0*/  STL [R1+0x1a90], R14 ;  /* 0x001a900e01007387 */ /* 0x0081e80000100800 */
[----:B0-----:R-:W3:Y:S04]  /*65bd0*/  LDL.LU R14, [R1+0x5b0] ;  /* 0x0005b000010e7983 */ /* 0x001ee80000300800 */
[----:B------:R0:W-:Y:S04]  /*65be0*/  STL [R1+0x1a8c], R9 ;  /* 0x001a8c0901007387 */ /* 0x0001e80000100800 */
[----:B0-----:R-:W3:Y:S04]  /*65bf0*/  LDL R9, [R1+0x10fc] ;  /* 0x0010fc0001097983 */ /* 0x001ee80000100800 */
[----:B----4-:R0:W-:Y:S04]  /*65c00*/  STL [R1+0x1a88], R0 ;  /* 0x001a880001007387 */ /* 0x0101e80000100800 */
[----:B0-----:R-:W4:Y:S04]  /*65c10*/  LDL.LU R0, [R1+0x5c4] ;  /* 0x0005c40001007983 */ /* 0x001f280000300800 */
[----:B------:R0:W-:Y:S01]  /*65c20*/  STL [R1+0x1a7c], R28 ;  /* 0x001a7c1c01007387 */ /* 0x0001e20000100800 */
[----:B------:R-:W-:-:S03]  /*65c30*/  P2R R23, PR, RZ, 0x20 ;  /* 0x00000020ff177803 */ /* 0x000fc60000000000 */
[----:B0-----:R-:W3:Y:S01]  /*65c40*/  LDL R28, [R1+0x10d8] ;  /* 0x0010d800011c7983 */ /* 0x001ee20000100800 */
[----:B------:R-:W-:-:S03]  /*65c50*/  P2R R15, PR, RZ, 0x8 ;  /* 0x00000008ff0f7803 */ /* 0x000fc60000000000 */
[----:B------:R0:W-:Y:S04]  /*65c60*/  STL [R1+0x1a80], R22 ;  /* 0x001a801601007387 */ /* 0x0001e80000100800 */
[----:B0-----:R-:W4:Y:S01]  /*65c70*/  LDL.LU R22, [R1+0x5b4] ;  /* 0x0005b40001167983 */ /* 0x001f220000300800 */
[----:B------:R-:W-:Y:S02]  /*65c80*/  P2R R27, PR, RZ, 0x40 ;  /* 0x00000040ff1b7803 */ /* 0x000fe40000000000 */
[C---:B------:R-:W-:Y:S01]  /*65c90*/  LOP3.LUT P4, RZ, R3.reuse, 0x1, RZ, 0xc0, !PT ;  /* 0x0000000103ff7812 */ /* 0x040fe2000788c0ff */
[----:B------:R0:W-:Y:S04]  /*65ca0*/  STL [R1+0x1a84], R23 ;  /* 0x001a841701007387 */ /* 0x0001e80000100800 */
[----:B0-----:R-:W4:Y:S01]  /*65cb0*/  LDL R23, [R1+0x10f8] ;  /* 0x0010f80001177983 */ /* 0x001f220000100800 */
[----:B------:R-:W-:-:S02]  /*65cc0*/  LOP3.LUT P6, RZ, R3, 0x4, RZ, 0xc0, !PT ;  /* 0x0000000403ff7812 */ /* 0x000fc400078cc0ff */
[----:B------:R-:W-:Y:S02]  /*65cd0*/  LOP3.LUT P5, RZ, R3, 0x2, RZ, 0xc0, !PT ;  /* 0x0000000203ff7812 */ /* 0x000fe400078ac0ff */
[----:B------:R-:W-:-:S13]  /*65ce0*/  ISETP.LT.AND P3, PT, R29, UR4, !P6 ;  /* 0x000000041d007c0c */ /* 0x000fda000f761270 */
[----:B--2---:R0:W-:Y:S01]  /*65cf0*/  @P3 STG.E.U16 desc[UR8][R12.64], R6 ;  /* 0x000000060c003986 */ /* 0x0041e2000c101508 */
[----:B------:R-:W-:Y:S01]  /*65d00*/  PRMT R21, R6, 0x7632, R21 ;  /* 0x0000763206157816 */ /* 0x000fe20000000015 */
[----:B0-----:R-:W-:Y:S02]  /*65d10*/  IMAD.WIDE R12, R7, 0x2, R4 ;  /* 0x00000002070c7825 */ /* 0x001fe400078e0204 */
[----:B------:R-:W2:Y:S01]  /*65d20*/  LDL.LU R6, [R1+0x1a94] ;  /* 0x001a940001067983 */ /* 0x000ea20000300800 */
[----:B---3--:R-:W-:-:S13]  /*65d30*/  ISETP.LT.AND P3, PT, R28, UR4, !P6 ;  /* 0x000000041c007c0c */ /* 0x008fda000f761270 */
[----:B------:R0:W-:Y:S04]  /*65d40*/  @P3 STG.E.U16 desc[UR8][R12.64], R21 ;  /* 0x000000150c003986 */ /* 0x0001e8000c101508 */
[----:B0-----:R-:W3:Y:S01]  /*65d50*/  LDL.LU R21, [R1+0x5d0] ;  /* 0x0005d00001157983 */ /* 0x001ee20000300800 */
[----:B------:R-:W-:Y:S01]  /*65d60*/  IMAD.WIDE R12, R7, 0x2, R16 ;  /* 0x00000002070c7825 */ /* 0x000fe200078e0210 */
[----:B----4-:R-:W-:Y:S02]  /*65d70*/  ISETP.LT.AND P3, PT, R23, UR4, !P6 ;  /* 0x0000000417007c0c */ /* 0x010fe4000f761270 */
[----:B------:R-:W-:-:S11]  /*65d80*/  ISETP.LT.AND P6, PT, R9, UR4, !P6 ;  /* 0x0000000409007c0c */ /* 0x000fd6000f7c1270 */
[----:B------:R0:W-:Y:S01]  /*65d90*/  @P3 STG.E.U16 desc[UR8][R12.64], R14 ;  /* 0x0000000e0c003986 */ /* 0x0001e2000c101508 */
[----:B------:R-:W-:Y:S02]  /*65da0*/  ISETP.NE.AND P3, PT, R15, RZ, PT ;  /* 0x000000ff0f00720c */ /* 0x000fe40003f65270 */
[----:B------:R-:W-:Y:S01]  /*65db0*/  PRMT R15, R14, 0x7632, R15 ;  /* 0x000076320e0f7816 */ /* 0x000fe2000000000f */
[----:B0-----:R-:W-:Y:S01]  /*65dc0*/  IMAD.WIDE R12, R7, 0x2, R18 ;  /* 0x00000002070c7825 */ /* 0x001fe200078e0212 */
[----:B------:R-:W4:Y:S04]  /*65dd0*/  LDL.LU R14, [R1+0x1a90] ;  /* 0x001a9000010e7983 */ /* 0x000f280000300800 */
[----:B------:R0:W-:Y:S04]  /*65de0*/  @P6 STG.E.U16 desc[UR8][R12.64], R15 ;  /* 0x0000000f0c006986 */ /* 0x0001e8000c101508 */
[----:B0-----:R-:W2:Y:S01]  /*65df0*/  LDL.LU R15, [R1+0x5e0] ;  /* 0x0005e000010f7983 */ /* 0x001ea20000300800 */
[----:B------:R-:W-:Y:S01]  /*65e00*/  ISETP.LT.AND P6, PT, R29, UR4, !P5 ;  /* 0x000000041d007c0c */ /* 0x000fe2000efc1270 */
[----:B------:R-:W-:-:S12]  /*65e10*/  IMAD.WIDE R12, R8, 0x2, R10 ;  /* 0x00000002080c7825 */ /* 0x000fd800078e020a */
[----:B--2---:R0:W-:Y:S01]  /*65e20*/  @P6 STG.E.U16 desc[UR8][R12.64], R15 ;  /* 0x0000000f0c006986 */ /* 0x0041e2000c101508 */
[----:B------:R-:W-:Y:S02]  /*65e30*/  PRMT R7, R15, 0x7632, R7 ;  /* 0x000076320f077816 */ /* 0x000fe40000000007 */
[----:B------:R-:W-:Y:S01]  /*65e40*/  ISETP.LT.AND P6, PT, R28, UR4, !P5 ;  /* 0x000000041c007c0c */ /* 0x000fe2000efc1270 */
[----:B0-----:R-:W2:Y:S01]  /*65e50*/  LDL.LU R15, [R1+0x5e4] ;  /* 0x0005e400010f7983 */ /* 0x001ea20000300800 */
[----:B------:R-:W-:-:S11]  /*65e60*/  IMAD.WIDE R12, R8, 0x2, R4 ;  /* 0x00000002080c7825 */ /* 0x000fd600078e0204 */
[----:B------:R0:W-:Y:S01]  /*65e70*/  @P6 STG.E.U16 desc[UR8][R12.64], R7 ;  /* 0x000000070c006986 */ /* 0x0001e2000c101508 */
[----:B------:R-:W-:Y:S02]  /*65e80*/  ISETP.LT.AND P6, PT, R23, UR4, !P5 ;  /* 0x0000000417007c0c */ /* 0x000fe4000efc1270 */
[----:B------:R-:W-:Y:S01]  /*65e90*/  ISETP.LT.AND P5, PT, R9, UR4, !P5 ;  /* 0x0000000409007c0c */ /* 0x000fe2000efa1270 */
[----:B0-----:R-:W-:Y:S01]  /*65ea0*/  IMAD.WIDE R12, R8, 0x2, R16 ;  /* 0x00000002080c7825 */ /* 0x001fe200078e0210 */
[----:B---3--:R-:W-:-:S09]  /*65eb0*/  PRMT R7, R21, 0x7632, R7 ;  /* 0x0000763215077816 */ /* 0x008fd20000000007 */
[----:B------:R0:W-:Y:S01]  /*65ec0*/  @P6 STG.E.U16 desc[UR8][R12.64], R21 ;  /* 0x000000150c006986 */ /* 0x0001e2000c101508 */
[----:B------:R-:W-:-:S03]  /*65ed0*/  ISETP.LT.AND P6, PT, R29, UR4, !P4 ;  /* 0x000000041d007c0c */ /* 0x000fc6000e7c1270 */
[----:B0-----:R-:W3:Y:S01]  /*65ee0*/  LDL.LU R21, [R1+0x5d4] ;  /* 0x0005d40001157983 */ /* 0x001ee20000300800 */
[----:B------:R-:W-:-:S05]  /*65ef0*/  IMAD.WIDE R12, R8, 0x2, R18 ;  /* 0x00000002080c7825 */ /* 0x000fca00078e0212 */
[----:B------:R0:W-:Y:S02]  /*65f00*/  @P5 STG.E.U16 desc[UR8][R12.64], R7 ;  /* 0x000000070c005986 */ /* 0x0001e4000c101508 */
[----:B0-----:R-:W-:Y:S01]  /*65f10*/  IMAD.WIDE R12, R24, 0x2, R10 ;  /* 0x00000002180c7825 */ /* 0x001fe200078e020a */
[----:B------:R-:W-:-:S04]  /*65f20*/  PRMT R7, R0, 0x7632, R7 ;  /* 0x0000763200077816 */ /* 0x000fc80000000007 */
[----:B------:R0:W-:Y:S01]  /*65f30*/  @P6 STG.E.U16 desc[UR8][R12.64], R0 ;  /* 0x000000000c006986 */ /* 0x0001e2000c101508 */
[----:B------:R-:W-:-:S03]  /*65f40*/  ISETP.LT.AND P6, PT, R28, UR4, !P4 ;  /* 0x000000041c007c0c */ /* 0x000fc6000e7c1270 */
[----:B0-----:R-:W4:Y:S01]  /*65f50*/  LDL.LU R0, [R1+0x5c8] ;  /* 0x0005c80001007983 */ /* 0x001f220000300800 */
[----:B------:R-:W-:-:S09]  /*65f60*/  IMAD.WIDE R12, R24, 0x2, R4 ;  /* 0x00000002180c7825 */ /* 0x000fd200078e0204 */
[----:B------:R0:W-:Y:S01]  /*65f70*/  @P6 STG.E.U16 desc[UR8][R12.64], R7 ;  /* 0x000000070c006986 */ /* 0x0001e2000c101508 */
[----:B------:R-:W-:Y:S01]  /*65f80*/  ISETP.LT.AND P6, PT, R23, UR4, !P4 ;  /* 0x0000000417007c0c */ /* 0x000fe2000e7c1270 */
[----:B0-----:R-:W-:Y:S01]  /*65f90*/  IMAD.WIDE R12, R24, 0x2, R16 ;  /* 0x00000002180c7825 */ /* 0x001fe200078e0210 */
[----:B------:R-:W-:-:S11]  /*65fa0*/  PRMT R7, R22, 0x7632, R7 ;  /* 0x0000763216077816 */ /* 0x000fd60000000007 */
[----:B------:R0:W-:Y:S04]  /*65fb0*/  @P6 STG.E.U16 desc[UR8][R12.64], R22 ;  /* 0x000000160c006986 */ /* 0x0001e8000c101508 */
[----:B0-----:R-:W4:Y:S01]  /*65fc0*/  LDL.LU R22, [R1+0x5b8] ;  /* 0x0005b80001167983 */ /* 0x001f220000300800 */
[----:B------:R-:W-:Y:S01]  /*65fd0*/  ISETP.LT.AND P4, PT, R9, UR4, !P4 ;  /* 0x0000000409007c0c */ /* 0x000fe2000e781270 */
[----:B------:R-:W-:-:S12]  /*65fe0*/  IMAD.WIDE R12, R24, 0x2, R18 ;  /* 0x00000002180c7825 */ /* 0x000fd800078e0212 */
[----:B------:R0:W-:Y:S01]  /*65ff0*/  @P4 STG.E.U16 desc[UR8][R12.64], R7 ;  /* 0x000000070c004986 */ /* 0x0001e2000c101508 */
[----:B------:R-:W-:Y:S01]  /*66000*/  ISETP.LT.AND P4, PT, R29, UR4, !P0 ;  /* 0x000000041d007c0c */ /* 0x000fe2000c781270 */
[----:B0-----:R-:W-:Y:S01]  /*66010*/  IMAD.WIDE R12, R25, 0x2, R10 ;  /* 0x00000002190c7825 */ /* 0x001fe200078e020a */
[----:B------:R-:W-:-:S11]  /*66020*/  LOP3.LUT P5, RZ, R3, 0x10, RZ, 0xc0, !PT ;  /* 0x0000001003ff7812 */ /* 0x000fd600078ac0ff */
[----:B--2---:R0:W-:Y:S01]  /*66030*/  @P4 STG.E.U16 desc[UR8][R12.64], R15 ;  /* 0x0000000f0c004986 */ /* 0x0041e2000c101508 */
[----:B------:R-:W-:Y:S02]  /*66040*/  ISETP.LT.AND P4, PT, R28, UR4, !P0 ;  /* 0x000000041c007c0c */ /* 0x000fe4000c781270 */
[----:B------:R-:W-:Y:S01]  /*66050*/  PRMT R7, R15, 0x7632, R7 ;  /* 0x000076320f077816 */ /* 0x000fe20000000007 */
[----:B0-----:R-:W-:Y:S01]  /*66060*/  IMAD.WIDE R12, R25, 0x2, R4 ;  /* 0x00000002190c7825 */ /* 0x001fe200078e0204 */
[----:B------:R-:W2:Y:S09]  /*66070*/  LDL.LU R15, [R1+0x5e8] ;  /* 0x0005e800010f7983 */ /* 0x000eb20000300800 */
[----:B------:R0:W-:Y:S01]  /*66080*/  @P4 STG.E.U16 desc[UR8][R12.64], R7 ;  /* 0x000000070c004986 */ /* 0x0001e2000c101508 */
[----:B------:R-:W-:-:S02]  /*66090*/  ISETP.LT.AND P4, PT, R23, UR4, !P0 ;  /* 0x0000000417007c0c */ /* 0x000fc4000c781270 */
[----:B------:R-:W-:Y:S01]  /*660a0*/  ISETP.LT.AND P0, PT, R9, UR4, !P0 ;  /* 0x0000000409007c0c */ /* 0x000fe2000c701270 */
[----:B0-----:R-:W-:-:S10]  /*660b0*/  IMAD.WIDE R12, R25, 0x2, R16 ;  /* 0x00000002190c7825 */ /* 0x001fd400078e0210 */
[----:B---3--:R0:W-:Y:S01]  /*660c0*/  @P4 STG.E.U16 desc[UR8][R12.64], R21 ;  /* 0x000000150c004986 */ /* 0x0081e2000c101508 */
[----:B------:R-:W-:Y:S01]  /*660d0*/  PRMT R7, R21, 0x7632, R7 ;  /* 0x0000763215077816 */ /* 0x000fe20000000007 */
[----:B0-----:R-:W-:Y:S02]  /*660e0*/  IMAD.WIDE R12, R25, 0x2, R18 ;  /* 0x00000002190c7825 */ /* 0x001fe400078e0212 */
[----:B------:R-:W3:Y:S04]  /*660f0*/  LDL.LU R21, [R1+0x5d8] ;  /* 0x0005d80001157983 */ /* 0x000ee80000300800 */
[----:B------:R0:W-:Y:S01]  /*66100*/  @P0 STG.E.U16 desc[UR8][R12.64], R7 ;  /* 0x000000070c000986 */ /* 0x0001e2000c101508 */
[----:B------:R-:W-:Y:S01]  /*66110*/  ISETP.LT.AND P0, PT, R29, UR4, !P5 ;  /* 0x000000041d007c0c */ /* 0x000fe2000ef01270 */
[----:B0-----:R-:W-:-:S12]  /*66120*/  IMAD.WIDE R12, R26, 0x2, R10 ;  /* 0x000000021a0c7825 */ /* 0x001fd800078e020a */
[----:B----4-:R0:W-:Y:S01]  /*66130*/  @P0 STG.E.U16 desc[UR8][R12.64], R0 ;  /* 0x000000000c000986 */ /* 0x0101e2000c101508 */
[----:B------:R-:W-:Y:S02]  /*66140*/  ISETP.LT.AND P0, PT, R28, UR4, !P5 ;  /* 0x000000041c007c0c */ /* 0x000fe4000ef01270 */
[----:B------:R-:W-:Y:S01]  /*66150*/  PRMT R7, R0, 0x7632, R7 ;  /* 0x0000763200077816 */ /* 0x000fe20000000007 */
[C---:B0-----:R-:W-:Y:S01]  /*66160*/  IMAD.WIDE R12, R26.reuse, 0x2, R4 ;  /* 0x000000021a0c7825 */ /* 0x041fe200078e0204 */
[----:B------:R-:W4:Y:S09]  /*66170*/  LDL.LU R0, [R1+0x5cc] ;  /* 0x0005cc0001007983 */ /* 0x000f320000300800 */
[----:B------:R0:W-:Y:S01]  /*66180*/  @P0 STG.E.U16 desc[UR8][R12.64], R7 ;  /* 0x000000070c000986 */ /* 0x0001e2000c101508 */
[----:B------:R-:W-:Y:S01]  /*66190*/  ISETP.LT.AND P0, PT, R23, UR4, !P5 ;  /* 0x0000000417007c0c */ /* 0x000fe2000ef01270 */
[----:B0-----:R-:W-:-:S12]  /*661a0*/  IMAD.WIDE R12, R26, 0x2, R16 ;  /* 0x000000021a0c7825 */ /* 0x001fd800078e0210 */
[----:B------:R0:W-:Y:S01]  /*661b0*/  @P0 STG.E.U16 desc[UR8][R12.64], R22 ;  /* 0x000000160c000986 */ /* 0x0001e2000c101508 */
[----:B------:R-:W-:Y:S02]  /*661c0*/  ISETP.LT.AND P0, PT, R9, UR4, !P5 ;  /* 0x0000000409007c0c */ /* 0x000fe4000ef01270 */
[----:B------:R-:W-:Y:S01]  /*661d0*/  PRMT R7, R22, 0x7632, R7 ;  /* 0x0000763216077816 */ /* 0x000fe20000000007 */
[----:B------:R-:W4:Y:S04]  /*661e0*/  LDL.LU R9, [R1+0x1a8c] ;  /* 0x001a8c0001097983 */ /* 0x000f280000300800 */
[----:B0-----:R-:W4:Y:S01]  /*661f0*/  LDL.LU R22, [R1+0x5bc] ;  /* 0x0005bc0001167983 */ /* 0x001f220000300800 */
[----:B------:R-:W-:-:S03]  /*66200*/  IMAD.WIDE R12, R26, 0x2, R18 ;  /* 0x000000021a0c7825 */ /* 0x000fc600078e0212 */
[----:B------:R-:W4:Y:S01]  /*66210*/  LDL.LU R26, [R1+0x10fc] ;  /* 0x0010fc00011a7983 */ /* 0x000f220000300800 */
[----:B------:R-:W-:-:S03]  /*66220*/  LOP3.LUT P6, RZ, R3, 0x20, RZ, 0xc0, !PT ;  /* 0x0000002003ff7812 */ /* 0x000fc600078cc0ff */
[----:B------:R0:W-:Y:S01]  /*66230*/  @P0 STG.E.U16 desc[UR8][R12.64], R7 ;  /* 0x000000070c000986 */ /* 0x0001e2000c101508 */
[----:B------:R-:W-:Y:S02]  /*66240*/  ISETP.LT.AND P0, PT, R29, UR4, !P6 ;  /* 0x000000041d007c0c */ /* 0x000fe4000f701270 */
[----:B------:R-:W-:Y:S01]  /*66250*/  LOP3.LUT P4, RZ, R3, 0x40, RZ, 0xc0, !PT ;  /* 0x0000004003ff7812 */ /* 0x000fe2000788c0ff */
[----:B------:R-:W4:Y:S01]  /*66260*/  LDL.LU R24, [R1+0x5ec] ;  /* 0x0005ec0001187983 */ /* 0x000f220000300800 */
[----:B0-----:R-:W-:-:S09]  /*66270*/  IMAD.WIDE R12, R2, 0x2, R10 ;  /* 0x00000002020c7825 */ /* 0x001fd200078e020a */
[----:B--2---:R0:W-:Y:S01]  /*66280*/  @P0 STG.E.U16 desc[UR8][R12.64], R15 ;  /* 0x0000000f0c000986 */ /* 0x0041e2000c101508 */
[----:B------:R-:W-:Y:S02]  /*66290*/  ISETP.LT.AND P0, PT, R28, UR4, !P6 ;  /* 0x000000041c007c0c */ /* 0x000fe4000f701270 */
[----:B------:R-:W-:Y:S01]  /*662a0*/  PRMT R7, R15, 0x7632, R7 ;  /* 0x000076320f077816 */ /* 0x000fe20000000007 */
[C---:B0-----:R-:W-:Y:S01]  /*662b0*/  IMAD.WIDE R12, R2.reuse, 0x2, R4 ;  /* 0x00000002020c7825 */ /* 0x041fe200078e0204 */
[----:B------:R-:W2:Y:S09]  /*662c0*/  LDL.LU R15, [R1+0x5dc] ;  /* 0x0005dc00010f7983 */ /* 0x000eb20000300800 */
[----:B------:R0:W-:Y:S01]  /*662d0*/  @P0 STG.E.U16 desc[UR8][R12.64], R7 ;  /* 0x000000070c000986 */ /* 0x0001e2000c101508 */
[----:B------:R-:W-:Y:S01]  /*662e0*/  ISETP.LT.AND P0, PT, R23, UR4, !P6 ;  /* 0x0000000417007c0c */ /* 0x000fe2000f701270 */
[----:B0-----:R-:W-:-:S12]  /*662f0*/  IMAD.WIDE R12, R2, 0x2, R16 ;  /* 0x00000002020c7825 */ /* 0x001fd800078e0210 */
[----:B---3--:R0:W-:Y:S01]  /*66300*/  @P0 STG.E.U16 desc[UR8][R12.64], R21 ;  /* 0x000000150c000986 */ /* 0x0081e2000c101508 */
[----:B------:R-:W-:Y:S01]  /*66310*/  PRMT R7, R21, 0x7632, R7 ;  /* 0x0000763215077816 */ /* 0x000fe20000000007 */
[----:B0-----:R-:W-:Y:S01]  /*66320*/  IMAD.WIDE R12, R2, 0x2, R18 ;  /* 0x00000002020c7825 */ /* 0x001fe200078e0212 */
[----:B----4-:R-:W-:Y:S02]  /*66330*/  PRMT R2, R0, 0x7632, R2 ;  /* 0x0000763200027816 */ /* 0x010fe40000000002 */
[----:B------:R-:W-:-:S13]  /*66340*/  ISETP.LT.AND P0, PT, R26, UR4, !P6 ;  /* 0x000000041a007c0c */ /* 0x000fda000f701270 */
[----:B------:R0:W-:Y:S01]  /*66350*/  @P0 STG.E.U16 desc[UR8][R12.64], R7 ;  /* 0x000000070c000986 */ /* 0x0001e2000c101508 */
[----:B------:R-:W-:Y:S01]  /*66360*/  ISETP.LT.AND P0, PT, R29, UR4, !P4 ;  /* 0x000000041d007c0c */ /* 0x000fe2000e701270 */
[----:B0-----:R-:W-:-:S12]  /*66370*/  IMAD.WIDE R12, R20, 0x2, R10 ;  /* 0x00000002140c7825 */ /* 0x001fd800078e020a */
[----:B------:R0:W-:Y:S01]  /*66380*/  @P0 STG.E.U16 desc[UR8][R12.64], R0 ;  /* 0x000000000c000986 */ /* 0x0001e2000c101508 */
[----:B------:R-:W-:Y:S01]  /*66390*/  ISETP.LT.AND P0, PT, R28, UR4, !P4 ;  /* 0x000000041c007c0c */ /* 0x000fe2000e701270 */
[C---:B0-----:R-:W-:Y:S02]  /*663a0*/  IMAD.WIDE R12, R20.reuse, 0x2, R4 ;  /* 0x00000002140c7825 */ /* 0x041fe400078e0204 */
[----:B------:R-:W3:Y:S10]  /*663b0*/  LDL.LU R0, [R1+0x600] ;  /* 0x0006000001007983 */ /* 0x000ef40000300800 */
[----:B------:R0:W-:Y:S01]  /*663c0*/  @P0 STG.E.U16 desc[UR8][R12.64], R2 ;  /* 0x000000020c000986 */ /* 0x0001e2000c101508 */
[----:B------:R-:W-:Y:S01]  /*663d0*/  ISETP.LT.AND P0, PT, R23, UR4, !P4 ;  /* 0x0000000417007c0c */ /* 0x000fe2000e701270 */
[----:B------:R-:W-:Y:S01]  /*663e0*/  VIADD R23, R20, UR5 ;  /* 0x0000000514177c36 */ /* 0x000fe20008000000 */
[C---:B------:R-:W-:Y:S01]  /*663f0*/  LOP3.LUT P5, RZ, R3.reuse, 0x80, RZ, 0xc0, !PT ;  /* 0x0000008003ff7812 */ /* 0x040fe200078ac0ff */
[----:B------:R-:W4:Y:S01]  /*66400*/  LDL.LU R21, [R1+0x30] ;  /* 0x0000300001157983 */ /* 0x000f220000300800 */
[----:B------:R-:W-:Y:S01]  /*66410*/  LOP3.LUT P6, RZ, R3, 0x100, RZ, 0xc0, !PT ;  /* 0x0000010003ff7812 */ /* 0x000fe200078cc0ff */
[----:B------:R-:W-:-:S02]  /*66420*/  ULDC UR5, c[0x0][0x248] ;  /* 0x0000920000057ab9 */ /* 0x000fc40000000800 */
[----:B------:R-:W3:Y:S01]  /*66430*/  LDL.LU R25, [R1+0x5f0] ;  /* 0x0005f00001197983 */ /* 0x000ee20000300800 */
[----:B0-----:R-:W-:Y:S01]  /*66440*/  IMAD.WIDE R12, R20, 0x2, R16 ;  /* 0x00000002140c7825 */ /* 0x001fe200078e0210 */
[----:B------:R-:W-:-:S04]  /*66450*/  PRMT R2, R22, 0x7632, R2 ;  /* 0x0000763216027816 */ /* 0x000fc80000000002 */
[----:B------:R0:W-:Y:S04]  /*66460*/  @P0 STG.E.U16 desc[UR8][R12.64], R22 ;  /* 0x000000160c000986 */ /* 0x0001e8000c101508 */
[----:B0-----:R-:W3:Y:S01]  /*66470*/  LDL.LU R22, [R1+0x48] ;  /* 0x0000480001167983 */ /* 0x001ee20000300800 */
[----:B------:R-:W-:-:S03]  /*66480*/  IMAD.WIDE R12, R20, 0x2, R18 ;  /* 0x00000002140c7825 */ /* 0x000fc600078e0212 */
[----:B------:R-:W4:Y:S01]  /*66490*/  LDL.LU R20, [R1+0x10f8] ;  /* 0x0010f80001147983 */ /* 0x000f220000300800 */
[----:B------:R-:W-:-:S13]  /*664a0*/  ISETP.LT.AND P0, PT, R26, UR4, !P4 ;  /* 0x000000041a007c0c */ /* 0x000fda000e701270 */
[----:B------:R0:W-:Y:S01]  /*664b0*/  @P0 STG.E.U16 desc[UR8][R12.64], R2 ;  /* 0x000000020c000986 */ /* 0x0001e2000c101508 */
[----:B------:R-:W-:Y:S01]  /*664c0*/  ISETP.LT.AND P0, PT, R29, UR4, !P5 ;  /* 0x000000041d007c0c */ /* 0x000fe2000ef01270 */
[----:B0-----:R-:W-:Y:S01]  /*664d0*/  IMAD.WIDE R12, R23, 0x2, R10 ;  /* 0x00000002170c7825 */ /* 0x001fe200078e020a */
[----:B------:R-:W-:-:S11]  /*664e0*/  PRMT R2, R24, 0x7632, R2 ;  /* 0x0000763218027816 */ /* 0x000fd60000000002 */
[----:B------:R0:W-:Y:S01]  /*664f0*/  @P0 STG.E.U16 desc[UR8][R12.64], R24 ;  /* 0x000000180c000986 */ /* 0x0001e2000c101508 */
[----:B------:R-:W-:-:S03]  /*66500*/  ISETP.LT.AND P0, PT, R28, UR4, !P5 ;  /* 0x000000041c007c0c */ /* 0x000fc6000ef01270 */
[----:B0-----:R-:W3:Y:S01]  /*66510*/  LDL.LU R24, [R1+0x620] ;  /* 0x0006200001187983 */ /* 0x001ee20000300800 */
[----:B------:R-:W-:-:S09]  /*66520*/  IMAD.WIDE R12, R23, 0x2, R4 ;  /* 0x00000002170c7825 */ /* 0x000fd200078e0204 */
[----:B------:R0:W-:Y:S02]  /*66530*/  @P0 STG.E.U16 desc[UR8][R12.64], R2 ;  /* 0x000000020c000986 */ /* 0x0001e4000c101508 */
[----:B0-----:R-:W-:Y:S01]  /*66540*/  IMAD.WIDE R12, R23, 0x2, R16 ;  /* 0x00000002170c7825 */ /* 0x001fe200078e0210 */
[----:B--2---:R-:W-:Y:S02]  /*66550*/  PRMT R2, R15, 0x7632, R2 ;  /* 0x000076320f027816 */ /* 0x004fe40000000002 */
[----:B----4-:R-:W-:-:S13]  /*66560*/  ISETP.LT.AND P0, PT, R20, UR4, !P5 ;  /* 0x0000000414007c0c */ /* 0x010fda000ef01270 */
[----:B------:R0:W-:Y:S01]  /*66570*/  @P0 STG.E.U16 desc[UR8][R12.64], R15 ;  /* 0x0000000f0c000986 */ /* 0x0001e2000c101508 */
[----:B------:R-:W-:-:S03]  /*66580*/  ISETP.LT.AND P0, PT, R26, UR4, !P5 ;  /* 0x000000041a007c0c */ /* 0x000fc6000ef01270 */
[----:B0-----:R-:W2:Y:S01]  /*66590*/  LDL.LU R15, [R1+0x610] ;  /* 0x00061000010f7983 */ /* 0x001ea20000300800 */
[----:B------:R-:W-:-:S03]  /*665a0*/  IMAD.WIDE R12, R23, 0x2, R18 ;  /* 0x00000002170c7825 */ /* 0x000fc600078e0212 */
[----:B------:R-:W4:Y:S06]  /*665b0*/  LDL.LU R23, [R1+0x50] ;  /* 0x0000500001177983 */ /* 0x000f2c0000300800 */
[----:B------:R0:W-:Y:S01]  /*665c0*/  @P0 STG.E.U16 desc[UR8][R12.64], R2 ;  /* 0x000000020c000986 */ /* 0x0001e2000c101508 */
[----:B------:R-:W-:Y:S01]  /*665d0*/  ISETP.LT.AND P0, PT, R29, UR4, !P6 ;  /* 0x000000041d007c0c */ /* 0x000fe2000f701270 */
[----:B0-----:R-:W-:Y:S01]  /*665e0*/  IMAD.WIDE R12, R21, 0x2, R10 ;  /* 0x00000002150c7825 */ /* 0x001fe200078e020a */
[----:B---3--:R-:W-:-:S11]  /*665f0*/  PRMT R2, R0, 0x7632, R2 ;  /* 0x0000763200027816 */ /* 0x008fd60000000002 */
[----:B------:R0:W-:Y:S01]  /*66600*/  @P0 STG.E.U16 desc[UR8][R12.64], R0 ;  /* 0x000000000c000986 */ /* 0x0001e2000c101508 */
[----:B------:R-:W-:-:S03]  /*66610*/  ISETP.LT.AND P0, PT, R28, UR4, !P6 ;  /* 0x000000041c007c0c */ /* 0x000fc6000f701270 */
[----:B0-----:R-:W3:Y:S01]  /*66620*/  LDL.LU R0, [R1+0x604] ;  /* 0x0006040001007983 */ /* 0x001ee20000300800 */
[----:B------:R-:W-:-:S09]  /*66630*/  IMAD.WIDE R12, R21, 0x2, R4 ;  /* 0x00000002150c7825 */ /* 0x000fd200078e0204 */
[----:B------:R0:W-:Y:S01]  /*66640*/  @P0 STG.E.U16 desc[UR8][R12.64], R2 ;  /* 0x000000020c000986 */ /* 0x0001e2000c101508 */
[----:B------:R-:W-:Y:S01]  /*66650*/  ISETP.LT.AND P0, PT, R20, UR4, !P6 ;  /* 0x0000000414007c0c */ /* 0x000fe2000f701270 */
[----:B0-----:R-:W-:Y:S01]  /*66660*/  IMAD.WIDE R12, R21, 0x2, R16 ;  /* 0x00000002150c7825 */ /* 0x001fe200078e0210 */
[----:B------:R-:W-:-:S11]  /*66670*/  PRMT R2, R25, 0x7632, R2 ;  /* 0x0000763219027816 */ /* 0x000fd60000000002 */
[----:B------:R0:W-:Y:S04]  /*66680*/  @P0 STG.E.U16 desc[UR8][R12.64], R25 ;  /* 0x000000190c000986 */ /* 0x0001e8000c101508 */
[----:B0-----:R-:W3:Y:S01]  /*66690*/  LDL.LU R25, [R1+0x5f4] ;  /* 0x0005f40001197983 */ /* 0x001ee20000300800 */
[----:B------:R-:W-:Y:S01]  /*666a0*/  ISETP.LT.AND P0, PT, R26, UR4, !P6 ;  /* 0x000000041a007c0c */ /* 0x000fe2000f701270 */
[----:B------:R-:W-:Y:S01]  /*666b0*/  IMAD.WIDE R12, R21, 0x2, R18 ;  /* 0x00000002150c7825 */ /* 0x000fe200078e0212 */
[----:B------:R-:W-:Y:S01]  /*666c0*/  LOP3.LUT P4, RZ, R3, 0x200, RZ, 0xc0, !PT ;  /* 0x0000020003ff7812 */ /* 0x000fe2000788c0ff */
[----:B------:R-:W3:Y:S10]  /*666d0*/  LDL.LU R21, [R1+0x60] ;  /* 0x0000600001157983 */ /* 0x000ef40000300800 */
        /* <DEDUP_REMOVED lines=8> */
[----:B------:R0:W-:Y:S01]  /*66760*/  @P0 STG.E.U16 desc[UR8][R12.64], R2 ;  /* 0x000000020c000986 */ /* 0x0001e2000c101508 */
[----:B------:R-:W-:Y:S01]  /*66770*/  ISETP.LT.AND P0, PT, R20, UR4, !P4 ;  /* 0x0000000414007c0c */ /* 0x000fe2000e701270 */
[----:B0-----:R-:W-:Y:S01]  /*66780*/  IMAD.WIDE R12, R22, 0x2, R16 ;  /* 0x00000002160c7825 */ /* 0x001fe200078e0210 */
[----:B------:R-:W-:-:S11]  /*66790*/  LOP3.LUT P5, RZ, R3, 0x400, RZ, 0xc0, !PT ;  /* 0x0000040003ff7812 */ /* 0x000fd600078ac0ff */
[----:B--2---:R0:W-:Y:S01]  /*667a0*/  @P0 STG.E.U16 desc[UR8][R12.64], R15 ;  /* 0x0000000f0c000986 */ /* 0x0041e2000c101508 */
[----:B------:R-:W-:Y:S02]  /*667b0*/  PRMT R2, R15, 0x7632, R2 ;  /* 0x000076320f027816 */ /* 0x000fe40000000002 */
[----:B------:R-:W-:Y:S01]  /*667c0*/  ISETP.LT.AND P0, PT, R26, UR4, !P4 ;  /* 0x000000041a007c0c */ /* 0x000fe2000e701270 */
[----:B0-----:R-:W2:Y:S01]  /*667d0*/  LDL.LU R15, [R1+0x614] ;  /* 0x00061400010f7983 */ /* 0x001ea20000300800 */
[----:B------:R-:W-:-:S03]  /*667e0*/  IMAD.WIDE R12, R22, 0x2, R18 ;  /* 0x00000002160c7825 */ /* 0x000fc600078e0212 */
[----:B------:R-:W2:Y:S08]  /*667f0*/  LDL.LU R22, [R1+0x74] ;  /* 0x0000740001167983 */ /* 0x000eb00000300800 */
[----:B------:R4:W-:Y:S01]  /*66800*/  @P0 STG.E.U16 desc[UR8][R12.64], R2 ;  /* 0x000000020c000986 */ /* 0x0009e2000c101508 */
[----:B------:R-:W-:Y:S01]  /*66810*/  ISETP.LT.AND P0, PT, R29, UR4, !P5 ;  /* 0x000000041d007c0c */ /* 0x000fe2000ef01270 */
[----:B----4-:R-:W-:-:S12]  /*66820*/  IMAD.WIDE R12, R23, 0x2, R10 ;  /* 0x00000002170c7825 */ /* 0x010fd800078e020a */
[----:B---3--:R0:W-:Y:S01]  /*66830*/  @P0 STG.E.U16 desc[UR8][R12.64], R0 ;  /* 0x000000000c000986 */ /* 0x0081e2000c101508 */
[----:B------:R-:W-:Y:S02]  /*66840*/  PRMT R2, R0, 0x7632, R2 ;  /* 0x0000763200027816 */ /* 0x000fe40000000002 */
[----:B------:R-:W-:Y:S01]  /*66850*/  ISETP.LT.AND P0, PT, R28, UR4, !P5 ;  /* 0x000000041c007c0c */ /* 0x000fe2000ef01270 */
[----:B0-----:R-:W3:Y:S01]  /*66860*/  LDL.LU R0, [R1+0x608] ;  /* 0x0006080001007983 */ /* 0x001ee20000300800 */
[----:B------:R-:W-:-:S11]  /*66870*/  IMAD.WIDE R12, R23, 0x2, R4 ;  /* 0x00000002170c7825 */ /* 0x000fd600078e0204 */
[----:B------:R0:W-:Y:S01]  /*66880*/  @P0 STG.E.U16 desc[UR8][R12.64], R2 ;  /* 0x000000020c000986 */ /* 0x0001e2000c101508 */
[----:B------:R-:W-:Y:S01]  /*66890*/  ISETP.LT.AND P0, PT, R20, UR4, !P5 ;  /* 0x0000000414007c0c */ /* 0x000fe2000ef01270 */
[----:B0-----:R-:W-:-:S12]  /*668a0*/  IMAD.WIDE R12, R23, 0x2, R16 ;  /* 0x00000002170c7825 */ /* 0x001fd800078e0210 */
[----:B------:R0:W-:Y:S01]  /*668b0*/  @P0 STG.E.U16 desc[UR8][R12.64], R25 ;  /* 0x000000190c000986 */ /* 0x0001e2000c101508 */
[----:B------:R-:W-:-:S03]  /*668c0*/  PRMT R2, R25, 0x7632, R2 ;  /* 0x0000763219027816 */ /* 0x000fc60000000002 */
[----:B0-----:R-:W4:Y:S01]  /*668d0*/  LDL.LU R25, [R1+0x5f8] ;  /* 0x0005f80001197983 */ /* 0x001f220000300800 */
[----:B------:R-:W-:Y:S01]  /*668e0*/  ISETP.LT.AND P0, PT, R26, UR4, !P5 ;  /* 0x000000041a007c0c */ /* 0x000fe2000ef01270 */
[----:B------:R-:W-:Y:S01]  /*668f0*/  IMAD.WIDE R12, R23, 0x2, R18 ;  /* 0x00000002170c7825 */ /* 0x000fe200078e0212 */
[----:B------:R-:W-:Y:S01]  /*66900*/  LOP3.LUT P6, RZ, R3, 0x800, RZ, 0xc0, !PT ;  /* 0x0000080003ff7812 */ /* 0x000fe200078cc0ff */
[----:B------:R-:W4:Y:S10]  /*66910*/  LDL.LU R23, [R1+0x88] ;  /* 0x0000880001177983 */ /* 0x000f340000300800 */
[----:B------:R0:W-:Y:S01]  /*66920*/  @P0 STG.E.U16 desc[UR8][R12.64], R2 ;  /* 0x000000020c000986 */ /* 0x0001e2000c101508 */
[----:B------:R-:W-:Y:S01]  /*66930*/  ISETP.LT.AND P0, PT, R29, UR4, !P6 ;  /* 0x000000041d007c0c */ /* 0x000fe2000f701270 */
[----:B0-----:R-:W-:-:S12]  /*66940*/  IMAD.WIDE R12, R21, 0x2, R10 ;  /* 0x00000002150c7825 */ /* 0x001fd800078e020a */
[----:B------:R0:W-:Y:S01]  /*66950*/  @P0 STG.E.U16 desc[UR8][R12.64], R24 ;  /* 0x000000180c000986 */ /* 0x0001e2000c101508 */
[----:B------:R-:W-:Y:S02]  /*66960*/  PRMT R2, R24, 0x7632, R2 ;  /* 0x0000763218027816 */ /* 0x000fe40000000002 */
[----:B------:R-:W-:Y:S01]  /*66970*/  ISETP.LT.AND P0, PT, R28, UR4, !P6 ;  /* 0x000000041c007c0c */ /* 0x000fe2000f701270 */
[----:B0-----:R-:W4:Y:S01]  /*66980*/  LDL.LU R24, [R1+0x628] ;  /* 0x0006280001187983 */ /* 0x001f220000300800 */
[----:B------:R-:W-:-:S11]  /*66990*/  IMAD.WIDE R12, R21, 0x2, R4 ;  /* 0x00000002150c7825 */ /* 0x000fd600078e0204 */
        /* <DEDUP_REMOVED lines=12> */
[----:B0-----:R-:W-:-:S12]  /*66a60*/  IMAD.WIDE R12, R22, 0x2, R10 ;  /* 0x00000002160c7825 */ /* 0x001fd800078e020a */
        /* <DEDUP_REMOVED lines=8> */
[----:B----4-:R0:W-:Y:S01]  /*66af0*/  @P0 STG.E.U16 desc[UR8][R12.64], R25 ;  /* 0x000000190c000986 */ /* 0x0101e2000c101508 */
        /* <DEDUP_REMOVED lines=290> */
[----:B------:R-:W-:Y:S02]  /*67d20*/  ISETP.LT.AND P0, PT, R26, UR4, !P5 ;  /* 0x000000041a007c0c */ /* 0x000fe4000ef01270 */
[C---:B------:R-:W-:Y:S02]  /*67d30*/  LOP3.LUT P6, RZ, R3.reuse, 0x20000000, RZ, 0xc0, !PT ;  /* 0x2000000003ff7812 */ /* 0x040fe400078cc0ff */
[C---:B------:R-:W-:Y:S02]  /*67d40*/  LOP3.LUT P4, RZ, R3.reuse, 0x40000000, RZ, 0xc0, !PT ;  /* 0x4000000003ff7812 */ /* 0x040fe4000788c0ff */
[----:B------:R-:W-:Y:S01]  /*67d50*/  LOP3.LUT P5, RZ, R3, 0x80000000, RZ, 0xc0, !PT ;  /* 0x8000000003ff7812 */ /* 0x000fe200078ac0ff */
[----:B------:R-:W-:Y:S02]  /*67d60*/  IMAD.WIDE R2, R23, 0x2, R18 ;  /* 0x0000000217027825 */ /* 0x000fe400078e0212 */
[----:B------:R-:W4:Y:S04]  /*67d70*/  LDL.LU R23, [R1+0x154] ;  /* 0x0001540001177983 */ /* 0x000f280000300800 */
        /* <DEDUP_REMOVED lines=10> */
[----:B0-----:R-:W-:-:S12]  /*67e20*/  IMAD.WIDE R2, R21, 0x2, R16 ;  /* 0x0000000215027825 */ /* 0x001fd800078e0210 */
        /* <DEDUP_REMOVED lines=21> */
[----:B------:R-:W-:Y:S02]  /*67f80*/  IMAD.WIDE R2, R22, 0x2, R18 ;  /* 0x0000000216027825 */ /* 0x000fe400078e0212 */
        /* <DEDUP_REMOVED lines=302> */
[----:B------:R-:W-:Y:S01]  /*69270*/  ISETP.LT.AND P0, PT, R26, UR4, !P6 ;  /* 0x000000041a007c0c */ /* 0x000fe2000f701270 */
[----:B0-----:R-:W-:Y:S02]  /*69280*/  IMAD.WIDE R2, R21, 0x2, R18 ;  /* 0x0000000215027825 */ /* 0x001fe400078e0212 */
[----:B------:R-:W2:Y:S01]  /*69290*/  LDL.LU R21, [R1+0x760] ;  /* 0x0007600001157983 */ /* 0x000ea20000300800 */
[----:B------:R-:W-:-:S03]  /*692a0*/  PRMT R7, R15, 0x7632, R7 ;  /* 0x000076320f077816 */ /* 0x000fc60000000007 */
[----:B------:R-:W2:Y:S06]  /*692b0*/  LDL.LU R15, [R1+0x1a0] ;  /* 0x0001a000010f7983 */ /* 0x000eac0000300800 */
        /* <DEDUP_REMOVED lines=11> */
[----:B----4-:R-:W-:-:S11]  /*69370*/  PRMT R7, R25, 0x7632, R7 ;  /* 0x0000763219077816 */ /* 0x010fd60000000007 */
[----:B------:R0:W-:Y:S04]  /*69380*/  @P0 STG.E.U16 desc[UR8][R2.64], R25 ;  /* 0x0000001902000986 */ /* 0x0001e8000c101508 */
[----:B0-----:R-:W4:Y:S01]  /*69390*/  LDL.LU R25, [R1+0x744] ;  /* 0x0007440001197983 */ /* 0x001f220000300800 */
[----:B------:R-:W-:Y:S01]  /*693a0*/  ISETP.LT.AND P0, PT, R26, UR4, !P4 ;  /* 0x000000041a007c0c */ /* 0x000fe2000e701270 */
[----:B------:R-:W-:Y:S01]  /*693b0*/  IMAD.WIDE R2, R22, 0x2, R18 ;  /* 0x0000000216027825 */ /* 0x000fe200078e0212 */
[----:B------:R-:W-:Y:S01]  /*693c0*/  LOP3.LUT P5, RZ, R6, 0x20000, RZ, 0xc0, !PT ;  /* 0x0002000006ff7812 */ /* 0x000fe200078ac0ff */
[----:B------:R-:W4:Y:S10]  /*693d0*/  LDL.LU R22, [R1+0x1a4] ;  /* 0x0001a40001167983 */ /* 0x000f340000300800 */
[----:B------:R0:W-:Y:S01]  /*693e0*/  @P0 STG.E.U16 desc[UR8][R2.64], R7 ;  /* 0x0000000702000986 */ /* 0x0001e2000c101508 */
[----:B------:R-:W-:Y:S01]  /*693f0*/  ISETP.LT.AND P0, PT, R29, UR4, !P5 ;  /* 0x000000041d007c0c */ /* 0x000fe2000ef01270 */
[----:B0-----:R-:W-:Y:S01]  /*69400*/  IMAD.WIDE R2, R23, 0x2, R10 ;  /* 0x0000000217027825 */ /* 0x001fe200078e020a */
[----:B------:R-:W-:-:S11]  /*69410*/  PRMT R7, R24, 0x7632, R7 ;  /* 0x0000763218077816 */ /* 0x000fd60000000007 */
[----:B------:R0:W-:Y:S01]  /*69420*/  @P0 STG.E.U16 desc[UR8][R2.64], R24 ;  /* 0x0000001802000986 */ /* 0x0001e2000c101508 */
[----:B------:R-:W-:-:S03]  /*69430*/  ISETP.LT.AND P0, PT, R28, UR4, !P5 ;  /* 0x000000041c007c0c */ /* 0x000fc6000ef01270 */
[----:B0-----:R-:W4:Y:S01]  /*69440*/  LDL.LU R24, [R1+0x774] ;  /* 0x0007740001187983 */ /* 0x001f220000300800 */
[----:B------:R-:W-:-:S09]  /*69450*/  IMAD.WIDE R2, R23, 0x2, R4 ;  /* 0x0000000217027825 */ /* 0x000fd200078e0204 */
        /* <DEDUP_REMOVED lines=20> */
[----:B0-----:R-:W-:-:S12]  /*695a0*/  IMAD.WIDE R2, R15, 0x2, R16 ;  /* 0x000000020f027825 */ /* 0x001fd800078e0210 */
[----:B----4-:R0:W-:Y:S02]  /*695b0*/  @P0 STG.E.U16 desc[UR8][R2.64], R25 ;  /* 0x0000001902000986 */ /* 0x0101e4000c101508 */
[----:B0-----:R-:W-:Y:S02]  /*695c0*/  IMAD.WIDE R2, R15, 0x2, R18 ;  /* 0x000000020f027825 */ /* 0x001fe400078e0212 */
[----:B------:R-:W4:Y:S01]  /*695d0*/  LDL.LU R15, [R1+0x748] ;  /* 0x00074800010f7983 */ /* 0x000f220000300800 */
[----:B------:R-:W-:Y:S02]  /*695e0*/  ISETP.LT.AND P0, PT, R26, UR4, !P6 ;  /* 0x000000041a007c0c */ /* 0x000fe4000f701270 */
[----:B------:R-:W-:Y:S02]  /*695f0*/  PRMT R7, R25, 0x7632, R7 ;  /* 0x0000763219077816 */ /* 0x000fe40000000007 */
[----:B------:R-:W4:Y:S01]  /*69600*/  LDL.LU R25, [R1+0x1ac] ;  /* 0x0001ac0001197983 */ /* 0x000f220000300800 */
[----:B------:R-:W-:-:S03]  /*69610*/  LOP3.LUT P4, RZ, R6, 0x80000, RZ, 0xc0, !PT ;  /* 0x0008000006ff7812 */ /* 0x000fc6000788c0ff */
[----:B------:R-:W4:Y:S04]  /*69620*/  LDL.LU R12, [R1+0x778] ;  /* 0x00077800010c7983 */ /* 0x000f280000300800 */
[----:B------:R-:W4:Y:S04]  /*69630*/  LDL.LU R13, [R1+0x768] ;  /* 0x00076800010d7983 */ /* 0x000f280000300800 */
[----:B------:R0:W-:Y:S01]  /*69640*/  @P0 STG.E.U16 desc[UR8][R2.64], R7 ;  /* 0x0000000702000986 */ /* 0x0001e2000c101508 */
[----:B------:R-:W-:Y:S01]  /*69650*/  ISETP.LT.AND P0, PT, R29, UR4, !P4 ;  /* 0x000000041d007c0c */ /* 0x000fe2000e701270 */
[----:B0-----:R-:W-:-:S12]  /*69660*/  IMAD.WIDE R2, R22, 0x2, R10 ;  /* 0x0000000216027825 */ /* 0x001fd800078e020a */
[----:B------:R0:W-:Y:S01]  /*69670*/  @P0 STG.E.U16 desc[UR8][R2.64], R24 ;  /* 0x0000001802000986 */ /* 0x0001e2000c101508 */
[----:B------:R-:W-:Y:S02]  /*69680*/  ISETP.LT.AND P0, PT, R28, UR4, !P4 ;  /* 0x000000041c007c0c */ /* 0x000fe4000e701270 */
[----:B------:R-:W-:Y:S01]  /*69690*/  PRMT R7, R24, 0x7632, R7 ;  /* 0x0000763218077816 */ /* 0x000fe20000000007 */
[----:B0-----:R-:W-:-:S10]  /*696a0*/  IMAD.WIDE R2, R22, 0x2, R4 ;  /* 0x0000000216027825 */ /* 0x001fd400078e0204 */
[----:B------:R0:W-:Y:S01]  /*696b0*/  @P0 STG.E.U16 desc[UR8][R2.64], R7 ;  /* 0x0000000702000986 */ /* 0x0001e2000c101508 */
[----:B------:R-:W-:Y:S01]  /*696c0*/  ISETP.LT.AND P0, PT, R20, UR4, !P4 ;  /* 0x0000000414007c0c */ /* 0x000fe2000e701270 */
[----:B0-----:R-:W-:Y:S01]  /*696d0*/  IMAD.WIDE R2, R22, 0x2, R16 ;  /* 0x0000000216027825 */ /* 0x001fe200078e0210 */
[----:B------:R-:W-:-:S11]  /*696e0*/  LOP3.LUT P5, RZ, R6, 0x100000, RZ, 0xc0, !PT ;  /* 0x0010000006ff7812 */ /* 0x000fd600078ac0ff */
[----:B--2---:R0:W-:Y:S01]  /*696f0*/  @P0 STG.E.U16 desc[UR8][R2.64], R23 ;  /* 0x0000001702000986 */ /* 0x0041e2000c101508 */
[----:B------:R-:W-:Y:S02]  /*69700*/  PRMT R7, R23, 0x7632, R7 ;  /* 0x0000763217077816 */ /* 0x000fe40000000007 */
[----:B------:R-:W-:Y:S01]  /*69710*/  ISETP.LT.AND P0, PT, R26, UR4, !P4 ;  /* 0x000000041a007c0c */ /* 0x000fe2000e701270 */
[----:B0-----:R-:W-:Y:S01]  /*69720*/  IMAD.WIDE R2, R22, 0x2, R18 ;  /* 0x0000000216027825 */ /* 0x001fe200078e0212 */
[----:B------:R-:W2:Y:S04]  /*69730*/  LDL.LU R23, [R1+0x75c] ;  /* 0x00075c0001177983 */ /* 0x000ea80000300800 */
[----:B------:R-:W2:Y:S04]  /*69740*/  LDL.LU R22, [R1+0x74c] ;  /* 0x00074c0001167983 */ /* 0x000ea80000300800 */
[----:B------:R-:W2:Y:S04]  /*69750*/  LDL.LU R24, [R1+0x144] ;  /* 0x0001440001187983 */ /* 0x000ea80000300800 */
[----:B------:R0:W-:Y:S01]  /*69760*/  @P0 STG.E.U16 desc[UR8][R2.64], R7 ;  /* 0x0000000702000986 */ /* 0x0001e2000c101508 */
[----:B------:R-:W-:Y:S01]  /*69770*/  ISETP.LT.AND P0, PT, R29, UR4, !P5 ;  /* 0x000000041d007c0c */ /* 0x000fe2000ef01270 */
[----:B0-----:R-:W-:-:S12]  /*69780*/  IMAD.WIDE R2, R21, 0x2, R10 ;  /* 0x0000000215027825 */ /* 0x001fd800078e020a */
[----:B---3--:R0:W-:Y:S01]  /*69790*/  @P0 STG.E.U16 desc[UR8][R2.64], R0 ;  /* 0x0000000002000986 */ /* 0x0081e2000c101508 */
[----:B------:R-:W-:Y:S02]  /*697a0*/  ISETP.LT.AND P0, PT, R28, UR4, !P5 ;  /* 0x000000041c007c0c */ /* 0x000fe4000ef01270 */
[----:B------:R-:W-:Y:S01]  /*697b0*/  PRMT R7, R0, 0x7632, R7 ;  /* 0x0000763200077816 */ /* 0x000fe20000000007 */
[C---:B0-----:R-:W-:Y:S01]  /*697c0*/  IMAD.WIDE R2, R21.reuse, 0x2, R4 ;  /* 0x0000000215027825 */ /* 0x041fe200078e0204 */
[----:B------:R-:W3:Y:S09]  /*697d0*/  LDL.LU R0, [R1+0x1a88] ;  /* 0x001a880001007983 */ /* 0x000ef20000300800 */
[----:B------:R0:W-:Y:S01]  /*697e0*/  @P0 STG.E.U16 desc[UR8][R2.64], R7 ;  /* 0x0000000702000986 */ /* 0x0001e2000c101508 */
[----:B------:R-:W-:Y:S01]  /*697f0*/  ISETP.LT.AND P0, PT, R20, UR4, !P5 ;  /* 0x0000000414007c0c */ /* 0x000fe2000ef01270 */
[----:B0-----:R-:W-:Y:S01]  /*69800*/  IMAD.WIDE R2, R21, 0x2, R16 ;  /* 0x0000000215027825 */ /* 0x001fe200078e0210 */
[----:B----4-:R-:W-:-:S11]  /*69810*/  PRMT R7, R15, 0x7632, R7 ;  /* 0x000076320f077816 */ /* 0x010fd60000000007 */
[----:B------:R0:W-:Y:S04]  /*69820*/  @P0 STG.E.U16 desc[UR8][R2.64], R15 ;  /* 0x0000000f02000986 */ /* 0x0001e8000c101508 */
[----:B0-----:R-:W4:Y:S01]  /*69830*/  LDL.LU R15, [R1+0x77c] ;  /* 0x00077c00010f7983 */ /* 0x001f220000300800 */
[----:B------:R-:W-:-:S03]  /*69840*/  IMAD.WIDE R2, R21, 0x2, R18 ;  /* 0x0000000215027825 */ /* 0x000fc600078e0212 */
[----:B------:R-:W3:Y:S01]  /*69850*/  LDL.LU R21, [R1+0x76c] ;  /* 0x00076c0001157983 */ /* 0x000ee20000300800 */
[----:B------:R-:W-:Y:S02]  /*69860*/  ISETP.LT.AND P0, PT, R26, UR4, !P5 ;  /* 0x000000041a007c0c */ /* 0x000fe4000ef01270 */
[----:B------:R-:W-:-:S11]  /*69870*/  LOP3.LUT P6, RZ, R6, 0x200000, RZ, 0xc0, !PT ;  /* 0x0020000006ff7812 */ /* 0x000fd600078cc0ff */
        /* <DEDUP_REMOVED lines=9> */
[----:B0-----:R-:W-:-:S12]  /*69910*/  IMAD.WIDE R2, R25, 0x2, R16 ;  /* 0x0000000219027825 */ /* 0x001fd800078e0210 */
[----:B------:R0:W-:Y:S01]  /*69920*/  @P0 STG.E.U16 desc[UR8][R2.64], R13 ;  /* 0x0000000d02000986 */ /* 0x0001e2000c101508 */
[----:B------:R-:W-:Y:S02]  /*69930*/  ISETP.LT.AND P0, PT, R26, UR4, !P6 ;  /* 0x000000041a007c0c */ /* 0x000fe4000f701270 */
[----:B------:R-:W-:Y:S02]  /*69940*/  PRMT R7, R13, 0x7632, R7 ;  /* 0x000076320d077816 */ /* 0x000fe40000000007 */
[----:B------:R-:W-:Y:S01]  /*69950*/  LOP3.LUT P4, RZ, R6, 0x400000, RZ, 0xc0, !PT ;  /* 0x0040000006ff7812 */ /* 0x000fe2000788c0ff */
[----:B0-----:R-:W-:-:S08]  /*69960*/  IMAD.WIDE R2, R25, 0x2, R18 ;  /* 0x0000000219027825 */ /* 0x001fd000078e0212 */
[----:B------:R2:W-:Y:S01]  /*69970*/  @P0 STG.E.U16 desc[UR8][R2.64], R7 ;  /* 0x0000000702000986 */ /* 0x0005e2000c101508 */
[----:B------:R-:W-:Y:S02]  /*69980*/  ISETP.LT.AND P0, PT, R29, UR4, !P4 ;  /* 0x000000041d007c0c */ /* 0x000fe4000e701270 */
[----:B------:R-:W-:Y:S02]  /*69990*/  LOP3.LUT P5, RZ, R6, 0x800000, RZ, 0xc0, !PT ;  /* 0x0080000006ff7812 */ /* 0x000fe400078ac0ff */
[----:B--2---:R-:W-:Y:S01]  /*699a0*/  PRMT R7, R23, 0x7632, R7 ;  /* 0x0000763217077816 */ /* 0x004fe20000000007 */
[----:B------:R-:W-:-:S08]  /*699b0*/  IMAD.WIDE R2, R24, 0x2, R10 ;  /* 0x0000000218027825 */ /* 0x000fd000078e020a */
[----:B------:R0:W-:Y:S01]  /*699c0*/  @P0 STG.E.U16 desc[UR8][R2.64], R23 ;  /* 0x0000001702000986 */ /* 0x0001e2000c101508 */
[----:B------:R-:W-:-:S03]  /*699d0*/  ISETP.LT.AND P0, PT, R28, UR4, !P4 ;  /* 0x000000041c007c0c */ /* 0x000fc6000e701270 */
[----:B0-----:R-:W2:Y:S01]  /*699e0*/  LDL.LU R23, [R1+0x790] ;  /* 0x0007900001177983 */ /* 0x001ea20000300800 */
[----:B------:R-:W-:-:S09]  /*699f0*/  IMAD.WIDE R2, R24, 0x2, R4 ;  /* 0x0000000218027825 */ /* 0x000fd200078e0204 */
[----:B------:R0:W-:Y:S01]  /*69a00*/  @P0 STG.E.U16 desc[UR8][R2.64], R7 ;  /* 0x0000000702000986 */ /* 0x0001e2000c101508 */
[----:B------:R-:W-:Y:S01]  /*69a10*/  ISETP.LT.AND P0, PT, R20, UR4, !P4 ;  /* 0x0000000414007c0c */ /* 0x000fe2000e701270 */
[----:B0-----:R-:W-:Y:S01]  /*69a20*/  IMAD.WIDE R2, R24, 0x2, R16 ;  /* 0x0000000218027825 */ /* 0x001fe200078e0210 */
[----:B------:R-:W-:-:S11]  /*69a30*/  PRMT R7, R22, 0x7632, R7 ;  /* 0x0000763216077816 */ /* 0x000fd60000000007 */
[----:B------:R0:W-:Y:S01]  /*69a40*/  @P0 STG.E.U16 desc[UR8][R2.64], R22 ;  /* 0x0000001602000986 */ /* 0x0001e2000c101508 */
[----:B------:R-:W-:-:S03]  /*69a50*/  ISETP.LT.AND P0, PT, R26, UR4, !P4 ;  /* 0x000000041a007c0c */ /* 0x000fc6000e701270 */
[----:B0-----:R-:W2:Y:S01]  /*69a60*/  LDL.LU R22, [R1+0x780] ;  /* 0x0007800001167983 */ /* 0x001ea20000300800 */
        /* <DEDUP_REMOVED lines=8> */
[----:B------:R-:W-:-:S12]  /*69af0*/  IMAD.WIDE R2, R14, 0x2, R4 ;  /* 0x000000020e027825 */ /* 0x000fd800078e0204 */
[----:B------:R0:W-:Y:S01]  /*69b00*/  @P0 STG.E.U16 desc[UR8][R2.64], R7 ;  /* 0x0000000702000986 */ /* 0x0001e2000c101508 */
[----:B------:R-:W-:Y:S01]  /*69b10*/  ISETP.LT.AND P0, PT, R20, UR4, !P5 ;  /* 0x0000000414007c0c */ /* 0x000fe2000ef01270 */
[----:B0-----:R-:W-:Y:S01]  /*69b20*/  IMAD.WIDE R2, R14, 0x2, R16 ;  /* 0x000000020e027825 */ /* 0x001fe200078e0210 */
[----:B---3--:R-:W-:-:S11]  /*69b30*/  PRMT R7, R21, 0x7632, R7 ;  /* 0x0000763215077816 */ /* 0x008fd60000000007 */
[----:B------:R0:W-:Y:S04]  /*69b40*/  @P0 STG.E.U16 desc[UR8][R2.64], R21 ;  /* 0x0000001502000986 */ /* 0x0001e8000c101508 */
[----:B0-----:R-:W3:Y:S04]  /*69b50*/  LDL.LU R21, [R1+0x1b8] ;  /* 0x0001b80001157983 */ /* 0x001ee80000300800 */
[----:B------:R-:W3:Y:S04]  /*69b60*/  LDL.LU R24, [R1+0x1c0] ;  /* 0x0001c00001187983 */ /* 0x000ee80000300800 */
[----:B------:R-:W3:Y:S01]  /*69b70*/  LDL.LU R25, [R1+0x794] ;  /* 0x0007940001197983 */ /* 0x000ee20000300800 */
[----:B------:R-:W-:Y:S01]  /*69b80*/  ISETP.LT.AND P0, PT, R26, UR4, !P5 ;  /* 0x000000041a007c0c */ /* 0x000fe2000ef01270 */
[----:B------:R-:W-:Y:S01]  /*69b90*/  IMAD.WIDE R2, R14, 0x2, R18 ;  /* 0x000000020e027825 */ /* 0x000fe200078e0212 */
[----:B------:R-:W-:-:S11]  /*69ba0*/  LOP3.LUT P6, RZ, R6, 0x1000000, RZ, 0xc0, !PT ;  /* 0x0100000006ff7812 */ /* 0x000fd600078cc0ff */
[----:B------:R0:W-:Y:S01]  /*69bb0*/  @P0 STG.E.U16 desc[UR8][R2.64], R7 ;  /* 0x0000000702000986 */ /* 0x0001e2000c101508 */
[----:B------:R-:W-:Y:S01]  /*69bc0*/  ISETP.LT.AND P0, PT, R29, UR4, !P6 ;  /* 0x000000041d007c0c */ /* 0x000fe2000f701270 */
[----:B0-----:R-:W-:Y:S01]  /*69bd0*/  IMAD.WIDE R2, R9, 0x2, R10 ;  /* 0x0000000209027825 */ /* 0x001fe200078e020a */
[C---:B------:R-:W-:Y:S02]  /*69be0*/  LOP3.LUT P4, RZ, R6.reuse, 0x2000000, RZ, 0xc0, !PT ;  /* 0x0200000006ff7812 */ /* 0x040fe4000788c0ff */
[----:B------:R-:W-:-:S09]  /*69bf0*/  LOP3.LUT P5, RZ, R6, 0x4000000, RZ, 0xc0, !PT ;  /* 0x0400000006ff7812 */ /* 0x000fd200078ac0ff */
        /* <DEDUP_REMOVED lines=14> */
[----:B------:R-:W-:-:S04]  /*69ce0*/  VIADD R22, R9, UR5 ;  /* 0x0000000509167c36 */ /* 0x000fc80008000000 */
[----:B0-----:R-:W-:-:S08]  /*69cf0*/  IMAD.WIDE R2, R22, 0x2, R10 ;  /* 0x0000000216027825 */ /* 0x001fd000078e020a */
[----:B----4-:R0:W-:Y:S01]  /*69d00*/  @P0 STG.E.U16 desc[UR8][R2.64], R15 ;  /* 0x0000000f02000986 */ /* 0x0101e2000c101508 */
[----:B------:R-:W-:-:S03]  /*69d10*/  PRMT R7, R15, 0x7632, R7 ;  /* 0x000076320f077816 */ /* 0x000fc60000000007 */
[----:B------:R-:W1:Y:S01]  /*69d20*/  LDS.128 R12, [R0] ;  /* 0x00000000000c7984 */ /* 0x000e620000000c00 */
[----:B------:R-:W-:Y:S01]  /*69d30*/  ISETP.LT.AND P0, PT, R28, UR4, !P4 ;  /* 0x000000041c007c0c */ /* 0x000fe2000e701270 */
[----:B0-----:R-:W-:-:S12]  /*69d40*/  IMAD.WIDE R2, R22, 0x2, R4 ;  /* 0x0000000216027825 */ /* 0x001fd800078e0204 */
[----:B------:R0:W-:Y:S01]  /*69d50*/  @P0 STG.E.U16 desc[UR8][R2.64], R7 ;  /* 0x0000000702000986 */ /* 0x0001e2000c101508 */
[----:B------:R-:W-:Y:S01]  /*69d60*/  ISETP.LT.AND P0, PT, R20, UR4, !P4 ;  /* 0x0000000414007c0c */ /* 0x000fe2000e701270 */
[----:B0-----:R-:W-:-:S12]  /*69d70*/  IMAD.WIDE R2, R22, 0x2, R16 ;  /* 0x0000000216027825 */ /* 0x001fd800078e0210 */
[----:B-1----:R0:W-:Y:S01]  /*69d80*/  @P0 STG.E.U16 desc[UR8][R2.64], R12 ;  /* 0x0000000c02000986 */ /* 0x0021e2000c101508 */
[----:B------:R-:W-:-:S03]  /*69d90*/  PRMT R7, R12, 0x7632, R7 ;  /* 0x000076320c077816 */ /* 0x000fc60000000007 */
[----:B0-----:R-:W4:Y:S01]  /*69da0*/  LDL.LU R12, [R1+0x7a4] ;  /* 0x0007a400010c7983 */ /* 0x001f220000300800 */
[----:B------:R-:W-:Y:S01]  /*69db0*/  ISETP.LT.AND P0, PT, R26, UR4, !P4 ;  /* 0x000000041a007c0c */ /* 0x000fe2000e701270 */
[----:B------:R-:W-:Y:S02]  /*69dc0*/  IMAD.WIDE R2, R22, 0x2, R18 ;  /* 0x0000000216027825 */ /* 0x000fe400078e0212 */
[----:B------:R-:W4:Y:S10]  /*69dd0*/  LDL.LU R22, [R1+0x1c8] ;  /* 0x0001c80001167983 */ /* 0x000f340000300800 */
[----:B------:R3:W-:Y:S01]  /*69de0*/  @P0 STG.E.U16 desc[UR8][R2.64], R7 ;  /* 0x0000000702000986 */ /* 0x0007e2000c101508 */
[----:B------:R-:W-:Y:S01]  /*69df0*/  ISETP.LT.AND P0, PT, R29, UR4, !P5 ;  /* 0x000000041d007c0c */ /* 0x000fe2000ef01270 */
[----:B---3--:R-:W-:Y:S01]  /*69e00*/  IMAD.WIDE R2, R21, 0x2, R10 ;  /* 0x0000000215027825 */ /* 0x008fe200078e020a */
[----:B------:R-:W-:-:S11]  /*69e10*/  PRMT R7, R25, 0x7632, R7 ;  /* 0x0000763219077816 */ /* 0x000fd60000000007 */
[----:B------:R0:W-:Y:S04]  /*69e20*/  @P0 STG.E.U16 desc[UR8][R2.64], R25 ;  /* 0x0000001902000986 */ /* 0x0001e8000c101508 */
[----:B0-----:R-:W3:Y:S01]  /*69e30*/  LDL.LU R25, [R1+0x798] ;  /* 0x0007980001197983 */ /* 0x001ee20000300800 */
[----:B------:R-:W-:Y:S01]  /*69e40*/  ISETP.LT.AND P0, PT, R28, UR4, !P5 ;  /* 0x000000041c007c0c */ /* 0x000fe2000ef01270 */
[----:B------:R-:W-:-:S12]  /*69e50*/  IMAD.WIDE R2, R21, 0x2, R4 ;  /* 0x0000000215027825 */ /* 0x000fd800078e0204 */
[----:B------:R0:W-:Y:S01]  /*69e60*/  @P0 STG.E.U16 desc[UR8][R2.64], R7 ;  /* 0x0000000702000986 */ /* 0x0001e2000c101508 */
[----:B------:R-:W-:Y:S01]  /*69e70*/  ISETP.LT.AND P0, PT, R20, UR4, !P5 ;  /* 0x0000000414007c0c */ /* 0x000fe2000ef01270 */
[----:B0-----:R-:W-:Y:S01]  /*69e80*/  IMAD.WIDE R2, R21, 0x2, R16 ;  /* 0x0000000215027825 */ /* 0x001fe200078e0210 */
[C---:B------:R-:W-:Y:S02]  /*69e90*/  LOP3.LUT P6, RZ, R6.reuse, 0x8000000, RZ, 0xc0, !PT ;  /* 0x0800000006ff7812 */ /* 0x040fe400078cc0ff */
[----:B------:R-:W-:-:S09]  /*69ea0*/  LOP3.LUT P4, RZ, R6, 0x10000000, RZ, 0xc0, !PT ;  /* 0x1000000006ff7812 */ /* 0x000fd2000788c0ff */
[----:B--2---:R0:W-:Y:S01]  /*69eb0*/  @P0 STG.E.U16 desc[UR8][R2.64], R23 ;  /* 0x0000001702000986 */ /* 0x0041e2000c101508 */
[----:B------:R-:W-:Y:S01]  /*69ec0*/  ISETP.LT.AND P0, PT, R26, UR4, !P5 ;  /* 0x000000041a007c0c */ /* 0x000fe2000ef01270 */
[----:B0-----:R-:W-:Y:S02]  /*69ed0*/  IMAD.MOV.U32 R3, RZ, RZ, R23 ;  /* 0x000000ffff037224 */ /* 0x001fe400078e0017 */
[----:B------:R-:W2:Y:S03]  /*69ee0*/  LDL.LU R23, [R1+0x1a84] ;  /* 0x001a840001177983 */ /* 0x000ea60000300800 */
[----:B------:R-:W-:Y:S01]  /*69ef0*/  PRMT R7, R3, 0x7632, R7 ;  /* 0x0000763203077816 */ /* 0x000fe20000000007 */
[----:B------:R-:W-:Y:S02]  /*69f00*/  IMAD.WIDE R2, R21, 0x2, R18 ;  /* 0x0000000215027825 */ /* 0x000fe400078e0212 */
[----:B------:R-:W2:Y:S04]  /*69f10*/  LDL.LU R21, [R1+0x1cc] ;  /* 0x0001cc0001157983 */ /* 0x000ea80000300800 */
[----:B------:R0:W-:Y:S01]  /*69f20*/  @P0 STG.E.U16 desc[UR8][R2.64], R7 ;  /* 0x0000000702000986 */ /* 0x0001e2000c101508 */
[----:B------:R-:W-:Y:S01]  /*69f30*/  ISETP.LT.AND P0, PT, R29, UR4, !P6 ;  /* 0x000000041d007c0c */ /* 0x000fe2000f701270 */
[----:B0-----:R-:W-:-:S12]  /*69f40*/  IMAD.WIDE R2, R24, 0x2, R10 ;  /* 0x0000000218027825 */ /* 0x001fd800078e020a */
[----:B----4-:R0:W-:Y:S01]  /*69f50*/  @P0 STG.E.U16 desc[UR8][R2.64], R12 ;  /* 0x0000000c02000986 */ /* 0x0101e2000c101508 */
[----:B------:R-:W-:Y:S02]  /*69f60*/  ISETP.LT.AND P0, PT, R28, UR4, !P6 ;  /* 0x000000041c007c0c */ /* 0x000fe4000f701270 */
[----:B------:R-:W-:Y:S01]  /*69f70*/  PRMT R7, R12, 0x7632, R7 ;  /* 0x000076320c077816 */ /* 0x000fe20000000007 */
[----:B0-----:R-:W-:Y:S01]  /*69f80*/  IMAD.WIDE R2, R24, 0x2, R4 ;  /* 0x0000000218027825 */ /* 0x001fe200078e0204 */
[----:B------:R-:W4:Y:S09]  /*69f90*/  LDL.LU R12, [R1+0x7a8] ;  /* 0x0007a800010c7983 */ /* 0x000f320000300800 */
[----:B------:R0:W-:Y:S01]  /*69fa0*/  @P0 STG.E.U16 desc[UR8][R2.64], R7 ;  /* 0x0000000702000986 */ /* 0x0001e2000c101508 */
[----:B------:R-:W-:Y:S01]  /*69fb0*/  ISETP.LT.AND P0, PT, R20, UR4, !P6 ;  /* 0x0000000414007c0c */ /* 0x000fe2000f701270 */
[----:B0-----:R-:W-:-:S12]  /*69fc0*/  IMAD.WIDE R2, R24, 0x2, R16 ;  /* 0x0000000218027825 */ /* 0x001fd800078e0210 */
[----:B------:R0:W-:Y:S01]  /*69fd0*/  @P0 STG.E.U16 desc[UR8][R2.64], R13 ;  /* 0x0000000d02000986 */ /* 0x0001e2000c101508 */
[----:B------:R-:W-:Y:S02]  /*69fe0*/  ISETP.LT.AND P0, PT, R26, UR4, !P6 ;  /* 0x000000041a007c0c */ /* 0x000fe4000f701270 */
[----:B------:R-:W-:Y:S01]  /*69ff0*/  PRMT R7, R13, 0x7632, R7 ;  /* 0x000076320d077816 */ /* 0x000fe20000000007 */
[----:B0-----:R-:W-:Y:S01]  /*6a000*/  IMAD.WIDE R2, R24, 0x2, R18 ;  /* 0x0000000218027825 */ /* 0x001fe200078e0212 */
[----:B------:R-:W4:Y:S09]  /*6a010*/  LDL.LU R13, [R1+0x730] ;  /* 0x00073000010d7983 */ /* 0x000f320000300800 */
[----:B------:R0:W-:Y:S01]  /*6a020*/  @P0 STG.E.U16 desc[UR8][R2.64], R7 ;  /* 0x0000000702000986 */ /* 0x0001e2000c101508 */
[----:B------:R-:W-:-:S03]  /*6a030*/  ISETP.LT.AND P0, PT, R29, UR4, !P4 ;  /* 0x000000041d007c0c */ /* 0x000fc6000e701270 */
[----:B------:R-:W4:Y:S01]  /*6a040*/  LDL.LU R24, [R1+0x1c4] ;  /* 0x0001c40001187983 */ /* 0x000f220000300800 */
[----:B0-----:R-:W-:-:S09]  /*6a050*/  IMAD.WIDE R2, R22, 0x2, R10 ;  /* 0x0000000216027825 */ /* 0x001fd200078e020a */
[----:B---3--:R0:W-:Y:S01]  /*6a060*/  @P0 STG.E.U16 desc[UR8][R2.64], R25 ;  /* 0x0000001902000986 */ /* 0x0081e2000c101508 */
[----:B------:R-:W-:Y:S02]  /*6a070*/  ISETP.LT.AND P0, PT, R28, UR4, !P4 ;  /* 0x000000041c007c0c */ /* 0x000fe4000e701270 */
[----:B------:R-:W-:Y:S01]  /*6a080*/  PRMT R7, R25, 0x7632, R7 ;  /* 0x0000763219077816 */ /* 0x000fe20000000007 */
[----:B0-----:R-:W-:Y:S01]  /*6a090*/  IMAD.WIDE R2, R22, 0x2, R4 ;  /* 0x0000000216027825 */ /* 0x001fe200078e0204 */
[----:B------:R-:W3:Y:S09]  /*6a0a0*/  LDL.LU R25, [R1+0x79c] ;  /* 0x00079c0001197983 */ /* 0x000ef20000300800 */
[----:B------:R0:W-:Y:S04]  /*6a0b0*/  @P0 STG.E.U16 desc[UR8][R2.64], R7 ;  /* 0x0000000702000986 */ /* 0x0001e8000c101508 */
[----:B0-----:R-:W2:Y:S01]  /*6a0c0*/  LDL.LU R7, [R1+0x788] ;  /* 0x0007880001077983 */ /* 0x001ea20000300800 */
[----:B------:R-:W-:Y:S01]  /*6a0d0*/  ISETP.LT.AND P0, PT, R20, UR4, !P4 ;  /* 0x0000000414007c0c */ /* 0x000fe2000e701270 */
[----:B------:R-:W-:Y:S01]  /*6a0e0*/  IMAD.WIDE R2, R22, 0x2, R16 ;  /* 0x0000000216027825 */ /* 0x000fe200078e0210 */
[----:B------:R-:W-:-:S02]  /*6a0f0*/  LOP3.LUT P5, RZ, R6, 0x20000000, RZ, 0xc0, !PT ;  /* 0x2000000006ff7812 */ /* 0x000fc400078ac0ff */
[----:B------:R-:W-:-:S09]  /*6a100*/  LOP3.LUT P6, RZ, R6, 0x40000000, RZ, 0xc0, !PT ;  /* 0x4000000006ff7812 */ /* 0x000fd200078cc0ff */
[----:B--2---:R0:W-:Y:S01]  /*6a110*/  @P0 STG.E.U16 desc[UR8][R2.64], R7 ;  /* 0x0000000702000986 */ /* 0x0041e2000c101508 */
[----:B------:R-:W-:Y:S02]  /*6a120*/  ISETP.LT.AND P0, PT, R26, UR4, !P4 ;  /* 0x000000041a007c0c */ /* 0x000fe4000e701270 */
[----:B------:R-:W-:Y:S02]  /*6a130*/  LOP3.LUT P4, RZ, R6, 0x80000000, RZ, 0xc0, !PT ;  /* 0x8000000006ff7812 */ /* 0x000fe4000788c0ff */
[----:B------:R-:W-:Y:S01]  /*6a140*/  PRMT R6, R7, 0x7632, R6 ;  /* 0x0000763207067816 */ /* 0x000fe20000000006 */
[----:B0-----:R-:W-:Y:S02]  /*6a150*/  IMAD.WIDE R2, R22, 0x2, R18 ;  /* 0x0000000216027825 */ /* 0x001fe400078e0212 */
[----:B------:R-:W2:Y:S06]  /*6a160*/  LDL.LU R22, [R1+0x1a80] ;  /* 0x001a800001167983 */ /* 0x000eac0000300800 */
[----:B------:R0:W-:Y:S01]  /*6a170*/  @P0 STG.E.U16 desc[UR8][R2.64], R6 ;  /* 0x0000000602000986 */ /* 0x0001e2000c101508 */
[----:B------:R-:W-:-:S03]  /*6a180*/  ISETP.LT.AND P0, PT, R29, UR4, !P5 ;  /* 0x000000041d007c0c */ /* 0x000fc6000ef01270 */
[----:B------:R-:W2:Y:S01]  /*6a190*/  LDL.LU R7, [R1+0x1bc] ;  /* 0x0001bc0001077983 */ /* 0x000ea20000300800 */
[----:B0-----:R-:W-:-:S09]  /*6a1a0*/  IMAD.WIDE R2, R21, 0x2, R10 ;  /* 0x0000000215027825 */ /* 0x001fd200078e020a */
[----:B----4-:R0:W-:Y:S01]  /*6a1b0*/  @P0 STG.E.U16 desc[UR8][R2.64], R12 ;  /* 0x0000000c02000986 */ /* 0x0101e2000c101508 */
[----:B------:R-:W-:Y:S02]  /*6a1c0*/  ISETP.LT.AND P0, PT, R28, UR4, !P5 ;  /* 0x000000041c007c0c */ /* 0x000fe4000ef01270 */
[----:B------:R-:W-:Y:S01]  /*6a1d0*/  PRMT R6, R12, 0x7632, R6 ;  /* 0x000076320c067816 */ /* 0x000fe20000000006 */
[C---:B0-----:R-:W-:Y:S01]  /*6a1e0*/  IMAD.WIDE R2, R21.reuse, 0x2, R4 ;  /* 0x0000000215027825 */ /* 0x041fe200078e0204 */
[----:B------:R-:W4:Y:S09]  /*6a1f0*/  LDL.LU R12, [R1+0x7ac] ;  /* 0x0007ac00010c7983 */ /* 0x000f320000300800 */
[----:B------:R0:W-:Y:S01]  /*6a200*/  @P0 STG.E.U16 desc[UR8][R2.64], R6 ;  /* 0x0000000602000986 */ /* 0x0001e2000c101508 */
[----:B------:R-:W-:Y:S01]  /*6a210*/  ISETP.LT.AND P0, PT, R20, UR4, !P5 ;  /* 0x0000000414007c0c */ /* 0x000fe2000ef01270 */
[----:B0-----:R-:W-:Y:S01]  /*6a220*/  IMAD.WIDE R2, R21, 0x2, R16 ;  /* 0x0000000215027825 */ /* 0x001fe200078e0210 */
[----:B------:R-:W-:-:S11]  /*6a230*/  PRMT R6, R14, 0x7632, R6 ;  /* 0x000076320e067816 */ /* 0x000fd60000000006 */
[----:B------:R0:W-:Y:S04]  /*6a240*/  @P0 STG.E.U16 desc[UR8][R2.64], R14 ;  /* 0x0000000e02000986 */ /* 0x0001e8000c101508 */
[----:B0-----:R-:W2:Y:S01]  /*6a250*/  LDL.LU R14, [R1+0x78c] ;  /* 0x00078c00010e7983 */ /* 0x001ea20000300800 */
[----:B------:R-:W-:Y:S01]  /*6a260*/  ISETP.LT.AND P0, PT, R26, UR4, !P5 ;  /* 0x000000041a007c0c */ /* 0x000fe2000ef01270 */
[----:B------:R-:W-:Y:S02]  /*6a270*/  IMAD.WIDE R2, R21, 0x2, R18 ;  /* 0x0000000215027825 */ /* 0x000fe400078e0212 */
[----:B------:R-:W4:Y:S10]  /*6a280*/  LDL.LU R21, [R1+0x1b0] ;  /* 0x0001b00001157983 */ /* 0x000f340000300800 */
        /* <DEDUP_REMOVED lines=9> */
[----:B------:R-:W-:Y:S02]  /*6a320*/  ISETP.LT.AND P0, PT, R20, UR4, !P6 ;  /* 0x0000000414007c0c */ /* 0x000fe4000f701270 */
[----:B------:R-:W-:Y:S01]  /*6a330*/  LOP3.LUT P5, RZ, R13, 0x1, RZ, 0xc0, !PT ;  /* 0x000000010dff7812 */ /* 0x000fe200078ac0ff */
[----:B0-----:R-:W-:-:S10]  /*6a340*/  IMAD.WIDE R2, R24, 0x2, R16 ;  /* 0x0000000218027825 */ /* 0x001fd400078e0210 */
[----:B--2---:R0:W-:Y:S01]  /*6a350*/  @P0 STG.E.U16 desc[UR8][R2.64], R14 ;  /* 0x0000000e02000986 */ /* 0x0041e2000c101508 */
[----:B------:R-:W-:Y:S02]  /*6a360*/  ISETP.LT.AND P0, PT, R26, UR4, !P6 ;  /* 0x000000041a007c0c */ /* 0x000fe4000f701270 */
[----:B------:R-:W-:Y:S02]  /*6a370*/  LOP3.LUT P6, RZ, R13, 0x2, RZ, 0xc0, !PT ;  /* 0x000000020dff7812 */ /* 0x000fe400078cc0ff */
[----:B------:R-:W2:Y:S01]  /*6a380*/  LDL.LU R13, [R1+0x7c0] ;  /* 0x0007c000010d7983 */ /* 0x000ea20000300800 */
[----:B------:R-:W-:Y:S01]  /*6a390*/  PRMT R6, R14, 0x7632, R6 ;  /* 0x000076320e067816 */ /* 0x000fe20000000006 */
[----:B0-----:R-:W-:Y:S02]  /*6a3a0*/  IMAD.WIDE R2, R24, 0x2, R18 ;  /* 0x0000000218027825 */ /* 0x001fe400078e0212 */
[----:B------:R-:W2:Y:S05]  /*6a3b0*/  LDL.LU R24, [R1+0x1dc] ;  /* 0x0001dc0001187983 */ /* 0x000eaa0000300800 */
        /* <DEDUP_REMOVED lines=18> */
[----:B---3--:R0:W-:Y:S01]  /*6a4e0*/  @P0 STG.E.U16 desc[UR8][R2.64], R25 ;  /* 0x0000001902000986 */ /* 0x0081e2000c101508 */
[----:B------:R-:W-:Y:S02]  /*6a4f0*/  ISETP.LT.AND P0, PT, R28, UR4, !P5 ;  /* 0x000000041c007c0c */ /* 0x000fe4000ef01270 */
[----:B------:R-:W-:Y:S01]  /*6a500*/  PRMT R6, R25, 0x7632, R6 ;  /* 0x0000763219067816 */ /* 0x000fe20000000006 */
[----:B------:R-:W3:Y:S01]  /*6a510*/  LDL.LU R28, [R1+0x1a7c] ;  /* 0x001a7c00011c7983 */ /* 0x000ee20000300800 */
[----:B0-----:R-:W-:-:S03]  /*6a520*/  IMAD.WIDE R2, R21, 0x2, R4 ;  /* 0x0000000215027825 */ /* 0x001fc600078e0204 */
[----:B------:R-:W3:Y:S06]  /*6a530*/  LDL.LU R25, [R1+0x1d8] ;  /* 0x0001d80001197983 */ /* 0x000eec0000300800 */
[----:B------:R0:W-:Y:S01]  /*6a540*/  @P0 STG.E.U16 desc[UR8][R2.64], R6 ;  /* 0x0000000602000986 */ /* 0x0001e2000c101508 */
[----:B------:R-:W-:Y:S01]  /*6a550*/  ISETP.LT.AND P0, PT, R20, UR4, !P5 ;  /* 0x0000000414007c0c */ /* 0x000fe2000ef01270 */
[----:B0-----:R-:W-:-:S12]  /*6a560*/  IMAD.WIDE R2, R21, 0x2, R16 ;  /* 0x0000000215027825 */ /* 0x001fd800078e0210 */
[----:B--2---:R0:W-:Y:S01]  /*6a570*/  @P0 STG.E.U16 desc[UR8][R2.64], R13 ;  /* 0x0000000d02000986 */ /* 0x0041e2000c101508 */
[----:B------:R-:W-:Y:S02]  /*6a580*/  ISETP.LT.AND P0, PT, R26, UR4, !P5 ;  /* 0x000000041a007c0c */ /* 0x000fe4000ef01270 */
[----:B------:R-:W-:Y:S02]  /*6a590*/  ISETP.NE.AND P5, PT, R23, RZ, PT ;  /* 0x000000ff1700720c */ /* 0x000fe40003fa5270 */
[----:B------:R-:W2:Y:S01]  /*6a5a0*/  LDL.LU R23, [R1+0x10d8] ;  /* 0x0010d80001177983 */ /* 0x000ea20000300800 */
[----:B------:R-:W-:Y:S02]  /*6a5b0*/  PRMT R6, R13, 0x7632, R6 ;  /* 0x000076320d067816 */ /* 0x000fe40000000006 */
[----:B------:R-:W-:Y:S01]  /*6a5c0*/  ISETP.NE.AND P4, PT, R22, RZ, PT ;  /* 0x000000ff1600720c */ /* 0x000fe20003f85270 */
[----:B------:R-:W3:Y:S01]  /*6a5d0*/  LDL.LU R7, [R1+0x7c4] ;  /* 0x0007c40001077983 */ /* 0x000ee20000300800 */
[----:B0-----:R-:W-:-:S03]  /*6a5e0*/  IMAD.WIDE R2, R21, 0x2, R18 ;  /* 0x0000000215027825 */ /* 0x001fc600078e0212 */
[----:B------:R-:W3:Y:S04]  /*6a5f0*/  LDL.LU R21, [R1+0x1e4] ;  /* 0x0001e40001157983 */ /* 0x000ee80000300800 */
[----:B------:R0:W-:Y:S01]  /*6a600*/  @P0 STG.E.U16 desc[UR8][R2.64], R6 ;  /* 0x0000000602000986 */ /* 0x0001e2000c101508 */
[----:B------:R-:W-:-:S03]  /*6a610*/  ISETP.LT.AND P0, PT, R29, UR4, !P6 ;  /* 0x000000041d007c0c */ /* 0x000fc6000f701270 */
[----:B------:R-:W3:Y:S01]  /*6a620*/  LDL.LU R22, [R1+0x7b4] ;  /* 0x0007b40001167983 */ /* 0x000ee20000300800 */
[----:B0-----:R-:W-:-:S09]  /*6a630*/  IMAD.WIDE R2, R24, 0x2, R10 ;  /* 0x0000000218027825 */ /* 0x001fd200078e020a */
[----:B----4-:R0:W-:Y:S01]  /*6a640*/  @P0 STG.E.U16 desc[UR8][R2.64], R12 ;  /* 0x0000000c02000986 */ /* 0x0101e2000c101508 */
[----:B------:R-:W-:-:S03]  /*6a650*/  PRMT R6, R12, 0x7632, R6 ;  /* 0x000076320c067816 */ /* 0x000fc60000000006 */
[----:B------:R-:W1:Y:S01]  /*6a660*/  LDS.128 R12, [R0+0x400] ;  /* 0x00040000000c7984 */ /* 0x000e620000000c00 */
[----:B0-----:R-:W-:Y:S01]  /*6a670*/  IMAD.WIDE R2, R24, 0x2, R4 ;  /* 0x0000000218027825 */ /* 0x001fe200078e0204 */
[----:B--2---:R-:W-:-:S13]  /*6a680*/  ISETP.LT.AND P0, PT, R23, UR4, !P6 ;  /* 0x0000000417007c0c */ /* 0x004fda000f701270 */
[----:B------:R0:W-:Y:S04]  /*6a690*/  @P0 STG.E.U16 desc[UR8][R2.64], R6 ;  /* 0x0000000602000986 */ /* 0x0001e8000c101508 */
[----:B0-----:R-:W2:Y:S01]  /*6a6a0*/  LDL.LU R6, [R1+0x7d4] ;  /* 0x0007d40001067983 */ /* 0x001ea20000300800 */
[----:B------:R-:W-:Y:S01]  /*6a6b0*/  ISETP.LT.AND P0, PT, R20, UR4, !P6 ;  /* 0x0000000414007c0c */ /* 0x000fe2000f701270 */
[----:B------:R-:W-:-:S12]  /*6a6c0*/  IMAD.WIDE R2, R24, 0x2, R16 ;  /* 0x0000000218027825 */ /* 0x000fd800078e0210 */
[----:B-1----:R0:W-:Y:S01]  /*6a6d0*/  @P0 STG.E.U16 desc[UR8][R2.64], R12 ;  /* 0x0000000c02000986 */ /* 0x0021e2000c101508 */
[----:B------:R-:W-:Y:S02]  /*6a6e0*/  ISETP.LT.AND P0, PT, R26, UR4, !P6 ;  /* 0x000000041a007c0c */ /* 0x000fe4000f701270 */
[----:B0-----:R-:W-:Y:S01]  /*6a6f0*/  PRMT R12, R12, 0x7632, R12 ;  /* 0x000076320c0c7816 */ /* 0x001fe2000000000c */
[----:B------:R-:W-:Y:S01]  /*6a700*/  IMAD.WIDE R2, R24, 0x2, R18 ;  /* 0x0000000218027825 */ /* 0x000fe200078e0212 */
[----:B------:R-:W-:Y:S01]  /*6a710*/  ISETP.NE.AND P6, PT, R27, RZ, PT ;  /* 0x000000ff1b00720c */ /* 0x000fe20003fc5270 */
[----:B------:R-:W4:Y:S08]  /*6a720*/  LDL.LU R24, [R1+0x1e0] ;  /* 0x0001e00001187983 */ /* 0x000f300000300800 */
[----:B------:R3:W-:Y:S01]  /*6a730*/  @P0 STG.E.U16 desc[UR8][R2.64], R12 ;  /* 0x0000000c02000986 */ /* 0x0007e2000c101508 */
[----:B------:R-:W-:Y:S01]  /*6a740*/  ISETP.LT.AND P0, PT, R29, UR4, !P1 ;  /* 0x000000041d007c0c */ /* 0x000fe2000cf01270 */
[----:B---3--:R-:W-:-:S12]  /*6a750*/  IMAD.WIDE R2, R25, 0x2, R10 ;  /* 0x0000000219027825 */ /* 0x008fd800078e020a */
[----:B--2---:R0:W-:Y:S01]  /*6a760*/  @P0 STG.E.U16 desc[UR8][R2.64], R6 ;  /* 0x0000000602000986 */ /* 0x0041e2000c101508 */
[----:B------:R-:W-:Y:S02]  /*6a770*/  ISETP.LT.AND P0, PT, R23, UR4, !P1 ;  /* 0x0000000417007c0c */ /* 0x000fe4000cf01270 */
[----:B------:R-:W-:Y:S01]  /*6a780*/  PRMT R0, R6, 0x7632, R0 ;  /* 0x0000763206007816 */ /* 0x000fe20000000000 */
[----:B0-----:R-:W-:-:S10]  /*6a790*/  IMAD.WIDE R2, R25, 0x2, R4 ;  /* 0x0000000219027825 */ /* 0x001fd400078e0204 */
[----:B------:R0:W-:Y:S01]  /*6a7a0*/  @P0 STG.E.U16 desc[UR8][R2.64], R0 ;  /* 0x0000000002000986 */ /* 0x0001e2000c101508 */
[----:B------:R-:W-:Y:S02]  /*6a7b0*/  ISETP.LT.AND P0, PT, R20, UR4, !P1 ;  /* 0x0000000414007c0c */ /* 0x000fe4000cf01270 */
[----:B------:R-:W-:Y:S01]  /*6a7c0*/  ISETP.LT.AND P1, PT, R26, UR4, !P1 ;  /* 0x000000041a007c0c */ /* 0x000fe2000cf21270 */
[----:B0-----:R-:W-:-:S10]  /*6a7d0*/  IMAD.WIDE R2, R25, 0x2, R16 ;  /* 0x0000000219027825 */ /* 0x001fd400078e0210 */
[----:B------:R0:W-:Y:S01]  /*6a7e0*/  @P0 STG.E.U16 desc[UR8][R2.64], R7 ;  /* 0x0000000702000986 */ /* 0x0001e2000c101508 */
[----:B------:R-:W-:Y:S02]  /*6a7f0*/  ISETP.LT.AND P0, PT, R29, UR4, !P2 ;  /* 0x000000041d007c0c */ /* 0x000fe4000d701270 */
[----:B------:R-:W-:Y:S01]  /*6a800*/  PRMT R0, R7, 0x7632, R0 ;  /* 0x0000763207007816 */ /* 0x000fe20000000000 */
[----:B0-----:R-:W-:Y:S02]  /*6a810*/  IMAD.WIDE R2, R25, 0x2, R18 ;  /* 0x0000000219027825 */ /* 0x001fe400078e0212 */
[----:B------:R-:W2:Y:S02]  /*6a820*/  LDL.LU R25, [R1+0x7c8] ;  /* 0x0007c80001197983 */ /* 0x000ea40000300800 */
[----:B------:R-:W-:Y:S02]  /*6a830*/  IMAD.WIDE R6, R21, 0x2, R10 ;  /* 0x0000000215067825 */ /* 0x000fe400078e020a */
[----:B------:R0:W-:Y:S01]  /*6a840*/  @P1 STG.E.U16 desc[UR8][R2.64], R0 ;  /* 0x0000000002001986 */ /* 0x0001e2000c101508 */
[----:B------:R-:W-:-:S03]  /*6a850*/  ISETP.LT.AND P1, PT, R23, UR4, !P2 ;  /* 0x0000000417007c0c */ /* 0x000fc6000d721270 */
[----:B------:R1:W-:Y:S01]  /*6a860*/  @P0 STG.E.U16 desc[UR8][R6.64], R22 ;  /* 0x0000001606000986 */ /* 0x0003e2000c101508 */
[----:B------:R-:W-:-:S03]  /*6a870*/  ISETP.LT.AND P0, PT, R20, UR4, !P2 ;  /* 0x0000000414007c0c */ /* 0x000fc6000d701270 */
[----:B------:R-:W3:Y:S01]  /*6a880*/  LDL.LU R27, [R1+0x1d4] ;  /* 0x0001d400011b7983 */ /* 0x000ee20000300800 */
[----:B0-----:R-:W-:Y:S01]  /*6a890*/  PRMT R0, R22, 0x7632, R0 ;  /* 0x0000763216007816 */ /* 0x001fe20000000000 */
[C---:B------:R-:W-:Y:S02]  /*6a8a0*/  IMAD.WIDE R2, R21.reuse, 0x2, R4 ;  /* 0x0000000215027825 */ /* 0x040fe400078e0204 */
[----:B------:R-:W3:Y:S02]  /*6a8b0*/  LDL.LU R12, [R1+0x7b8] ;  /* 0x0007b800010c7983 */ /* 0x000ee40000300800 */
[----:B-1----:R-:W-:Y:S02]  /*6a8c0*/  IMAD.WIDE R6, R21, 0x2, R16 ;  /* 0x0000000215067825 */ /* 0x002fe400078e0210 */
[----:B------:R0:W-:Y:S04]  /*6a8d0*/  @P1 STG.E.U16 desc[UR8][R2.64], R0 ;  /* 0x0000000002001986 */ /* 0x0001e8000c101508 */
[----:B------:R1:W-:Y:S01]  /*6a8e0*/  @P0 STG.E.U16 desc[UR8][R6.64], R13 ;  /* 0x0000000d06000986 */ /* 0x0003e2000c101508 */
[----:B0-----:R-:W-:-:S03]  /*6a8f0*/  PRMT R0, R13, 0x7632, R0 ;  /* 0x000076320d007816 */ /* 0x001fc60000000000 */
[----:B-1----:R-:W3:Y:S01]  /*6a900*/  LDL.LU R13, [R1+0x7d8] ;  /* 0x0007d800010d7983 */ /* 0x002ee20000300800 */
[----:B------:R-:W-:Y:S01]  /*6a910*/  ISETP.LT.AND P2, PT, R26, UR4, !P2 ;  /* 0x000000041a007c0c */ /* 0x000fe2000d741270 */
[----:B------:R-:W-:Y:S01]  /*6a920*/  IMAD.WIDE R2, R21, 0x2, R18 ;  /* 0x0000000215027825 */ /* 0x000fe200078e0212 */
[----:B------:R-:W-:Y:S01]  /*6a930*/  ISETP.LT.AND P0, PT, R29, UR4, !P3 ;  /* 0x000000041d007c0c */ /* 0x000fe2000df01270 */
[----:B------:R-:W3:Y:S01]  /*6a940*/  LDL.LU R22, [R1+0x7dc] ;  /* 0x0007dc0001167983 */ /* 0x000ee20000300800 */
[----:B------:R-:W-:-:S03]  /*6a950*/  ISETP.LT.AND P1, PT, R23, UR4, !P3 ;  /* 0x0000000417007c0c */ /* 0x000fc6000df21270 */
[----:B------:R-:W3:Y:S06]  /*6a960*/  LDL.LU R21, [R1+0x1d0] ;  /* 0x0001d00001157983 */ /* 0x000eec0000300800 */
[----:B------:R0:W-:Y:S01]  /*6a970*/  @P2 STG.E.U16 desc[UR8][R2.64], R0 ;  /* 0x0000000002002986 */ /* 0x0001e2000c101508 */
[----:B------:R-:W-:Y:S01]  /*6a980*/  ISETP.LT.AND P2, PT, R20, UR4, !P3 ;  /* 0x0000000414007c0c */ /* 0x000fe2000df41270 */
[----:B----4-:R-:W-:-:S04]  /*6a990*/  IMAD.WIDE R6, R24, 0x2, R4 ;  /* 0x0000000218067825 */ /* 0x010fc800078e0204 */
[C---:B0-----:R-:W-:Y:S01]  /*6a9a0*/  IMAD.WIDE R2, R24.reuse, 0x2, R10 ;  /* 0x0000000218027825 */ /* 0x041fe200078e020a */
[----:B--2---:R-:W-:Y:S02]  /*6a9b0*/  PRMT R0, R25, 0x7632, R0 ;  /* 0x0000763219007816 */ /* 0x004fe40000000000 */
[----:B---3--:R-:W-:Y:S02]  /*6a9c0*/  PRMT R8, R13, 0x7632, R8 ;  /* 0x000076320d087816 */ /* 0x008fe40000000008 */
[----:B------:R0:W-:Y:S04]  /*6a9d0*/  @P0 STG.E.U16 desc[UR8][R2.64], R13 ;  /* 0x0000000d02000986 */ /* 0x0001e8000c101508 */
[----:B------:R1:W-:Y:S01]  /*6a9e0*/  @P1 STG.E.U16 desc[UR8][R6.64], R8 ;  /* 0x0000000806001986 */ /* 0x0003e2000c101508 */
[----:B0-----:R-:W-:-:S04]  /*6a9f0*/  IMAD.WIDE R2, R24, 0x2, R16 ;  /* 0x0000000218027825 */ /* 0x001fc800078e0210 */
[----:B-1----:R-:W-:Y:S01]  /*6aa00*/  IMAD.WIDE R6, R24, 0x2, R18 ;  /* 0x0000000218067825 */ /* 0x002fe200078e0212 */
[----:B------:R0:W-:Y:S04]  /*6aa10*/  @P2 STG.E.U16 desc[UR8][R2.64], R25 ;  /* 0x0000001902002986 */ /* 0x0001e8000c101508 */
[----:B------:R-:W2:Y:S04]  /*6aa20*/  LDL.LU R24, [R1+0x7bc] ;  /* 0x0007bc0001187983 */ /* 0x000ea80000300800 */
[----:B0-----:R-:W3:Y:S01]  /*6aa30*/  LDL.LU R25, [R1+0x7cc] ;  /* 0x0007cc0001197983 */ /* 0x001ee20000300800 */
[----:B------:R-:W-:-:S02]  /*6aa40*/  ISETP.LT.AND P3, PT, R26, UR4, !P3 ;  /* 0x000000041a007c0c */ /* 0x000fc4000df61270 */
[----:B------:R-:W-:Y:S02]  /*6aa50*/  ISETP.LT.AND P0, PT, R29, UR4, !P4 ;  /* 0x000000041d007c0c */ /* 0x000fe4000e701270 */
[----:B------:R-:W-:Y:S02]  /*6aa60*/  ISETP.LT.AND P1, PT, R23, UR4, !P4 ;  /* 0x0000000417007c0c */ /* 0x000fe4000e721270 */
[----:B------:R-:W-:Y:S02]  /*6aa70*/  ISETP.LT.AND P2, PT, R20, UR4, !P4 ;  /* 0x0000000414007c0c */ /* 0x000fe4000e741270 */
[----:B------:R-:W-:Y:S01]  /*6aa80*/  ISETP.LT.AND P4, PT, R26, UR4, !P4 ;  /* 0x000000041a007c0c */ /* 0x000fe2000e781270 */
[----:B------:R-:W-:Y:S01]  /*6aa90*/  IMAD.WIDE R2, R27, 0x2, R4 ;  /* 0x000000021b027825 */ /* 0x000fe200078e0204 */
[----:B------:R-:W-:-:S03]  /*6aaa0*/  PRMT R8, R12, 0x7632, R8 ;  /* 0x000076320c087816 */ /* 0x000fc60000000008 */
[----:B------:R0:W-:Y:S01]  /*6aab0*/  @P3 STG.E.U16 desc[UR8][R6.64], R0 ;  /* 0x0000000006003986 */ /* 0x0001e2000c101508 */
[----:B------:R-:W-:Y:S02]  /*6aac0*/  ISETP.LT.AND P3, PT, R29, UR4, !P5 ;  /* 0x000000041d007c0c */ /* 0x000fe4000ef61270 */
[----:B------:R-:W-:Y:S01]  /*6aad0*/  PRMT R9, R14, 0x7632, R9 ;  /* 0x000076320e097816 */ /* 0x000fe20000000009 */
[----:B0-----:R-:W-:-:S05]  /*6aae0*/  IMAD.WIDE R6, R27, 0x2, R10 ;  /* 0x000000021b067825 */ /* 0x001fca00078e020a */
[----:B------:R0:W-:Y:S04]  /*6aaf0*/  @P0 STG.E.U16 desc[UR8][R6.64], R12 ;  /* 0x0000000c06000986 */ /* 0x0001e8000c101508 */
[----:B------:R1:W-:Y:S01]  /*6ab00*/  @P1 STG.E.U16 desc[UR8][R2.64], R8 ;  /* 0x0000000802001986 */ /* 0x0003e2000c101508 */
[----:B------:R-:W-:Y:S01]  /*6ab10*/  ISETP.LT.AND P1, PT, R23, UR4, !P5 ;  /* 0x0000000417007c0c */ /* 0x000fe2000ef21270 */
[----:B0-----:R-:W-:-:S04]  /*6ab20*/  IMAD.WIDE R6, R27, 0x2, R16 ;  /* 0x000000021b067825 */ /* 0x001fc800078e0210 */
[----:B-1----:R-:W-:Y:S01]  /*6ab30*/  IMAD.WIDE R2, R27, 0x2, R18 ;  /* 0x000000021b027825 */ /* 0x002fe200078e0212 */
[----:B------:R0:W-:Y:S01]  /*6ab40*/  @P2 STG.E.U16 desc[UR8][R6.64], R14 ;  /* 0x0000000e06002986 */ /* 0x0001e2000c101508 */
[----:B------:R-:W-:-:S03]  /*6ab50*/  ISETP.LT.AND P0, PT, R29, UR4, !P6 ;  /* 0x000000041d007c0c */ /* 0x000fc6000f701270 */
[----:B------:R1:W-:Y:S01]  /*6ab60*/  @P4 STG.E.U16 desc[UR8][R2.64], R9 ;  /* 0x0000000902004986 */ /* 0x0003e2000c101508 */
[----:B------:R-:W-:Y:S02]  /*6ab70*/  ISETP.LT.AND P4, PT, R20, UR4, !P5 ;  /* 0x0000000414007c0c */ /* 0x000fe4000ef81270 */
[----:B------:R-:W-:Y:S01]  /*6ab80*/  ISETP.LT.AND P5, PT, R26, UR4, !P5 ;  /* 0x000000041a007c0c */ /* 0x000fe2000efa1270 */
[----:B0-----:R-:W-:Y:S01]  /*6ab90*/  IMAD.WIDE R6, R21, 0x2, R10 ;  /* 0x0000000215067825 */ /* 0x001fe200078e020a */
[----:B------:R-:W-:-:S04]  /*6aba0*/  ISETP.LT.AND P2, PT, R23, UR4, !P6 ;  /* 0x0000000417007c0c */ /* 0x000fc8000f741270 */
[----:B------:R0:W-:Y:S01]  /*6abb0*/  @P3 STG.E.U16 desc[UR8][R6.64], R22 ;  /* 0x0000001606003986 */ /* 0x0001e2000c101508 */
[----:B------:R-:W-:Y:S02]  /*6abc0*/  ISETP.LT.AND P3, PT, R20, UR4, !P6 ;  /* 0x0000000414007c0c */ /* 0x000fe4000f761270 */
[----:B------:R-:W-:Y:S01]  /*6abd0*/  ISETP.LT.AND P6, PT, R26, UR4, !P6 ;  /* 0x000000041a007c0c */ /* 0x000fe2000f7c1270 */
[----:B-1----:R-:W-:Y:S01]  /*6abe0*/  IMAD.WIDE R8, R21, 0x2, R4 ;  /* 0x0000000215087825 */ /* 0x002fe200078e0204 */
[----:B------:R-:W-:-:S03]  /*6abf0*/  PRMT R0, R22, 0x7632, R0 ;  /* 0x0000763216007816 */ /* 0x000fc60000000000 */
[----:B------:R-:W-:-:S04]  /*6ac00*/  IMAD.WIDE R12, R21, 0x2, R16 ;  /* 0x00000002150c7825 */ /* 0x000fc800078e0210 */
[----:B------:R-:W-:Y:S01]  /*6ac10*/  IMAD.WIDE R20, R21, 0x2, R18 ;  /* 0x0000000215147825 */ /* 0x000fe200078e0212 */
[----:B------:R0:W-:Y:S03]  /*6ac20*/  @P1 STG.E.U16 desc[UR8][R8.64], R0 ;  /* 0x0000000008001986 */ /* 0x0001e6000c101508 */
[----:B------:R-:W-:-:S04]  /*6ac30*/  IMAD.WIDE R10, R28, 0x2, R10 ;  /* 0x000000021c0a7825 */ /* 0x000fc800078e020a */
[----:B------:R-:W-:-:S04]  /*6ac40*/  IMAD.WIDE R4, R28, 0x2, R4 ;  /* 0x000000021c047825 */ /* 0x000fc800078e0204 */
[----:B------:R-:W-:-:S04]  /*6ac50*/  IMAD.WIDE R16, R28, 0x2, R16 ;  /* 0x000000021c107825 */ /* 0x000fc800078e0210 */
[----:B------:R-:W-:Y:S01]  /*6ac60*/  IMAD.WIDE R18, R28, 0x2, R18 ;  /* 0x000000021c127825 */ /* 0x000fe200078e0212 */
[----:B--2---:R-:W-:Y:S02]  /*6ac70*/  PRMT R3, R24, 0x7632, R3 ;  /* 0x0000763218037816 */ /* 0x004fe40000000003 */
[----:B---3--:R-:W-:Y:S01]  /*6ac80*/  PRMT R2, R25, 0x7632, R2 ;  /* 0x0000763219027816 */ /* 0x008fe20000000002 */
[----:B------:R0:W-:Y:S04]  /*6ac90*/  @P4 STG.E.U16 desc[UR8][R12.64], R25 ;  /* 0x000000190c004986 */ /* 0x0001e8000c101508 */
[----:B------:R0:W-:Y:S04]  /*6aca0*/  @P5 STG.E.U16 desc[UR8][R20.64], R2 ;  /* 0x0000000214005986 */ /* 0x0001e8000c101508 */
[----:B------:R0:W-:Y:S04]  /*6acb0*/  @P0 STG.E.U16 desc[UR8][R10.64], R24 ;  /* 0x000000180a000986 */ /* 0x0001e8000c101508 */
[----:B------:R0:W-:Y:S04]  /*6acc0*/  @P2 STG.E.U16 desc[UR8][R4.64], R3 ;  /* 0x0000000304002986 */ /* 0x0001e8000c101508 */
[----:B------:R0:W-:Y:S01]  /*6acd0*/  @P3 STG.E.U16 desc[UR8][R16.64], R15 ;  /* 0x0000000f10003986 */ /* 0x0001e2000c101508 */
[----:B------:R-:W-:Y:S05]  /*6ace0*/  @!P6 EXIT ;  /* 0x000000000000e94d */ /* 0x000fea0003800000 */
[----:B0-----:R-:W-:-:S05]  /*6acf0*/  PRMT R9, R15, 0x7632, R9 ;  /* 0x000076320f097816 */ /* 0x001fca0000000009 */
[----:B------:R-:W-:Y:S01]  /*6ad00*/  STG.E.U16 desc[UR8][R18.64], R9 ;  /* 0x0000000912007986 */ /* 0x000fe2000c101508 */
[----:B------:R-:W-:Y:S05]  /*6ad10*/  EXIT ;  /* 0x000000000000794d */ /* 0x000fea0003800000 */
.L_x_2:
[----:B------:R-:W-:-:S00]  /*6ad20*/  BRA `(.L_x_2) ;  /* 0xfffffffc00fc7947 */ /* 0x000fc0000383ffff */
[----:B------:R-:W-:-:S00]  /*6ad30*/  NOP ;  /* 0x0000000000007918 */ /* 0x000fc00000000000 */
        /* <DEDUP_REMOVED lines=12> */
.L_x_3:


//--------------------- .nv.shared.matmul_kernel  --------------------------
	.section	.nv.shared.matmul_kernel,"aw",@nobits
	.sectionflags	@""
	.align	16
	.zero		1024


//--------------------- .nv.shared.reserved.0     --------------------------
	.section	.nv.shared.reserved.0,"aw",@nobits
	.weak		__nv_reservedSMEM_offset_0_alias
	.size		__nv_reservedSMEM_offset_0_alias, 0, 0
	.other		__nv_reservedSMEM_offset_0_alias,@"STO_CUDA_RESERVED_SHARED STV_DEFAULT"
__nv_reservedSMEM_offset_0_alias:
	.zero		0


//--------------------- .nv.constant0.matmul_kernel --------------------------
	.section	.nv.constant0.matmul_kernel,"a",@progbits
	.sectionflags	@""
	.align	4
.nv.constant0.matmul_kernel:
	.zero		608


//--------------------- SYMBOLS --------------------------

	.type		.nv.reservedSmem.offset0,@object
	.size		.nv.reservedSmem.offset0,0x4
